def matmul_kernel(
    a_ptr,
    b_ptr,
    c_ptr,
    M,
    N,
    K,
    stride_am,
    stride_ak,
    stride_bk,
    stride_bn,
    stride_cm,
    stride_cn,
    BLOCK_M: tl.constexpr,
    BLOCK_N: tl.constexpr,
    BLOCK_K: tl.constexpr,
    GROUP_M: tl.constexpr,
):
    pid = tl.program_id(axis=0)
    num_pid_m = tl.cdiv(M, BLOCK_M)
    num_pid_n = tl.cdiv(N, BLOCK_N)
    num_pid_in_group = GROUP_M * num_pid_n
    group_id = pid // num_pid_in_group
    first_pid_m = group_id * GROUP_M
    group_size_m = min(num_pid_m - first_pid_m, GROUP_M)
    pid_m = first_pid_m + ((pid % num_pid_in_group) % group_size_m)
    pid_n = (pid % num_pid_in_group) // group_size_m

    offs_am = (pid_m * BLOCK_M + tl.arange(0, BLOCK_M)) % M
    offs_bn = (pid_n * BLOCK_N + tl.arange(0, BLOCK_N)) % N
    offs_k = tl.arange(0, BLOCK_K)
    a_ptrs = a_ptr + offs_am[:, None] * stride_am + offs_k[None, :] * stride_ak
    b_ptrs = b_ptr + offs_k[:, None] * stride_bk + offs_bn[None, :] * stride_bn

    acc = tl.zeros((BLOCK_M, BLOCK_N), dtype=tl.float32)
    for kk in range(0, tl.cdiv(K, BLOCK_K)):
        a = tl.load(a_ptrs, mask=offs_k[None, :] < K - kk * BLOCK_K, other=0.0)
        b = tl.load(b_ptrs, mask=offs_k[:, None] < K - kk * BLOCK_K, other=0.0)
        acc = tl.dot(a, b, acc)
        a_ptrs += BLOCK_K * stride_ak
        b_ptrs += BLOCK_K * stride_bk

    c = acc.to(c_ptr.dtype.element_ty)
    offs_cm = pid_m * BLOCK_M + tl.arange(0, BLOCK_M)
    offs_cn = pid_n * BLOCK_N + tl.arange(0, BLOCK_N)
    c_ptrs = c_ptr + offs_cm[:, None] * stride_cm + offs_cn[None, :] * stride_cn
    mask = (offs_cm[:, None] < M) & (offs_cn[None, :] < N)
    tl.store(c_ptrs, c, mask=mask)

# config = {"BLOCK_K": 32, "BLOCK_M": 256, "BLOCK_N": 64, "GROUP_M": 8, "arch": "sm_90", "dtype": "fp32", "num_ctas": 1, "num_stages": 3, "num_warps": 2}
# arch = sm_90


// ===== COMPILED SASS (sm_90a) =====

	.target	sm_90a

	.elftype	@"ET_EXEC"


//--------------------- .note.nv.tkinfo           --------------------------
	.section	.note.nv.tkinfo,"",@"SHT_NOTE"
	.sectionflags	@"SHF_NOTE_NV_TKINFO"
	.tkinfo
        /*0018*/ 	.word	0x00000002
        /*0030*/ 	.string	""
        /*0030*/ 	.string	"ptxas"
        /*0030*/ 	.string	"Cuda compilation tools, release 13.0, V13.0.88"
        /*0030*/ 	.string	"Build cuda_13.0.r13.0/compiler.36424714_0"
        /*0030*/ 	.string	"-v  -suppress-debug-info  -lineinfo  -arch sm_90a "



//--------------------- .note.nv.cuinfo           --------------------------
	.section	.note.nv.cuinfo,"",@"SHT_NOTE"
	.sectionflags	@"SHF_NOTE_NV_CUINFO"
        /*0018*/ 	.short	0x0002
        /*001a*/ 	.short	0x005a
        /*001c*/ 	.short	0x0082
	.zero		2


//--------------------- .nv.info                  --------------------------
	.section	.nv.info,"",@"SHT_CUDA_INFO"
	.align	4


	//----- nvinfo : EIATTR_REGCOUNT
	.align		4
        /*0000*/ 	.byte	0x04, 0x2f
        /*0002*/ 	.short	(.L_1 - .L_0)
	.align		4
.L_0:
        /*0004*/ 	.word	index@(matmul_kernel)
        /*0008*/ 	.word	0x000000ff


	//----- nvinfo : EIATTR_FRAME_SIZE
	.align		4
.L_1:
        /*000c*/ 	.byte	0x04, 0x11
        /*000e*/ 	.short	(.L_3 - .L_2)
	.align		4
.L_2:
        /*0010*/ 	.word	index@(matmul_kernel)
        /*0014*/ 	.word	0x00000af0


	//----- nvinfo : EIATTR_MIN_STACK_SIZE
	.align		4
.L_3:
        /*0018*/ 	.byte	0x04, 0x12
        /*001a*/ 	.short	(.L_5 - .L_4)
	.align		4
.L_4:
        /*001c*/ 	.word	index@(matmul_kernel)
        /*0020*/ 	.word	0x00000af0
.L_5:


//--------------------- .nv.compat                --------------------------
	.section	.nv.compat,"",@"SHT_CUDA_COMPAT_INFO"
	.align	4
        /*0000*/ 	.byte	0x02, 0x09, 0x01, 0x00, 0x02, 0x02, 0x01, 0x00, 0x02, 0x05, 0x05, 0x00, 0x03, 0x07, 0x01, 0x01
        /*0010*/ 	.byte	0x02, 0x03, 0x00, 0x00, 0x02, 0x06, 0x01, 0x00, 0x04, 0x0b, 0x08, 0x00, 0x00, 0x00, 0x00, 0x00
        /*0020*/ 	.byte	0x00, 0x00, 0x00, 0x00


//--------------------- .nv.info.matmul_kernel    --------------------------
	.section	.nv.info.matmul_kernel,"",@"SHT_CUDA_INFO"
	.sectionflags	@""
	.align	4


	//----- nvinfo : EIATTR_CUDA_API_VERSION
	.align		4
        /*0000*/ 	.byte	0x04, 0x37
        /*0002*/ 	.short	(.L_7 - .L_6)
.L_6:
        /*0004*/ 	.word	0x00000082


	//----- nvinfo : EIATTR_KPARAM_INFO
	.align		4
.L_7:
        /*0008*/ 	.byte	0x04, 0x17
        /*000a*/ 	.short	(.L_9 - .L_8)
.L_8:
        /*000c*/ 	.word	0x00000000
        /*0010*/ 	.short	0x000d
        /*0012*/ 	.short	0x0048
        /*0014*/ 	.byte	0x00, 0xf4, 0x21, 0x00


	//----- nvinfo : EIATTR_KPARAM_INFO
	.align		4
.L_9:
        /*0018*/ 	.byte	0x04, 0x17
        /*001a*/ 	.short	(.L_11 - .L_10)
.L_10:
        /*001c*/ 	.word	0x00000000
        /*0020*/ 	.short	0x000c
        /*0022*/ 	.short	0x0040
        /*0024*/ 	.byte	0x00, 0xf4, 0x21, 0x00


	//----- nvinfo : EIATTR_KPARAM_INFO
	.align		4
.L_11:
        /*0028*/ 	.byte	0x04, 0x17
        /*002a*/ 	.short	(.L_13 - .L_12)
.L_12:
        /*002c*/ 	.word	0x00000000
        /*0030*/ 	.short	0x000b
        /*0032*/ 	.short	0x0038
        /*0034*/ 	.byte	0x00, 0xf0, 0x11, 0x00


	//----- nvinfo : EIATTR_KPARAM_INFO
	.align		4
.L_13:
        /*0038*/ 	.byte	0x04, 0x17
        /*003a*/ 	.short	(.L_15 - .L_14)
.L_14:
        /*003c*/ 	.word	0x00000000
        /*0040*/ 	.short	0x000a
        /*0042*/ 	.short	0x0034
        /*0044*/ 	.byte	0x00, 0xf0, 0x11, 0x00


	//----- nvinfo : EIATTR_KPARAM_INFO
	.align		4
.L_15:
        /*0048*/ 	.byte	0x04, 0x17
        /*004a*/ 	.short	(.L_17 - .L_16)
.L_16:
        /*004c*/ 	.word	0x00000000
        /*0050*/ 	.short	0x0009
        /*0052*/ 	.short	0x0030
        /*0054*/ 	.byte	0x00, 0xf0, 0x11, 0x00


	//----- nvinfo : EIATTR_KPARAM_INFO
	.align		4
.L_17:
        /*0058*/ 	.byte	0x04, 0x17
        /*005a*/ 	.short	(.L_19 - .L_18)
.L_18:
        /*005c*/ 	.word	0x00000000
        /*0060*/ 	.short	0x0008
        /*0062*/ 	.short	0x002c
        /*0064*/ 	.byte	0x00, 0xf0, 0x11, 0x00


	//----- nvinfo : EIATTR_KPARAM_INFO
	.align		4
.L_19:
        /*0068*/ 	.byte	0x04, 0x17
        /*006a*/ 	.short	(.L_21 - .L_20)
.L_20:
        /*006c*/ 	.word	0x00000000
        /*0070*/ 	.short	0x0007
        /*0072*/ 	.short	0x0028
        /*0074*/ 	.byte	0x00, 0xf0, 0x11, 0x00


	//----- nvinfo : EIATTR_KPARAM_INFO
	.align		4
.L_21:
        /*0078*/ 	.byte	0x04, 0x17
        /*007a*/ 	.short	(.L_23 - .L_22)
.L_22:
        /*007c*/ 	.word	0x00000000
        /*0080*/ 	.short	0x0006
        /*0082*/ 	.short	0x0024
        /*0084*/ 	.byte	0x00, 0xf0, 0x11, 0x00


	//----- nvinfo : EIATTR_KPARAM_INFO
	.align		4
.L_23:
        /*0088*/ 	.byte	0x04, 0x17
        /*008a*/ 	.short	(.L_25 - .L_24)
.L_24:
        /*008c*/ 	.word	0x00000000
        /*0090*/ 	.short	0x0005
        /*0092*/ 	.short	0x0020
        /*0094*/ 	.byte	0x00, 0xf0, 0x11, 0x00


	//----- nvinfo : EIATTR_KPARAM_INFO
	.align		4
.L_25:
        /*0098*/ 	.byte	0x04, 0x17
        /*009a*/ 	.short	(.L_27 - .L_26)
.L_26:
        /*009c*/ 	.word	0x00000000
        /*00a0*/ 	.short	0x0004
        /*00a2*/ 	.short	0x001c
        /*00a4*/ 	.byte	0x00, 0xf0, 0x11, 0x00


	//----- nvinfo : EIATTR_KPARAM_INFO
	.align		4
.L_27:
        /*00a8*/ 	.byte	0x04, 0x17
        /*00aa*/ 	.short	(.L_29 - .L_28)
.L_28:
        /*00ac*/ 	.word	0x00000000
        /*00b0*/ 	.short	0x0003
        /*00b2*/ 	.short	0x0018
        /*00b4*/ 	.byte	0x00, 0xf0, 0x11, 0x00


	//----- nvinfo : EIATTR_KPARAM_INFO
	.align		4
.L_29:
        /*00b8*/ 	.byte	0x04, 0x17
        /*00ba*/ 	.short	(.L_31 - .L_30)
.L_30:
        /*00bc*/ 	.word	0x00000000
        /*00c0*/ 	.short	0x0002
        /*00c2*/ 	.short	0x0010
        /*00c4*/ 	.byte	0x00, 0xf4, 0x21, 0x00


	//----- nvinfo : EIATTR_KPARAM_INFO
	.align		4
.L_31:
        /*00c8*/ 	.byte	0x04, 0x17
        /*00ca*/ 	.short	(.L_33 - .L_32)
.L_32:
        /*00cc*/ 	.word	0x00000000
        /*00d0*/ 	.short	0x0001
        /*00d2*/ 	.short	0x0008
        /*00d4*/ 	.byte	0x00, 0xf4, 0x21, 0x00


	//----- nvinfo : EIATTR_KPARAM_INFO
	.align		4
.L_33:
        /*00d8*/ 	.byte	0x04, 0x17
        /*00da*/ 	.short	(.L_35 - .L_34)
.L_34:
        /*00dc*/ 	.word	0x00000000
        /*00e0*/ 	.short	0x0000
        /*00e2*/ 	.short	0x0000
        /*00e4*/ 	.byte	0x00, 0xf4, 0x21, 0x00


	//----- nvinfo : EIATTR_SPARSE_MMA_MASK
	.align		4
.L_35:
        /*00e8*/ 	.byte	0x03, 0x50
        /*00ea*/ 	.short	0x0000


	//----- nvinfo : EIATTR_MAXREG_COUNT
	.align		4
        /*00ec*/ 	.byte	0x03, 0x1b
        /*00ee*/ 	.short	0x00ff


	//----- nvinfo : EIATTR_NUM_BARRIERS
	.align		4
        /*00f0*/ 	.byte	0x02, 0x4c
        /*00f2*/ 	.byte	0x01
	.zero		1


	//----- nvinfo : EIATTR_ANNOTATIONS
	.align		4
        /*00f4*/ 	.byte	0x04, 0x55
        /*00f6*/ 	.short	(.L_37 - .L_36)


	//   ....[0]....
.L_36:
        /*00f8*/ 	.word	0x00000001
        /*00fc*/ 	.byte	0x50, 0x01, 0x00, 0x00, 0x01, 0x00, 0x00, 0x00, 0x10, 0x0a, 0x00, 0x00, 0x01, 0x00, 0x00, 0x00
        /* <DEDUP_REMOVED lines=912> */
        /*3a0c*/ 	.byte	0x40, 0x90, 0x01, 0x00, 0x01, 0x00, 0x00, 0x00, 0x50, 0x90, 0x01, 0x00


	//----- nvinfo : EIATTR_MERCURY_ISA_VERSION
	.align		4
.L_37:
        /*3a18*/ 	.byte	0x03, 0x5f
        /*3a1a*/ 	.short	0x0101


	//----- nvinfo : EIATTR_EXIT_INSTR_OFFSETS
	.align		4
        /*3a1c*/ 	.byte	0x04, 0x1c
        /*3a1e*/ 	.short	(.L_39 - .L_38)


	//   ....[0]....
.L_38:
        /*3a20*/ 	.word	0x0001daa0


	//   ....[1]....
        /*3a24*/ 	.word	0x0001dac0


	//----- nvinfo : EIATTR_REQNTID
	.align		4
.L_39:
        /*3a28*/ 	.byte	0x04, 0x10
        /*3a2a*/ 	.short	(.L_41 - .L_40)
.L_40:
        /*3a2c*/ 	.word	0x00000040
        /*3a30*/ 	.word	0x00000001
        /*3a34*/ 	.word	0x00000001


	//----- nvinfo : EIATTR_CBANK_PARAM_SIZE
	.align		4
.L_41:
        /*3a38*/ 	.byte	0x03, 0x19
        /*3a3a*/ 	.short	0x0050


	//----- nvinfo : EIATTR_PARAM_CBANK
	.align		4
        /*3a3c*/ 	.byte	0x04, 0x0a
        /*3a3e*/ 	.short	(.L_43 - .L_42)
	.align		4
.L_42:
        /*3a40*/ 	.word	index@(.nv.constant0.matmul_kernel)
        /*3a44*/ 	.short	0x0210
        /*3a46*/ 	.short	0x0050


	//----- nvinfo : EIATTR_SW_WAR
	.align		4
.L_43:
        /*3a48*/ 	.byte	0x04, 0x36
        /*3a4a*/ 	.short	(.L_45 - .L_44)
.L_44:
        /*3a4c*/ 	.word	0x00000008
.L_45:


//--------------------- .nv.callgraph             --------------------------
	.section	.nv.callgraph,"",@"SHT_CUDA_CALLGRAPH"
	.align	4
	.sectionentsize	8
	.align		4
        /*0000*/ 	.word	0x00000000
	.align		4
        /*0004*/ 	.word	0xffffffff
	.align		4
        /*0008*/ 	.word	0x00000000
	.align		4
        /*000c*/ 	.word	0xfffffffe
	.align		4
        /*0010*/ 	.word	0x00000000
	.align		4
        /*0014*/ 	.word	0xfffffffd
	.align		4
        /*0018*/ 	.word	0x00000000
	.align		4
        /*001c*/ 	.word	0xfffffffc


//--------------------- .text.matmul_kernel       --------------------------
	.section	.text.matmul_kernel,"ax",@progbits
	.align	128
        .global         matmul_kernel
        .type           matmul_kernel,@function
        .size           matmul_kernel,(.L_x_3 - matmul_kernel)
        .other          matmul_kernel,@"STO_CUDA_ENTRY STV_DEFAULT"
matmul_kernel:
.text.matmul_kernel:
[----:B------:R-:W1:Y:S08]  /*0000*/  LDC R1, c[0x0][0x28] ;  /* 0x00000a00ff017b82 */ /* 0x000e700000000800 */
[----:B------:R-:W2:Y:S01]  /*0010*/  LDC.64 R2, c[0x0][0x228] ;  /* 0x00008a00ff027b82 */ /* 0x000ea20000000a00 */
[----:B-1----:R-:W-:Y:S01]  /*0020*/  VIADD R1, R1, 0xfffff510 ;  /* 0xfffff51001017836 */ /* 0x002fe20000000000 */
[----:B------:R-:W1:Y:S01]  /*0030*/  S2R R5, SR_CTAID.X ;  /* 0x0000000000057919 */ /* 0x000e620000002500 */
[----:B------:R-:W-:Y:S01]  /*0040*/  ULDC.64 UR20, c[0x0][0x210] ;  /* 0x0000840000147ab9 */ /* 0x000fe20000000a00 */
[----:B------:R-:W-:Y:S01]  /*0050*/  UMOV UR4, 0x400 ;  /* 0x0000040000047882 */ /* 0x000fe20000000000 */
[----:B------:R-:W-:Y:S01]  /*0060*/  ULDC.64 UR22, c[0x0][0x208] ;  /* 0x0000820000167ab9 */ /* 0x000fe20000000a00 */
[----:B------:R-:W3:Y:S01]  /*0070*/  S2R R54, SR_TID.X ;  /* 0x0000000000367919 */ /* 0x000ee20000002100 */
[----:B------:R-:W-:Y:S01]  /*0080*/  ULDC UR18, c[0x0][0x230] ;  /* 0x00008c0000127ab9 */ /* 0x000fe20000000800 */
[----:B------:R-:W4:Y:S01]  /*0090*/  S2UR UR5, SR_CgaCtaId ;  /* 0x00000000000579c3 */ /* 0x000f220000008800 */
[----:B------:R-:W-:Y:S01]  /*00a0*/  ULDC UR17, c[0x0][0x230] ;  /* 0x00008c0000117ab9 */ /* 0x000fe20000000800 */
[----:B------:R-:W-:Y:S01]  /*00b0*/  UIADD3 UR18, UR18, -0x24, URZ ;  /* 0xffffffdc12127890 */ /* 0x000fe2000fffe03f */
[----:B------:R-:W-:Y:S01]  /*00c0*/  ULDC UR10, c[0x0][0x230] ;  /* 0x00008c00000a7ab9 */ /* 0x000fe20000000800 */
[----:B------:R-:W-:Y:S01]  /*00d0*/  ULDC UR14, c[0x0][0x230] ;  /* 0x00008c00000e7ab9 */ /* 0x000fe20000000800 */
[----:B------:R-:W-:Y:S01]  /*00e0*/  UIADD3 UR17, UR17, -0x23, URZ ;  /* 0xffffffdd11117890 */ /* 0x000fe2000fffe03f */
[----:B------:R-:W-:Y:S01]  /*00f0*/  ULDC UR9, c[0x0][0x230] ;  /* 0x00008c0000097ab9 */ /* 0x000fe20000000800 */
[----:B------:R-:W-:Y:S01]  /*0100*/  UIADD3 UR10, UR10, -0x2c, URZ ;  /* 0xffffffd40a0a7890 */ /* 0x000fe2000fffe03f */
[----:B------:R-:W-:Y:S01]  /*0110*/  ULDC UR13, c[0x0][0x230] ;  /* 0x00008c00000d7ab9 */ /* 0x000fe20000000800 */
[----:B------:R-:W-:-:S02]  /*0120*/  UIADD3 UR14, UR14, -0x28, URZ ;  /* 0xffffffd80e0e7890 */ /* 0x000fc4000fffe03f */
[----:B------:R-:W-:Y:S01]  /*0130*/  UISETP.GE.U32.AND UP0, UPT, UR18, 0x7fffffbd, UPT ;  /* 0x7fffffbd1200788c */ /* 0x000fe2000bf06070 */
[----:B--2---:R-:W-:Y:S01]  /*0140*/  IMAD.MOV.U32 R64, RZ, RZ, R3 ;  /* 0x000000ffff407224 */ /* 0x004fe200078e0003 */
[----:B------:R2:W-:Y:S01]  /*0150*/  STL.64 [R1+0x7f0], R2 ;  /* 0x0007f00201007387 */ /* 0x0005e20000100a00 */
[----:B------:R-:W-:Y:S01]  /*0160*/  IMAD.MOV.U32 R58, RZ, RZ, R2 ;  /* 0x000000ffff3a7224 */ /* 0x000fe200078e0002 */
[----:B------:R-:W-:Y:S01]  /*0170*/  ULDC UR12, c[0x0][0x230] ;  /* 0x00008c00000c7ab9 */ /* 0x000fe20000000800 */
[----:B------:R-:W-:Y:S01]  /*0180*/  VIADD R0, R64, 0x3f ;  /* 0x0000003f40007836 */ /* 0x000fe20000000000 */
[----:B------:R-:W-:Y:S01]  /*0190*/  LOP3.LUT R205, RZ, R64, RZ, 0x33, !PT ;  /* 0x00000040ffcd7212 */ /* 0x000fe200078e33ff */
[----:B------:R-:W-:Y:S01]  /*01a0*/  UIADD3 UR9, UR9, -0x2b, URZ ;  /* 0xffffffd509097890 */ /* 0x000fe2000fffe03f */
[----:B------:R-:W-:Y:S01]  /*01b0*/  IABS R13, R58 ;  /* 0x0000003a000d7213 */ /* 0x000fe20000000000 */
[----:B----4-:R-:W-:Y:S01]  /*01c0*/  ULEA UR4, UR5, UR4, 0x18 ;  /* 0x0000000405047291 */ /* 0x010fe2000f8ec03f */
[----:B-1----:R-:W-:-:S02]  /*01d0*/  IABS R8, R5 ;  /* 0x0000000500087213 */ /* 0x002fc40000000000 */
[----:B------:R-:W-:Y:S01]  /*01e0*/  ULDC UR5, c[0x0][0x230] ;  /* 0x00008c0000057ab9 */ /* 0x000fe20000000800 */
[----:B------:R-:W-:Y:S01]  /*01f0*/  ULDC UR16, c[0x0][0x230] ;  /* 0x00008c0000107ab9 */ /* 0x000fe20000000800 */
[----:B--2---:R-:W-:Y:S01]  /*0200*/  SHF.R.S32.HI R3, RZ, 0x1f, R0 ;  /* 0x0000001fff037819 */ /* 0x004fe20000011400 */
[----:B------:R-:W-:Y:S01]  /*0210*/  UIADD3 UR13, UR13, -0x27, URZ ;  /* 0xffffffd90d0d7890 */ /* 0x000fe2000fffe03f */
[----:B---3--:R-:W-:Y:S01]  /*0220*/  LOP3.LUT R56, R54, 0x3f, RZ, 0xc0, !PT ;  /* 0x0000003f36387812 */ /* 0x008fe200078ec0ff */
[----:B------:R-:W-:Y:S01]  /*0230*/  UISETP.GE.U32.AND UP4, UPT, UR17, 0x7fffffbe, UPT ;  /* 0x7fffffbe1100788c */ /* 0x000fe2000bf86070 */
[----:B------:R-:W-:Y:S01]  /*0240*/  LEA.HI R3, R3, R0, RZ, 0x6 ;  /* 0x0000000003037211 */ /* 0x000fe200078f30ff */
[----:B------:R-:W-:Y:S01]  /*0250*/  ULDC UR11, c[0x0][0x230] ;  /* 0x00008c00000b7ab9 */ /* 0x000fe20000000800 */
[----:B------:R-:W-:Y:S02]  /*0260*/  UIADD3 UR12, UR12, -0x2a, URZ ;  /* 0xffffffd60c0c7890 */ /* 0x000fe4000fffe03f */
[----:B------:R-:W-:Y:S01]  /*0270*/  SHF.R.S32.HI R3, RZ, 0x6, R3 ;  /* 0x00000006ff037819 */ /* 0x000fe20000011403 */
[----:B------:R-:W-:-:S02]  /*0280*/  UISETP.GE.U32.AND UP1, UPT, UR10, 0x7fffffb5, UPT ;  /* 0x7fffffb50a00788c */ /* 0x000fc4000bf26070 */
[----:B------:R-:W-:Y:S02]  /*0290*/  UIADD3 UR16, UR16, -0x26, URZ ;  /* 0xffffffda10107890 */ /* 0x000fe4000fffe03f */
[----:B------:R-:W-:Y:S01]  /*02a0*/  IMAD.SHL.U32 R4, R3, 0x8, RZ ;  /* 0x0000000803047824 */ /* 0x000fe200078e00ff */
[----:B------:R-:W-:Y:S02]  /*02b0*/  UISETP.GE.U32.AND UP3, UPT, UR14, 0x7fffffb9, UPT ;  /* 0x7fffffb90e00788c */ /* 0x000fe4000bf66070 */
[----:B------:R-:W-:Y:S02]  /*02c0*/  USEL UR10, URZ, 0x1, UP0 ;  /* 0x000000013f0a7887 */ /* 0x000fe40008000000 */
[-C--:B------:R-:W-:Y:S01]  /*02d0*/  IABS R7, R4.reuse ;  /* 0x0000000400077213 */ /* 0x080fe20000000000 */
[----:B------:R-:W-:Y:S01]  /*02e0*/  ULDC UR6, c[0x0][0x230] ;  /* 0x00008c0000067ab9 */ /* 0x000fe20000000800 */
[----:B------:R-:W-:Y:S01]  /*02f0*/  IABS R10, R4 ;  /* 0x00000004000a7213 */ /* 0x000fe20000000000 */
[----:B------:R-:W-:Y:S01]  /*0300*/  UIADD3 UR11, UR11, -0x29, URZ ;  /* 0xffffffd70b0b7890 */ /* 0x000fe2000fffe03f */
[----:B------:R-:W1:Y:S01]  /*0310*/  I2F.RP R0, R7 ;  /* 0x0000000700007306 */ /* 0x000e620000209400 */
[----:B------:R-:W-:-:S02]  /*0320*/  UISETP.GE.U32.AND UP0, UPT, UR9, 0x7fffffb6, UPT ;  /* 0x7fffffb60900788c */ /* 0x000fc4000bf06070 */
[----:B------:R-:W-:Y:S02]  /*0330*/  UISETP.GE.U32.AND UP6, UPT, UR13, 0x7fffffba, UPT ;  /* 0x7fffffba0d00788c */ /* 0x000fe4000bfc6070 */
[----:B------:R-:W-:Y:S02]  /*0340*/  USEL UR9, URZ, 0x1fffe, UP4 ;  /* 0x0001fffe3f097887 */ /* 0x000fe4000a000000 */
[----:B------:R-:W-:Y:S02]  /*0350*/  UIADD3 UR6, UR6, -0x30, URZ ;  /* 0xffffffd006067890 */ /* 0x000fe4000fffe03f */
[----:B------:R-:W-:Y:S02]  /*0360*/  UISETP.GE.U32.AND UP4, UPT, UR12, 0x7fffffb7, UPT ;  /* 0x7fffffb70c00788c */ /* 0x000fe4000bf86070 */
[----:B------:R-:W-:Y:S02]  /*0370*/  UISETP.GE.U32.AND UP5, UPT, UR16, 0x7fffffbb, UPT ;  /* 0x7fffffbb1000788c */ /* 0x000fe4000bfa6070 */
[----:B------:R-:W-:Y:S01]  /*0380*/  USEL UR12, URZ, 0x1, UP3 ;  /* 0x000000013f0c7887 */ /* 0x000fe20009800000 */
[----:B-1----:R-:W1:Y:S01]  /*0390*/  MUFU.RCP R0, R0 ;  /* 0x0000000000007308 */ /* 0x002e620000001000 */
[----:B------:R-:W-:Y:S01]  /*03a0*/  UISETP.GE.U32.AND UP3, UPT, UR11, 0x7fffffb8, UPT ;  /* 0x7fffffb80b00788c */ /* 0x000fe2000bf66070 */
[----:B------:R-:W-:Y:S01]  /*03b0*/  ULDC UR15, c[0x0][0x230] ;  /* 0x00008c00000f7ab9 */ /* 0x000fe20000000800 */
[----:B------:R-:W-:-:S02]  /*03c0*/  USEL UR11, URZ, 0x1fffe, UP6 ;  /* 0x0001fffe3f0b7887 */ /* 0x000fc4000b000000 */
[----:B------:R-:W-:Y:S02]  /*03d0*/  UISETP.GE.U32.AND UP6, UPT, UR6, 0x7fffffb1, UPT ;  /* 0x7fffffb10600788c */ /* 0x000fe4000bfc6070 */
[----:B------:R-:W-:Y:S02]  /*03e0*/  UIADD3 UR15, UR15, -0x25, URZ ;  /* 0xffffffdb0f0f7890 */ /* 0x000fe4000fffe03f */
[----:B------:R-:W-:Y:S01]  /*03f0*/  USEL UR6, URZ, 0x4, UP5 ;  /* 0x000000043f067887 */ /* 0x000fe2000a800000 */
[----:B------:R-:W-:Y:S01]  /*0400*/  ULDC UR7, c[0x0][0x230] ;  /* 0x00008c0000077ab9 */ /* 0x000fe20000000800 */
[----:B------:R-:W-:Y:S01]  /*0410*/  ULDC UR8, c[0x0][0x230] ;  /* 0x00008c0000087ab9 */ /* 0x000fe20000000800 */
[----:B------:R-:W-:Y:S02]  /*0420*/  UISETP.GE.U32.AND UP2, UPT, UR15, 0x7fffffbc, UPT ;  /* 0x7fffffbc0f00788c */ /* 0x000fe4000bf46070 */
[----:B------:R-:W-:Y:S01]  /*0430*/  UIADD3 UR7, UR7, -0x2d, URZ ;  /* 0xffffffd307077890 */ /* 0x000fe2000fffe03f */
[----:B-1----:R-:W-:Y:S01]  /*0440*/  VIADD R2, R0, 0xffffffe ;  /* 0x0ffffffe00027836 */ /* 0x002fe20000000000 */
[----:B------:R-:W-:Y:S01]  /*0450*/  UIADD3 UR8, UR8, -0x2e, URZ ;  /* 0xffffffd208087890 */ /* 0x000fe2000fffe03f */
[----:B------:R-:W-:Y:S01]  /*0460*/  IMAD.MOV R0, RZ, RZ, -R10 ;  /* 0x000000ffff007224 */ /* 0x000fe200078e0a0a */
[----:B------:R-:W-:Y:S01]  /*0470*/  USEL UR17, URZ, 0x1, UP6 ;  /* 0x000000013f117887 */ /* 0x000fe2000b000000 */
[----:B------:R1:W2:Y:S01]  /*0480*/  F2I.FTZ.U32.TRUNC.NTZ R3, R2 ;  /* 0x0000000200037305 */ /* 0x0002a2000021f000 */
[----:B------:R-:W-:-:S02]  /*0490*/  USEL UR13, URZ, 0x1, UP1 ;  /* 0x000000013f0d7887 */ /* 0x000fc40008800000 */
[----:B------:R-:W-:Y:S02]  /*04a0*/  UIADD3 UR11, UR12, UR11, URZ ;  /* 0x0000000b0c0b7290 */ /* 0x000fe4000fffe03f */
[----:B------:R-:W-:Y:S02]  /*04b0*/  UISETP.GE.U32.AND UP1, UPT, UR7, 0x7fffffb4, UPT ;  /* 0x7fffffb40700788c */ /* 0x000fe4000bf26070 */
[----:B------:R-:W-:Y:S01]  /*04c0*/  USEL UR14, URZ, 0x1fffe, UP0 ;  /* 0x0001fffe3f0e7887 */ /* 0x000fe20008000000 */
[----:B-1----:R-:W-:Y:S01]  /*04d0*/  IMAD.MOV.U32 R2, RZ, RZ, RZ ;  /* 0x000000ffff027224 */ /* 0x002fe200078e00ff */
[----:B------:R-:W-:Y:S02]  /*04e0*/  ULOP3.LUT UR11, UR11, 0x3, URZ, 0xc0, !UPT ;  /* 0x000000030b0b7892 */ /* 0x000fe4000f8ec03f */
[----:B------:R-:W-:Y:S02]  /*04f0*/  USEL UR16, URZ, 0x7fff8, UP1 ;  /* 0x0007fff83f107887 */ /* 0x000fe40008800000 */
[----:B------:R-:W-:Y:S01]  /*0500*/  UIADD3 UR13, UR13, UR14, URZ ;  /* 0x0000000e0d0d7290 */ /* 0x000fe2000fffe03f */
[----:B--2---:R-:W-:Y:S01]  /*0510*/  IMAD.MOV R6, RZ, RZ, -R3 ;  /* 0x000000ffff067224 */ /* 0x004fe200078e0a03 */
[----:B------:R-:W-:-:S02]  /*0520*/  UIADD3 UR9, UR10, UR9, URZ ;  /* 0x000000090a097290 */ /* 0x000fc4000fffe03f */
[----:B------:R-:W-:Y:S01]  /*0530*/  USEL UR7, URZ, 0x4, UP4 ;  /* 0x000000043f077887 */ /* 0x000fe2000a000000 */
[----:B------:R-:W-:Y:S01]  /*0540*/  IMAD R9, R6, R7, RZ ;  /* 0x0000000706097224 */ /* 0x000fe200078e02ff */
[----:B------:R-:W-:Y:S01]  /*0550*/  ULOP3.LUT UR13, UR13, 0x3, URZ, 0xc0, !UPT ;  /* 0x000000030d0d7892 */ /* 0x000fe2000f8ec03f */
[----:B------:R-:W-:Y:S01]  /*0560*/  IMAD.MOV.U32 R6, RZ, RZ, R8 ;  /* 0x000000ffff067224 */ /* 0x000fe200078e0008 */
[----:B------:R-:W-:Y:S01]  /*0570*/  ULOP3.LUT UR9, UR9, 0x3, URZ, 0xc0, !UPT ;  /* 0x0000000309097892 */ /* 0x000fe2000f8ec03f */
[----:B------:R-:W-:-:S06]  /*0580*/  IMAD.HI.U32 R3, R3, R9, R2 ;  /* 0x0000000903037227 */ /* 0x000fcc00078e0002 */
[----:B------:R-:W-:-:S04]  /*0590*/  IMAD.HI.U32 R3, R3, R6, RZ ;  /* 0x0000000603037227 */ /* 0x000fc800078e00ff */
[----:B------:R-:W-:-:S05]  /*05a0*/  IMAD R0, R3, R0, R6 ;  /* 0x0000000003007224 */ /* 0x000fca00078e0206 */
[----:B------:R-:W-:-:S13]  /*05b0*/  ISETP.GT.U32.AND P1, PT, R7, R0, PT ;  /* 0x000000000700720c */ /* 0x000fda0003f24070 */
[-C--:B------:R-:W-:Y:S01]  /*05c0*/  @!P1 IADD3 R0, R0, -R7.reuse, RZ ;  /* 0x8000000700009210 */ /* 0x080fe20007ffe0ff */
[----:B------:R-:W-:Y:S01]  /*05d0*/  @!P1 VIADD R3, R3, 0x1 ;  /* 0x0000000103039836 */ /* 0x000fe20000000000 */
[----:B------:R-:W-:Y:S02]  /*05e0*/  ISETP.NE.AND P1, PT, R4, RZ, PT ;  /* 0x000000ff0400720c */ /* 0x000fe40003f25270 */
[----:B------:R-:W-:Y:S02]  /*05f0*/  ISETP.GE.U32.AND P0, PT, R0, R7, PT ;  /* 0x000000070000720c */ /* 0x000fe40003f06070 */
[----:B------:R-:W-:-:S04]  /*0600*/  LOP3.LUT R0, R5, R4, RZ, 0x3c, !PT ;  /* 0x0000000405007212 */ /* 0x000fc800078e3cff */
[----:B------:R-:W-:Y:S01]  /*0610*/  ISETP.GE.AND P2, PT, R0, RZ, PT ;  /* 0x000000ff0000720c */ /* 0x000fe20003f46270 */
[----:B------:R-:W-:-:S06]  /*0620*/  VIADD R0, R58, 0xff ;  /* 0x000000ff3a007836 */ /* 0x000fcc0000000000 */
[----:B------:R-:W-:-:S04]  /*0630*/  @P0 VIADD R3, R3, 0x1 ;  /* 0x0000000103030836 */ /* 0x000fc80000000000 */
[----:B------:R-:W-:Y:S01]  /*0640*/  IMAD.MOV.U32 R2, RZ, RZ, R3 ;  /* 0x000000ffff027224 */ /* 0x000fe200078e0003 */
[----:B------:R-:W-:-:S03]  /*0650*/  SHF.R.S32.HI R3, RZ, 0x1f, R0 ;  /* 0x0000001fff037819 */ /* 0x000fc60000011400 */
[----:B------:R-:W-:Y:S01]  /*0660*/  @!P2 IMAD.MOV R2, RZ, RZ, -R2 ;  /* 0x000000ffff02a224 */ /* 0x000fe200078e0a02 */
[----:B------:R-:W-:Y:S02]  /*0670*/  @!P1 LOP3.LUT R2, RZ, R4, RZ, 0x33, !PT ;  /* 0x00000004ff029212 */ /* 0x000fe400078e33ff */
[----:B------:R-:W-:-:S03]  /*0680*/  LEA.HI R3, R3, R0, RZ, 0x8 ;  /* 0x0000000003037211 */ /* 0x000fc600078f40ff */
[----:B------:R-:W-:Y:S02]  /*0690*/  IMAD.SHL.U32 R9, R2, 0x8, RZ ;  /* 0x0000000802097824 */ /* 0x000fe400078e00ff */
[----:B------:R-:W-:-:S03]  /*06a0*/  IMAD.MOV R2, RZ, RZ, -R2 ;  /* 0x000000ffff027224 */ /* 0x000fc600078e0a02 */
[----:B------:R-:W-:Y:S01]  /*06b0*/  LEA.HI.SX32 R3, R3, -R9, 0x18 ;  /* 0x8000000903037211 */ /* 0x000fe200078fc2ff */
[----:B------:R-:W-:Y:S02]  /*06c0*/  IMAD R10, R4, R2, R5 ;  /* 0x00000002040a7224 */ /* 0x000fe400078e0205 */
[----:B------:R-:W-:Y:S01]  /*06d0*/  IMAD.MOV.U32 R2, RZ, RZ, RZ ;  /* 0x000000ffff027224 */ /* 0x000fe200078e00ff */
[----:B------:R-:W-:Y:S02]  /*06e0*/  VIMNMX R11, R3, 0x8, PT ;  /* 0x00000008030b7848 */ /* 0x000fe40003fe0100 */
[----:B------:R-:W-:Y:S02]  /*06f0*/  IABS R7, R10 ;  /* 0x0000000a00077213 */ /* 0x000fe40000000000 */
[-C--:B------:R-:W-:Y:S02]  /*0700*/  IABS R8, R11.reuse ;  /* 0x0000000b00087213 */ /* 0x080fe40000000000 */
[----:B------:R-:W-:-:S02]  /*0710*/  IABS R4, R11 ;  /* 0x0000000b00047213 */ /* 0x000fc40000000000 */
[----:B------:R-:W1:Y:S08]  /*0720*/  I2F.RP R0, R8 ;  /* 0x0000000800007306 */ /* 0x000e700000209400 */
[----:B-1----:R-:W1:Y:S02]  /*0730*/  MUFU.RCP R0, R0 ;  /* 0x0000000000007308 */ /* 0x002e640000001000 */
[----:B-1----:R-:W-:-:S06]  /*0740*/  VIADD R3, R0, 0xffffffe ;  /* 0x0ffffffe00037836 */ /* 0x002fcc0000000000 */
[----:B------:R-:W1:Y:S02]  /*0750*/  F2I.FTZ.U32.TRUNC.NTZ R3, R3 ;  /* 0x0000000300037305 */ /* 0x000e64000021f000 */
[----:B-1----:R-:W-:-:S05]  /*0760*/  IMAD.MOV R6, RZ, RZ, -R3 ;  /* 0x000000ffff067224 */ /* 0x002fca00078e0a03 */
[----:B------:R-:W-:-:S05]  /*0770*/  MOV R5, R6 ;  /* 0x0000000600057202 */ /* 0x000fca0000000f00 */
[----:B------:R-:W-:-:S04]  /*0780*/  IMAD R5, R5, R8, RZ ;  /* 0x0000000805057224 */ /* 0x000fc800078e02ff */
[----:B------:R-:W-:-:S04]  /*0790*/  IMAD.HI.U32 R2, R3, R5, R2 ;  /* 0x0000000503027227 */ /* 0x000fc800078e0002 */
[----:B------:R-:W-:Y:S02]  /*07a0*/  IMAD.MOV R3, RZ, RZ, -R4 ;  /* 0x000000ffff037224 */ /* 0x000fe400078e0a04 */
[----:B------:R-:W-:Y:S01]  /*07b0*/  IMAD.HI.U32 R0, R2, R7, RZ ;  /* 0x0000000702007227 */ /* 0x000fe200078e00ff */
[----:B------:R-:W1:Y:S01]  /*07c0*/  I2F.RP R4, R13 ;  /* 0x0000000d00047306 */ /* 0x000e620000209400 */
[----:B------:R-:W-:Y:S02]  /*07d0*/  IABS R2, R64 ;  /* 0x0000004000027213 */ /* 0x000fe40000000000 */
[----:B------:R-:W-:-:S05]  /*07e0*/  IMAD R3, R0, R3, R7 ;  /* 0x0000000300037224 */ /* 0x000fca00078e0207 */
[----:B------:R-:W-:Y:S01]  /*07f0*/  ISETP.GT.U32.AND P1, PT, R8, R3, PT ;  /* 0x000000030800720c */ /* 0x000fe20003f24070 */
[----:B------:R-:W2:Y:S08]  /*0800*/  I2F.RP R6, R2 ;  /* 0x0000000200067306 */ /* 0x000eb00000209400 */
[----:B-1----:R-:W1:Y:S04]  /*0810*/  MUFU.RCP R4, R4 ;  /* 0x0000000400047308 */ /* 0x002e680000001000 */
[----:B------:R-:W-:-:S02]  /*0820*/  @!P1 IMAD.IADD R3, R3, 0x1, -R8 ;  /* 0x0000000103039824 */ /* 0x000fc400078e0a08 */
[----:B------:R-:W-:Y:S01]  /*0830*/  @!P1 VIADD R0, R0, 0x1 ;  /* 0x0000000100009836 */ /* 0x000fe20000000000 */
[----:B------:R-:W-:Y:S01]  /*0840*/  ISETP.NE.AND P1, PT, R11, RZ, PT ;  /* 0x000000ff0b00720c */ /* 0x000fe20003f25270 */
[----:B--2---:R-:W2:Y:S01]  /*0850*/  MUFU.RCP R6, R6 ;  /* 0x0000000600067308 */ /* 0x004ea20000001000 */
[----:B------:R-:W-:Y:S02]  /*0860*/  ISETP.GE.U32.AND P0, PT, R3, R8, PT ;  /* 0x000000080300720c */ /* 0x000fe40003f06070 */
[----:B------:R-:W-:-:S04]  /*0870*/  LOP3.LUT R3, R10, R11, RZ, 0x3c, !PT ;  /* 0x0000000b0a037212 */ /* 0x000fc800078e3cff */
[----:B------:R-:W-:Y:S01]  /*0880*/  ISETP.GE.AND P2, PT, R3, RZ, PT ;  /* 0x000000ff0300720c */ /* 0x000fe20003f46270 */
[----:B-1----:R-:W-:-:S06]  /*0890*/  VIADD R5, R4, 0xffffffe ;  /* 0x0ffffffe04057836 */ /* 0x002fcc0000000000 */
[----:B------:R-:W-:Y:S01]  /*08a0*/  @P0 VIADD R0, R0, 0x1 ;  /* 0x0000000100000836 */ /* 0x000fe20000000000 */
[----:B------:R-:W1:Y:S01]  /*08b0*/  F2I.FTZ.U32.TRUNC.NTZ R5, R5 ;  /* 0x0000000500057305 */ /* 0x000e62000021f000 */
[----:B--2---:R-:W-:Y:S02]  /*08c0*/  VIADD R7, R6, 0xffffffe ;  /* 0x0ffffffe06077836 */ /* 0x004fe40000000000 */
[----:B------:R-:W-:Y:S02]  /*08d0*/  IMAD.MOV.U32 R8, RZ, RZ, R0 ;  /* 0x000000ffff087224 */ /* 0x000fe400078e0000 */
[----:B------:R-:W-:Y:S02]  /*08e0*/  IMAD.MOV.U32 R6, RZ, RZ, RZ ;  /* 0x000000ffff067224 */ /* 0x000fe400078e00ff */
[----:B------:R-:W-:Y:S01]  /*08f0*/  @!P2 IMAD.MOV R8, RZ, RZ, -R8 ;  /* 0x000000ffff08a224 */ /* 0x000fe200078e0a08 */
[----:B------:R-:W-:Y:S01]  /*0900*/  @!P1 LOP3.LUT R8, RZ, R11, RZ, 0x33, !PT ;  /* 0x0000000bff089212 */ /* 0x000fe200078e33ff */
[----:B------:R-:W2:Y:S03]  /*0910*/  F2I.FTZ.U32.TRUNC.NTZ R7, R7 ;  /* 0x0000000700077305 */ /* 0x000ea6000021f000 */
[C---:B------:R-:W-:Y:S01]  /*0920*/  IADD3 R0, -R8.reuse, RZ, RZ ;  /* 0x000000ff08007210 */ /* 0x040fe20007ffe1ff */
[----:B------:R-:W-:-:S02]  /*0930*/  IMAD.SHL.U32 R12, R8, 0x40, RZ ;  /* 0x00000040080c7824 */ /* 0x000fc400078e00ff */
[----:B-1----:R-:W-:Y:S02]  /*0940*/  IMAD.MOV R4, RZ, RZ, -R5 ;  /* 0x000000ffff047224 */ /* 0x002fe400078e0a05 */
[----:B------:R-:W-:Y:S02]  /*0950*/  IMAD R0, R11, R0, R10 ;  /* 0x000000000b007224 */ /* 0x000fe400078e020a */
[----:B------:R-:W-:Y:S02]  /*0960*/  IMAD R3, R4, R13, RZ ;  /* 0x0000000d04037224 */ /* 0x000fe400078e02ff */
[----:B------:R-:W-:Y:S02]  /*0970*/  IMAD.IADD R0, R9, 0x1, R0 ;  /* 0x0000000109007824 */ /* 0x000fe400078e0200 */
[----:B------:R-:W-:Y:S02]  /*0980*/  IMAD.MOV.U32 R4, RZ, RZ, RZ ;  /* 0x000000ffff047224 */ /* 0x000fe400078e00ff */
[----:B--2---:R-:W-:-:S02]  /*0990*/  IMAD.MOV R9, RZ, RZ, -R7 ;  /* 0x000000ffff097224 */ /* 0x004fc400078e0a07 */
[----:B------:R-:W-:Y:S01]  /*09a0*/  IMAD R63, R0, 0x100, R56 ;  /* 0x00000100003f7824 */ /* 0x000fe200078e0238 */
[----:B------:R-:W-:Y:S01]  /*09b0*/  SHF.R.U32.HI R0, RZ, 0x5, R54 ;  /* 0x00000005ff007819 */ /* 0x000fe20000011636 */
[----:B------:R-:W-:-:S03]  /*09c0*/  IMAD.HI.U32 R4, R5, R3, R4 ;  /* 0x0000000305047227 */ /* 0x000fc600078e0004 */
[----:B------:R-:W-:Y:S01]  /*09d0*/  IABS R5, R63 ;  /* 0x0000003f00057213 */ /* 0x000fe20000000000 */
[----:B------:R-:W-:Y:S01]  /*09e0*/  IMAD R3, R9, R2, RZ ;  /* 0x0000000209037224 */ /* 0x000fe200078e02ff */
[C---:B------:R-:W-:Y:S01]  /*09f0*/  IADD3 R61, R63.reuse, 0xc0, RZ ;  /* 0x000000c03f3d7810 */ /* 0x040fe20007ffe0ff */
[----:B------:R-:W-:Y:S01]  /*0a00*/  VIADD R62, R63, 0x40 ;  /* 0x000000403f3e7836 */ /* 0x000fe20000000000 */
[----:B------:R-:W-:Y:S01]  /*0a10*/  STL [R1+0x2c8], R63 ;  /* 0x0002c83f01007387 */ /* 0x000fe20000100800 */
[----:B------:R-:W-:Y:S01]  /*0a20*/  IMAD.HI.U32 R7, R7, R3, R6 ;  /* 0x0000000307077227 */ /* 0x000fe200078e0006 */
[----:B------:R-:W-:Y:S02]  /*0a30*/  SGXT.U32 R3, R0, 0x1 ;  /* 0x000000010003781a */ /* 0x000fe40000000000 */
[----:B------:R-:W-:Y:S01]  /*0a40*/  IABS R6, R62 ;  /* 0x0000003e00067213 */ /* 0x000fe20000000000 */
[----:B------:R-:W-:Y:S01]  /*0a50*/  VIADD R60, R63, 0x80 ;  /* 0x000000803f3c7836 */ /* 0x000fe20000000000 */
[----:B------:R-:W-:Y:S01]  /*0a60*/  IABS R11, R61 ;  /* 0x0000003d000b7213 */ /* 0x000fe20000000000 */
[----:B------:R-:W-:Y:S01]  /*0a70*/  IMAD.HI.U32 R0, R4, R5, RZ ;  /* 0x0000000504007227 */ /* 0x000fe200078e00ff */
[----:B------:R-:W-:Y:S02]  /*0a80*/  STL [R1+0x2d8], R62 ;  /* 0x0002d83e01007387 */ /* 0x000fe40000100800 */
[----:B------:R-:W-:Y:S01]  /*0a90*/  IABS R10, R60 ;  /* 0x0000003c000a7213 */ /* 0x000fe20000000000 */
[----:B------:R-:W-:Y:S01]  /*0aa0*/  IMAD.MOV.U32 R8, RZ, RZ, R6 ;  /* 0x000000ffff087224 */ /* 0x000fe200078e0006 */
[----:B------:R-:W-:Y:S01]  /*0ab0*/  LOP3.LUT R6, R12, R3, RZ, 0xfc, !PT ;  /* 0x000000030c067212 */ /* 0x000fe200078efcff */
[----:B------:R-:W-:Y:S01]  /*0ac0*/  IMAD.MOV R0, RZ, RZ, -R0 ;  /* 0x000000ffff007224 */ /* 0x000fe200078e0a00 */
[----:B------:R-:W-:Y:S01]  /*0ad0*/  STL [R1+0x2d4], R60 ;  /* 0x0002d43c01007387 */ /* 0x000fe20000100800 */
[----:B------:R-:W-:Y:S01]  /*0ae0*/  IMAD.HI.U32 R3, R4, R8, RZ ;  /* 0x0000000804037227 */ /* 0x000fe200078e00ff */
[----:B------:R-:W-:-:S02]  /*0af0*/  LOP3.LUT R15, R6, 0x2, RZ, 0xfc, !PT ;  /* 0x00000002060f7812 */ /* 0x000fc400078efcff */
[----:B------:R1:W-:Y:S01]  /*0b00*/  STL [R1+0x2c4], R12 ;  /* 0x0002c40c01007387 */ /* 0x0003e20000100800 */
[C---:B------:R-:W-:Y:S01]  /*0b10*/  IMAD R0, R13.reuse, R0, R5 ;  /* 0x000000000d007224 */ /* 0x040fe200078e0205 */
[----:B------:R-:W-:Y:S01]  /*0b20*/  IABS R14, R15 ;  /* 0x0000000f000e7213 */ /* 0x000fe20000000000 */
[----:B------:R-:W-:Y:S01]  /*0b30*/  IMAD.HI.U32 R5, R4, R10, RZ ;  /* 0x0000000a04057227 */ /* 0x000fe200078e00ff */
[C---:B------:R-:W-:Y:S01]  /*0b40*/  LOP3.LUT R16, R6.reuse, 0x4, RZ, 0xfc, !PT ;  /* 0x0000000406107812 */ /* 0x040fe200078efcff */
[----:B------:R-:W-:Y:S01]  /*0b50*/  STL [R1+0x2d0], R61 ;  /* 0x0002d03d01007387 */ /* 0x000fe20000100800 */
[----:B------:R-:W-:Y:S01]  /*0b60*/  ISETP.GT.U32.AND P1, PT, R13, R0, PT ;  /* 0x000000000d00720c */ /* 0x000fe20003f24070 */
[----:B------:R-:W-:Y:S01]  /*0b70*/  IMAD.MOV R9, RZ, RZ, -R3 ;  /* 0x000000ffff097224 */ /* 0x000fe200078e0a03 */
[----:B------:R-:W-:Y:S01]  /*0b80*/  LOP3.LUT R17, R6, 0x6, RZ, 0xfc, !PT ;  /* 0x0000000606117812 */ /* 0x000fe200078efcff */
[----:B------:R-:W-:Y:S01]  /*0b90*/  IMAD.HI.U32 R3, R4, R11, RZ ;  /* 0x0000000b04037227 */ /* 0x000fe200078e00ff */
[----:B-1----:R-:W-:-:S02]  /*0ba0*/  IABS R12, R6 ;  /* 0x00000006000c7213 */ /* 0x002fc40000000000 */
[C---:B------:R-:W-:Y:S01]  /*0bb0*/  LOP3.LUT R18, R6.reuse, 0xe, RZ, 0xfc, !PT ;  /* 0x0000000e06127812 */ /* 0x040fe200078efcff */
[----:B------:R-:W-:Y:S01]  /*0bc0*/  IMAD.MOV R5, RZ, RZ, -R5 ;  /* 0x000000ffff057224 */ /* 0x000fe200078e0a05 */
[C---:B------:R-:W-:Y:S01]  /*0bd0*/  LOP3.LUT R20, R6.reuse, 0x10, RZ, 0xfc, !PT ;  /* 0x0000001006147812 */ /* 0x040fe200078efcff */
[C---:B------:R-:W-:Y:S01]  /*0be0*/  IMAD R4, R13.reuse, R9, R8 ;  /* 0x000000090d047224 */ /* 0x040fe200078e0208 */
[----:B------:R-:W-:Y:S01]  /*0bf0*/  IABS R19, R18 ;  /* 0x0000001200137213 */ /* 0x000fe20000000000 */
[C---:B------:R-:W-:Y:S01]  /*0c00*/  IMAD R5, R13.reuse, R5, R10 ;  /* 0x000000050d057224 */ /* 0x040fe200078e020a */
[----:B------:R-:W-:Y:S01]  /*0c10*/  LOP3.LUT R22, R6, 0x12, RZ, 0xfc, !PT ;  /* 0x0000001206167812 */ /* 0x000fe200078efcff */
[----:B------:R-:W-:Y:S01]  /*0c20*/  IMAD.MOV R8, RZ, RZ, -R3 ;  /* 0x000000ffff087224 */ /* 0x000fe200078e0a03 */
[----:B------:R-:W-:Y:S01]  /*0c30*/  ISETP.GT.U32.AND P2, PT, R13, R4, PT ;  /* 0x000000040d00720c */ /* 0x000fe20003f44070 */
[----:B------:R-:W-:Y:S01]  /*0c40*/  IMAD.HI.U32 R3, R7, R12, RZ ;  /* 0x0000000c07037227 */ /* 0x000fe200078e00ff */
[----:B------:R-:W-:-:S02]  /*0c50*/  ISETP.GT.U32.AND P3, PT, R13, R5, PT ;  /* 0x000000050d00720c */ /* 0x000fc40003f64070 */
[----:B------:R-:W-:Y:S01]  /*0c60*/  IABS R21, R20 ;  /* 0x0000001400157213 */ /* 0x000fe20000000000 */
[----:B------:R-:W-:Y:S01]  /*0c70*/  IMAD.MOV R3, RZ, RZ, -R3 ;  /* 0x000000ffff037224 */ /* 0x000fe200078e0a03 */
[----:B------:R-:W-:Y:S01]  /*0c80*/  IABS R23, R22 ;  /* 0x0000001600177213 */ /* 0x000fe20000000000 */
[----:B------:R-:W-:Y:S01]  /*0c90*/  IMAD R8, R13, R8, R11 ;  /* 0x000000080d087224 */ /* 0x000fe200078e020b */
[----:B------:R-:W-:Y:S01]  /*0ca0*/  IABS R11, R16 ;  /* 0x00000010000b7213 */ /* 0x000fe20000000000 */
[C---:B------:R-:W-:Y:S01]  /*0cb0*/  IMAD R3, R2.reuse, R3, R12 ;  /* 0x0000000302037224 */ /* 0x040fe200078e020c */
[----:B------:R-:W-:Y:S01]  /*0cc0*/  IABS R12, R17 ;  /* 0x00000011000c7213 */ /* 0x000fe20000000000 */
[----:B------:R-:W-:Y:S01]  /*0cd0*/  IMAD.HI.U32 R9, R7, R14, RZ ;  /* 0x0000000e07097227 */ /* 0x000fe200078e00ff */
[----:B------:R-:W-:Y:S02]  /*0ce0*/  ISETP.GT.U32.AND P4, PT, R13, R8, PT ;  /* 0x000000080d00720c */ /* 0x000fe40003f84070 */
[----:B------:R-:W-:Y:S01]  /*0cf0*/  ISETP.GT.U32.AND P0, PT, R2, R3, PT ;  /* 0x000000030200720c */ /* 0x000fe20003f04070 */
[----:B------:R-:W-:Y:S01]  /*0d00*/  @!P2 IMAD.IADD R4, R4, 0x1, -R13 ;  /* 0x000000010404a824 */ /* 0x000fe200078e0a0d */
[----:B------:R-:W-:Y:S01]  /*0d10*/  @!P3 IADD3 R5, R5, -R13, RZ ;  /* 0x8000000d0505b210 */ /* 0x000fe20007ffe0ff */
[----:B------:R-:W-:Y:S01]  /*0d20*/  IMAD.MOV R9, RZ, RZ, -R9 ;  /* 0x000000ffff097224 */ /* 0x000fe200078e0a09 */
[----:B------:R-:W-:Y:S01]  /*0d30*/  LOP3.LUT R26, R6, 0x14, RZ, 0xfc, !PT ;  /* 0x00000014061a7812 */ /* 0x000fe200078efcff */
[----:B------:R-:W-:Y:S01]  /*0d40*/  IMAD.HI.U32 R10, R7, R11, RZ ;  /* 0x0000000b070a7227 */ /* 0x000fe200078e00ff */
[----:B------:R-:W-:-:S02]  /*0d50*/  ISETP.GT.U32.AND P3, PT, R13, R4, PT ;  /* 0x000000040d00720c */ /* 0x000fc40003f64070 */
[----:B------:R-:W-:Y:S01]  /*0d60*/  ISETP.GT.U32.AND P2, PT, R13, R5, PT ;  /* 0x000000050d00720c */ /* 0x000fe20003f44070 */
[----:B------:R-:W-:Y:S01]  /*0d70*/  IMAD R9, R2, R9, R14 ;  /* 0x0000000902097224 */ /* 0x000fe200078e020e */
[C---:B------:R-:W-:Y:S01]  /*0d80*/  LOP3.LUT R14, R6.reuse, 0xc, RZ, 0xfc, !PT ;  /* 0x0000000c060e7812 */ /* 0x040fe200078efcff */
[----:B------:R-:W-:Y:S01]  /*0d90*/  IMAD.MOV R10, RZ, RZ, -R10 ;  /* 0x000000ffff0a7224 */ /* 0x000fe200078e0a0a */
[----:B------:R-:W-:Y:S01]  /*0da0*/  LOP3.LUT R28, R6, 0x16, RZ, 0xfc, !PT ;  /* 0x00000016061c7812 */ /* 0x000fe200078efcff */
[----:B------:R-:W-:Y:S01]  /*0db0*/  @!P0 IMAD.IADD R3, R3, 0x1, -R2 ;  /* 0x0000000103038824 */ /* 0x000fe200078e0a02 */
[C---:B------:R-:W-:Y:S01]  /*0dc0*/  ISETP.GT.U32.AND P5, PT, R2.reuse, R9, PT ;  /* 0x000000090200720c */ /* 0x040fe20003fa4070 */
[----:B------:R-:W-:Y:S01]  /*0dd0*/  IMAD R11, R2, R10, R11 ;  /* 0x0000000a020b7224 */ /* 0x000fe200078e020b */
[----:B------:R-:W-:Y:S01]  /*0de0*/  ISETP.GE.AND P0, PT, R15, RZ, PT ;  /* 0x000000ff0f00720c */ /* 0x000fe20003f06270 */
[--C-:B------:R-:W-:Y:S01]  /*0df0*/  @!P1 IMAD.IADD R0, R0, 0x1, -R13.reuse ;  /* 0x0000000100009824 */ /* 0x100fe200078e0a0d */
[----:B------:R-:W-:Y:S01]  /*0e00*/  ISETP.GT.U32.AND P1, PT, R2, R3, PT ;  /* 0x000000030200720c */ /* 0x000fe20003f24070 */
[--C-:B------:R-:W-:Y:S01]  /*0e10*/  @!P3 IMAD.IADD R4, R4, 0x1, -R13.reuse ;  /* 0x000000010404b824 */ /* 0x100fe200078e0a0d */
[----:B------:R-:W-:Y:S01]  /*0e20*/  ISETP.GT.U32.AND P3, PT, R2, R11, PT ;  /* 0x0000000b0200720c */ /* 0x000fe20003f64070 */
[--C-:B------:R-:W-:Y:S01]  /*0e30*/  @!P4 IMAD.IADD R8, R8, 0x1, -R13.reuse ;  /* 0x000000010808c824 */ /* 0x100fe200078e0a0d */
[----:B------:R-:W-:Y:S01]  /*0e40*/  ISETP.GT.U32.AND P6, PT, R13, R0, PT ;  /* 0x000000000d00720c */ /* 0x000fe20003fc4070 */
[----:B------:R-:W-:Y:S01]  /*0e50*/  @!P2 IMAD.IADD R5, R5, 0x1, -R13 ;  /* 0x000000010505a824 */ /* 0x000fe200078e0a0d */
[----:B------:R-:W-:Y:S01]  /*0e60*/  IABS R25, R28 ;  /* 0x0000001c00197213 */ /* 0x000fe20000000000 */
[----:B------:R-:W-:Y:S01]  /*0e70*/  IMAD.HI.U32 R10, R7, R12, RZ ;  /* 0x0000000c070a7227 */ /* 0x000fe200078e00ff */
[----:B------:R-:W-:-:S02]  /*0e80*/  ISETP.GT.U32.AND P4, PT, R13, R8, PT ;  /* 0x000000080d00720c */ /* 0x000fc40003f84070 */
[C---:B------:R-:W-:Y:S01]  /*0e90*/  LOP3.LUT R34, R6.reuse, 0x2a, RZ, 0xfc, !PT ;  /* 0x0000002a06227812 */ /* 0x040fe200078efcff */
[----:B------:R-:W-:Y:S01]  /*0ea0*/  @!P5 IMAD.IADD R9, R9, 0x1, -R2 ;  /* 0x000000010909d824 */ /* 0x000fe200078e0a02 */
[----:B------:R-:W-:Y:S01]  /*0eb0*/  ISETP.GE.AND P5, PT, R6, RZ, PT ;  /* 0x000000ff0600720c */ /* 0x000fe20003fa6270 */
[----:B------:R-:W-:Y:S01]  /*0ec0*/  IMAD.MOV R15, RZ, RZ, -R10 ;  /* 0x000000ffff0f7224 */ /* 0x000fe200078e0a0a */
[----:B------:R-:W-:Y:S01]  /*0ed0*/  @!P1 IADD3 R3, R3, -R2, RZ ;  /* 0x8000000203039210 */ /* 0x000fe20007ffe0ff */
[----:B------:R-:W-:Y:S01]  /*0ee0*/  @!P3 IMAD.IADD R11, R11, 0x1, -R2 ;  /* 0x000000010b0bb824 */ /* 0x000fe200078e0a02 */
[----:B------:R-:W-:Y:S01]  /*0ef0*/  ISETP.GT.U32.AND P2, PT, R2, R9, PT ;  /* 0x000000090200720c */ /* 0x000fe20003f44070 */
[----:B------:R-:W-:Y:S01]  /*0f00*/  @!P6 IMAD.IADD R0, R0, 0x1, -R13 ;  /* 0x000000010000e824 */ /* 0x000fe200078e0a0d */
[----:B------:R-:W-:Y:S01]  /*0f10*/  LOP3.LUT R10, R6, 0x8, RZ, 0xfc, !PT ;  /* 0x00000008060a7812 */ /* 0x000fe200078efcff */
[----:B------:R-:W-:Y:S01]  /*0f20*/  IMAD.MOV.U32 R24, RZ, RZ, R3 ;  /* 0x000000ffff187224 */ /* 0x000fe200078e0003 */
[----:B------:R-:W-:Y:S01]  /*0f30*/  ISETP.GT.U32.AND P1, PT, R2, R11, PT ;  /* 0x0000000b0200720c */ /* 0x000fe20003f24070 */
[----:B------:R-:W-:Y:S01]  /*0f40*/  @!P4 IMAD.IADD R8, R8, 0x1, -R13 ;  /* 0x000000010808c824 */ /* 0x000fe200078e0a0d */
[----:B------:R-:W-:Y:S01]  /*0f50*/  ISETP.GE.AND P3, PT, R10, RZ, PT ;  /* 0x000000ff0a00720c */ /* 0x000fe20003f66270 */
[----:B------:R-:W-:Y:S01]  /*0f60*/  IMAD R13, R2, R15, R12 ;  /* 0x0000000f020d7224 */ /* 0x000fe200078e020c */
[----:B------:R-:W-:Y:S01]  /*0f70*/  IABS R10, R10 ;  /* 0x0000000a000a7213 */ /* 0x000fe20000000000 */
[----:B------:R-:W-:Y:S01]  /*0f80*/  @!P5 IMAD.MOV R24, RZ, RZ, -R24 ;  /* 0x000000ffff18d224 */ /* 0x000fe200078e0a18 */
[----:B------:R-:W-:-:S02]  /*0f90*/  ISETP.GE.AND P4, PT, R17, RZ, PT ;  /* 0x000000ff1100720c */ /* 0x000fc40003f86270 */
[----:B------:R-:W-:Y:S01]  /*0fa0*/  IABS R17, R14 ;  /* 0x0000000e00117213 */ /* 0x000fe20000000000 */
[----:B------:R-:W-:Y:S01]  /*0fb0*/  @!P2 IMAD.IADD R9, R9, 0x1, -R2 ;  /* 0x000000010909a824 */ /* 0x000fe200078e0a02 */
[----:B------:R-:W-:Y:S01]  /*0fc0*/  ISETP.GE.AND P2, PT, R14, RZ, PT ;  /* 0x000000ff0e00720c */ /* 0x000fe20003f46270 */
[----:B------:R-:W-:Y:S01]  /*0fd0*/  IMAD.MOV.U32 R14, RZ, RZ, R10 ;  /* 0x000000ffff0e7224 */ /* 0x000fe200078e000a */
[----:B------:R-:W-:Y:S01]  /*0fe0*/  LOP3.LUT R12, R6, 0xa, RZ, 0xfc, !PT ;  /* 0x0000000a060c7812 */ /* 0x000fe200078efcff */
[----:B------:R-:W-:Y:S01]  /*0ff0*/  @!P1 IMAD.IADD R11, R11, 0x1, -R2 ;  /* 0x000000010b0b9824 */ /* 0x000fe200078e0a02 */
[----:B------:R-:W-:Y:S01]  /*1000*/  ISETP.GT.U32.AND P1, PT, R2, R13, PT ;  /* 0x0000000d0200720c */ /* 0x000fe20003f24070 */
[C---:B------:R-:W-:Y:S01]  /*1010*/  IMAD.HI.U32 R3, R7.reuse, R14, RZ ;  /* 0x0000000e07037227 */ /* 0x040fe200078e00ff */
[----:B------:R-:W-:Y:S02]  /*1020*/  IABS R15, R12 ;  /* 0x0000000c000f7213 */ /* 0x000fe40000000000 */
[----:B------:R-:W-:Y:S01]  /*1030*/  ISETP.GE.AND P6, PT, R16, RZ, PT ;  /* 0x000000ff1000720c */ /* 0x000fe20003fc6270 */
[----:B------:R-:W-:Y:S01]  /*1040*/  IMAD.MOV R3, RZ, RZ, -R3 ;  /* 0x000000ffff037224 */ /* 0x000fe200078e0a03 */
[----:B------:R-:W-:Y:S01]  /*1050*/  ISETP.GE.AND P5, PT, R12, RZ, PT ;  /* 0x000000ff0c00720c */ /* 0x000fe20003fa6270 */
[----:B------:R-:W-:Y:S01]  /*1060*/  IMAD.HI.U32 R10, R7, R15, RZ ;  /* 0x0000000f070a7227 */ /* 0x000fe200078e00ff */
[----:B------:R-:W-:-:S02]  /*1070*/  IABS R16, R26 ;  /* 0x0000001a00107213 */ /* 0x000fc40000000000 */
[----:B------:R-:W-:Y:S01]  /*1080*/  IABS R41, R34 ;  /* 0x0000002200297213 */ /* 0x000fe20000000000 */
[----:B------:R-:W-:Y:S01]  /*1090*/  IMAD R3, R2, R3, R14 ;  /* 0x0000000302037224 */ /* 0x000fe200078e020e */
[----:B------:R-:W-:Y:S01]  /*10a0*/  LOP3.LUT R32, R6, 0x28, RZ, 0xfc, !PT ;  /* 0x0000002806207812 */ /* 0x000fe200078efcff */
[----:B------:R-:W-:Y:S01]  /*10b0*/  @!P0 IMAD.MOV R9, RZ, RZ, -R9 ;  /* 0x000000ffff098224 */ /* 0x000fe200078e0a09 */
[----:B------:R-:W-:Y:S01]  /*10c0*/  @!P1 IADD3 R13, R13, -R2, RZ ;  /* 0x800000020d0d9210 */ /* 0x000fe20007ffe0ff */
[----:B------:R-:W-:Y:S01]  /*10d0*/  IMAD.MOV R10, RZ, RZ, -R10 ;  /* 0x000000ffff0a7224 */ /* 0x000fe200078e0a0a */
[C---:B------:R-:W-:Y:S01]  /*10e0*/  ISETP.GT.U32.AND P0, PT, R2.reuse, R3, PT ;  /* 0x000000030200720c */ /* 0x040fe20003f04070 */
[----:B------:R-:W-:Y:S01]  /*10f0*/  @!P6 IMAD.MOV R11, RZ, RZ, -R11 ;  /* 0x000000ffff0be224 */ /* 0x000fe200078e0a0b */
[C---:B------:R-:W-:Y:S01]  /*1100*/  ISETP.GT.U32.AND P1, PT, R2.reuse, R13, PT ;  /* 0x0000000d0200720c */ /* 0x040fe20003f24070 */
[----:B------:R-:W-:Y:S01]  /*1110*/  IMAD R15, R2, R10, R15 ;  /* 0x0000000a020f7224 */ /* 0x000fe200078e020f */
[----:B------:R-:W-:Y:S01]  /*1120*/  LOP3.LUT R36, R6, 0x2c, RZ, 0xfc, !PT ;  /* 0x0000002c06247812 */ /* 0x000fe200078efcff */
[----:B------:R-:W-:Y:S01]  /*1130*/  IMAD.HI.U32 R10, R7, R19, RZ ;  /* 0x00000013070a7227 */ /* 0x000fe200078e00ff */
[----:B------:R-:W-:-:S02]  /*1140*/  IABS R39, R32 ;  /* 0x0000002000277213 */ /* 0x000fc40000000000 */
[----:B------:R-:W-:Y:S01]  /*1150*/  ISETP.GT.U32.AND P6, PT, R2, R15, PT ;  /* 0x0000000f0200720c */ /* 0x000fe20003fc4070 */
[----:B------:R-:W-:Y:S01]  /*1160*/  IMAD.MOV R10, RZ, RZ, -R10 ;  /* 0x000000ffff0a7224 */ /* 0x000fe200078e0a0a */
[----:B------:R-:W-:Y:S01]  /*1170*/  IABS R43, R36 ;  /* 0x00000024002b7213 */ /* 0x000fe20000000000 */
[----:B------:R-:W-:Y:S01]  /*1180*/  IMAD.HI.U32 R12, R7, R17, RZ ;  /* 0x00000011070c7227 */ /* 0x000fe200078e00ff */
[C---:B------:R-:W-:Y:S02]  /*1190*/  LOP3.LUT R38, R6.reuse, 0x2e, RZ, 0xfc, !PT ;  /* 0x0000002e06267812 */ /* 0x040fe400078efcff */
[----:B------:R-:W-:Y:S01]  /*11a0*/  LOP3.LUT R40, R6, 0x30, RZ, 0xfc, !PT ;  /* 0x0000003006287812 */ /* 0x000fe200078efcff */
[--C-:B------:R-:W-:Y:S01]  /*11b0*/  @!P0 IMAD.IADD R3, R3, 0x1, -R2.reuse ;  /* 0x0000000103038824 */ /* 0x100fe200078e0a02 */
[----:B------:R-:W-:Y:S01]  /*11c0*/  IABS R45, R38 ;  /* 0x00000026002d7213 */ /* 0x000fe20000000000 */
[C---:B------:R-:W-:Y:S01]  /*11d0*/  IMAD R19, R2.reuse, R10, R19 ;  /* 0x0000000a02137224 */ /* 0x040fe200078e0213 */
[----:B------:R-:W-:Y:S01]  /*11e0*/  IABS R47, R40 ;  /* 0x00000028002f7213 */ /* 0x000fe20000000000 */
[----:B------:R-:W-:Y:S01]  /*11f0*/  @!P1 IMAD.IADD R13, R13, 0x1, -R2 ;  /* 0x000000010d0d9824 */ /* 0x000fe200078e0a02 */
[----:B------:R-:W-:Y:S01]  /*1200*/  ISETP.GT.U32.AND P0, PT, R2, R3, PT ;  /* 0x000000030200720c */ /* 0x000fe20003f04070 */
[----:B------:R-:W-:Y:S01]  /*1210*/  IMAD.MOV R12, RZ, RZ, -R12 ;  /* 0x000000ffff0c7224 */ /* 0x000fe200078e0a0c */
[----:B------:R-:W-:Y:S01]  /*1220*/  LOP3.LUT R42, R6, 0x32, RZ, 0xfc, !PT ;  /* 0x00000032062a7812 */ /* 0x000fe200078efcff */
[----:B------:R-:W-:Y:S01]  /*1230*/  @!P4 IMAD.MOV R13, RZ, RZ, -R13 ;  /* 0x000000ffff0dc224 */ /* 0x000fe200078e0a0d */
[C---:B------:R-:W-:Y:S01]  /*1240*/  ISETP.GT.U32.AND P4, PT, R2.reuse, R19, PT ;  /* 0x000000130200720c */ /* 0x040fe20003f84070 */
[----:B------:R-:W-:Y:S01]  /*1250*/  @!P6 IMAD.IADD R15, R15, 0x1, -R2 ;  /* 0x000000010f0fe824 */ /* 0x000fe200078e0a02 */
[----:B------:R-:W-:Y:S01]  /*1260*/  IABS R49, R42 ;  /* 0x0000002a00317213 */ /* 0x000fe20000000000 */
[----:B------:R-:W-:Y:S01]  /*1270*/  IMAD R17, R2, R12, R17 ;  /* 0x0000000c02117224 */ /* 0x000fe200078e0211 */
[----:B------:R-:W-:Y:S01]  /*1280*/  LOP3.LUT R44, R6, 0x34, RZ, 0xfc, !PT ;  /* 0x00000034062c7812 */ /* 0x000fe200078efcff */
[----:B------:R-:W-:Y:S01]  /*1290*/  IMAD.HI.U32 R12, R7, R21, RZ ;  /* 0x00000015070c7227 */ /* 0x000fe200078e00ff */
[----:B------:R-:W-:-:S02]  /*12a0*/  ISETP.GT.U32.AND P6, PT, R2, R15, PT ;  /* 0x0000000f0200720c */ /* 0x000fc40003fc4070 */
[----:B------:R-:W-:Y:S01]  /*12b0*/  ISETP.GT.U32.AND P1, PT, R2, R17, PT ;  /* 0x000000110200720c */ /* 0x000fe20003f24070 */
[----:B------:R-:W-:Y:S01]  /*12c0*/  IMAD.HI.U32 R10, R7, R23, RZ ;  /* 0x00000017070a7227 */ /* 0x000fe200078e00ff */
[----:B------:R-:W-:Y:S02]  /*12d0*/  IABS R51, R44 ;  /* 0x0000002c00337213 */ /* 0x000fe40000000000 */
[C---:B------:R-:W-:Y:S01]  /*12e0*/  LOP3.LUT R46, R6.reuse, 0x36, RZ, 0xfc, !PT ;  /* 0x00000036062e7812 */ /* 0x040fe200078efcff */
[----:B------:R-:W-:Y:S01]  /*12f0*/  IMAD.MOV R12, RZ, RZ, -R12 ;  /* 0x000000ffff0c7224 */ /* 0x000fe200078e0a0c */
[C---:B------:R-:W-:Y:S01]  /*1300*/  LOP3.LUT R48, R6.reuse, 0x38, RZ, 0xfc, !PT ;  /* 0x0000003806307812 */ /* 0x040fe200078efcff */
[----:B------:R-:W-:Y:S01]  /*1310*/  IMAD.MOV R10, RZ, RZ, -R10 ;  /* 0x000000ffff0a7224 */ /* 0x000fe200078e0a0a */
[----:B------:R-:W-:Y:S01]  /*1320*/  IABS R53, R46 ;  /* 0x0000002e00357213 */ /* 0x000fe20000000000 */
[--C-:B------:R-:W-:Y:S01]  /*1330*/  @!P0 IMAD.IADD R3, R3, 0x1, -R2.reuse ;  /* 0x0000000103038824 */ /* 0x100fe200078e0a02 */
[----:B------:R-:W-:Y:S01]  /*1340*/  LOP3.LUT R50, R6, 0x3a, RZ, 0xfc, !PT ;  /* 0x0000003a06327812 */ /* 0x000fe200078efcff */
[----:B------:R-:W-:Y:S01]  /*1350*/  IMAD R21, R2, R12, R21 ;  /* 0x0000000c02157224 */ /* 0x000fe200078e0215 */
[----:B------:R-:W-:Y:S01]  /*1360*/  LOP3.LUT R52, R6, 0x3c, RZ, 0xfc, !PT ;  /* 0x0000003c06347812 */ /* 0x000fe200078efcff */
[C---:B------:R-:W-:Y:S01]  /*1370*/  IMAD R23, R2.reuse, R10, R23 ;  /* 0x0000000a02177224 */ /* 0x040fe200078e0217 */
[----:B------:R-:W-:Y:S01]  /*1380*/  @!P1 IADD3 R17, R17, -R2, RZ ;  /* 0x8000000211119210 */ /* 0x000fe20007ffe0ff */
[----:B------:R-:W-:Y:S01]  /*1390*/  IMAD.MOV.U32 R10, RZ, RZ, R3 ;  /* 0x000000ffff0a7224 */ /* 0x000fe200078e0003 */
[----:B------:R-:W-:Y:S01]  /*13a0*/  ISETP.GT.U32.AND P0, PT, R2, R21, PT ;  /* 0x000000150200720c */ /* 0x000fe20003f04070 */
[----:B------:R-:W-:Y:S01]  /*13b0*/  @!P4 IMAD.IADD R19, R19, 0x1, -R2 ;  /* 0x000000011313c824 */ /* 0x000fe200078e0a02 */
[----:B------:R-:W-:Y:S01]  /*13c0*/  ISETP.GE.AND P4, PT, R18, RZ, PT ;  /* 0x000000ff1200720c */ /* 0x000fe20003f86270 */
[----:B------:R-:W-:Y:S01]  /*13d0*/  @!P3 IMAD.MOV R10, RZ, RZ, -R10 ;  /* 0x000000ffff0ab224 */ /* 0x000fe200078e0a0a */
[C---:B------:R-:W-:Y:S01]  /*13e0*/  ISETP.GT.U32.AND P1, PT, R2.reuse, R17, PT ;  /* 0x000000110200720c */ /* 0x040fe20003f24070 */
[----:B------:R-:W-:Y:S01]  /*13f0*/  @!P6 IMAD.IADD R15, R15, 0x1, -R2 ;  /* 0x000000010f0fe824 */ /* 0x000fe200078e0a02 */
[C---:B------:R-:W-:Y:S01]  /*1400*/  ISETP.GT.U32.AND P3, PT, R2.reuse, R19, PT ;  /* 0x000000130200720c */ /* 0x040fe20003f64070 */
[----:B------:R-:W-:Y:S01]  /*1410*/  IMAD.HI.U32 R12, R7, R16, RZ ;  /* 0x00000010070c7227 */ /* 0x000fe200078e00ff */
[----:B------:R-:W-:-:S02]  /*1420*/  ISETP.GT.U32.AND P6, PT, R2, R23, PT ;  /* 0x000000170200720c */ /* 0x000fc40003fc4070 */
[C---:B------:R-:W-:Y:S01]  /*1430*/  LOP3.LUT R30, R6.reuse, 0x3e, RZ, 0xfc, !PT ;  /* 0x0000003e061e7812 */ /* 0x040fe200078efcff */
[----:B------:R-:W-:Y:S01]  /*1440*/  IMAD.HI.U32 R14, R7, R25, RZ ;  /* 0x00000019070e7227 */ /* 0x000fe200078e00ff */
[----:B------:R-:W-:Y:S02]  /*1450*/  IABS R55, R48 ;  /* 0x0000003000377213 */ /* 0x000fe40000000000 */
[----:B------:R-:W-:Y:S01]  /*1460*/  IABS R57, R50 ;  /* 0x0000003200397213 */ /* 0x000fe20000000000 */
[----:B------:R-:W-:Y:S01]  /*1470*/  IMAD.MOV R3, RZ, RZ, -R12 ;  /* 0x000000ffff037224 */ /* 0x000fe200078e0a0c */
[----:B------:R-:W-:Y:S01]  /*1480*/  LOP3.LUT R12, R6, 0x18, RZ, 0xfc, !PT ;  /* 0x00000018060c7812 */ /* 0x000fe200078efcff */
[----:B------:R-:W-:Y:S01]  /*1490*/  IMAD.MOV R14, RZ, RZ, -R14 ;  /* 0x000000ffff0e7224 */ /* 0x000fe200078e0a0e */
[----:B------:R-:W-:Y:S01]  /*14a0*/  IABS R59, R52 ;  /* 0x00000034003b7213 */ /* 0x000fe20000000000 */
[C---:B------:R-:W-:Y:S01]  /*14b0*/  IMAD R3, R2.reuse, R3, R16 ;  /* 0x0000000302037224 */ /* 0x040fe200078e0210 */
[----:B------:R-:W-:Y:S01]  /*14c0*/  IABS R27, R12 ;  /* 0x0000000c001b7213 */ /* 0x000fe20000000000 */
[--C-:B------:R-:W-:Y:S01]  /*14d0*/  @!P0 IMAD.IADD R21, R21, 0x1, -R2.reuse ;  /* 0x0000000115158824 */ /* 0x100fe200078e0a02 */
[----:B------:R-:W-:Y:S01]  /*14e0*/  @!P6 IADD3 R23, R23, -R2, RZ ;  /* 0x800000021717e210 */ /* 0x000fe20007ffe0ff */
[----:B------:R-:W-:Y:S01]  /*14f0*/  IMAD R25, R2, R14, R25 ;  /* 0x0000000e02197224 */ /* 0x000fe200078e0219 */
[----:B------:R-:W-:Y:S01]  /*1500*/  LOP3.LUT R16, R6, 0x1a, RZ, 0xfc, !PT ;  /* 0x0000001a06107812 */ /* 0x000fe200078efcff */
[--C-:B------:R-:W-:Y:S01]  /*1510*/  @!P3 IMAD.IADD R19, R19, 0x1, -R2.reuse ;  /* 0x000000011313b824 */ /* 0x100fe200078e0a02 */
[C---:B------:R-:W-:Y:S01]  /*1520*/  ISETP.GT.U32.AND P3, PT, R2.reuse, R3, PT ;  /* 0x000000030200720c */ /* 0x040fe20003f64070 */
[----:B------:R-:W-:Y:S01]  /*1530*/  @!P5 IMAD.MOV R15, RZ, RZ, -R15 ;  /* 0x000000ffff0fd224 */ /* 0x000fe200078e0a0f */
[C---:B------:R-:W-:Y:S01]  /*1540*/  ISETP.GT.U32.AND P6, PT, R2.reuse, R21, PT ;  /* 0x000000150200720c */ /* 0x040fe20003fc4070 */
[----:B------:R-:W-:Y:S01]  /*1550*/  @!P4 IMAD.MOV R19, RZ, RZ, -R19 ;  /* 0x000000ffff13c224 */ /* 0x000fe200078e0a13 */
[C---:B------:R-:W-:Y:S01]  /*1560*/  ISETP.GT.U32.AND P5, PT, R2.reuse, R23, PT ;  /* 0x000000170200720c */ /* 0x040fe20003fa4070 */
[----:B------:R-:W-:Y:S01]  /*1570*/  @!P1 IMAD.IADD R17, R17, 0x1, -R2 ;  /* 0x0000000111119824 */ /* 0x000fe200078e0a02 */
[----:B------:R-:W-:-:S02]  /*1580*/  ISETP.GT.U32.AND P4, PT, R2, R25, PT ;  /* 0x000000190200720c */ /* 0x000fc40003f84070 */
[----:B------:R-:W-:Y:S01]  /*1590*/  ISETP.GE.AND P1, PT, R20, RZ, PT ;  /* 0x000000ff1400720c */ /* 0x000fe20003f26270 */
[----:B------:R-:W-:Y:S01]  /*15a0*/  @!P2 IMAD.MOV R17, RZ, RZ, -R17 ;  /* 0x000000ffff11a224 */ /* 0x000fe200078e0a11 */
[----:B------:R-:W-:Y:S02]  /*15b0*/  IABS R29, R16 ;  /* 0x00000010001d7213 */ /* 0x000fe40000000000 */
[----:B------:R-:W-:Y:S01]  /*15c0*/  ISETP.GE.AND P0, PT, R22, RZ, PT ;  /* 0x000000ff1600720c */ /* 0x000fe20003f06270 */
[--C-:B------:R-:W-:Y:S01]  /*15d0*/  @!P3 IMAD.IADD R3, R3, 0x1, -R2.reuse ;  /* 0x000000010303b824 */ /* 0x100fe200078e0a02 */
[----:B------:R-:W-:Y:S01]  /*15e0*/  ISETP.GE.AND P3, PT, R16, RZ, PT ;  /* 0x000000ff1000720c */ /* 0x000fe20003f66270 */
[--C-:B------:R-:W-:Y:S01]  /*15f0*/  @!P6 IMAD.IADD R21, R21, 0x1, -R2.reuse ;  /* 0x000000011515e824 */ /* 0x100fe200078e0a02 */
[----:B------:R-:W-:Y:S01]  /*1600*/  ISETP.GE.AND P6, PT, R28, RZ, PT ;  /* 0x000000ff1c00720c */ /* 0x000fe20003fc6270 */
[----:B------:R-:W-:Y:S01]  /*1610*/  @!P5 IMAD.IADD R23, R23, 0x1, -R2 ;  /* 0x000000011717d824 */ /* 0x000fe200078e0a02 */
[----:B------:R-:W-:Y:S01]  /*1620*/  ISETP.GE.AND P5, PT, R12, RZ, PT ;  /* 0x000000ff0c00720c */ /* 0x000fe20003fa6270 */
[----:B------:R-:W-:Y:S01]  /*1630*/  IMAD.HI.U32 R12, R7, R27, RZ ;  /* 0x0000001b070c7227 */ /* 0x000fe200078e00ff */
[----:B------:R-:W-:-:S02]  /*1640*/  @!P4 IADD3 R25, R25, -R2, RZ ;  /* 0x800000021919c210 */ /* 0x000fc40007ffe0ff */
[C---:B------:R-:W-:Y:S01]  /*1650*/  ISETP.GT.U32.AND P4, PT, R2.reuse, R3, PT ;  /* 0x000000030200720c */ /* 0x040fe20003f84070 */
[----:B------:R-:W-:Y:S01]  /*1660*/  @!P1 IMAD.MOV R21, RZ, RZ, -R21 ;  /* 0x000000ffff159224 */ /* 0x000fe200078e0a15 */
[----:B------:R-:W-:Y:S01]  /*1670*/  ISETP.GT.U32.AND P1, PT, R2, R25, PT ;  /* 0x000000190200720c */ /* 0x000fe20003f24070 */
[----:B------:R-:W-:Y:S01]  /*1680*/  IMAD.MOV R12, RZ, RZ, -R12 ;  /* 0x000000ffff0c7224 */ /* 0x000fe200078e0a0c */
[----:B------:R-:W-:Y:S01]  /*1690*/  ISETP.GE.AND P2, PT, R26, RZ, PT ;  /* 0x000000ff1a00720c */ /* 0x000fe20003f46270 */
[----:B------:R-:W-:Y:S01]  /*16a0*/  IMAD.HI.U32 R14, R7, R29, RZ ;  /* 0x0000001d070e7227 */ /* 0x000fe200078e00ff */
[C---:B------:R-:W-:Y:S02]  /*16b0*/  LOP3.LUT R20, R6.reuse, 0x20, RZ, 0xfc, !PT ;  /* 0x0000002006147812 */ /* 0x040fe400078efcff */
[----:B------:R-:W-:Y:S01]  /*16c0*/  LOP3.LUT R26, R6, 0x24, RZ, 0xfc, !PT ;  /* 0x00000024061a7812 */ /* 0x000fe200078efcff */
[----:B------:R-:W-:Y:S01]  /*16d0*/  IMAD R27, R2, R12, R27 ;  /* 0x0000000c021b7224 */ /* 0x000fe200078e021b */
[----:B------:R-:W-:Y:S01]  /*16e0*/  LOP3.LUT R12, R6, 0x1c, RZ, 0xfc, !PT ;  /* 0x0000001c060c7812 */ /* 0x000fe200078efcff */
[----:B------:R-:W-:Y:S01]  /*16f0*/  IMAD.MOV R14, RZ, RZ, -R14 ;  /* 0x000000ffff0e7224 */ /* 0x000fe200078e0a0e */
[----:B------:R-:W-:Y:S01]  /*1700*/  IABS R31, R20 ;  /* 0x00000014001f7213 */ /* 0x000fe20000000000 */
[--C-:B------:R-:W-:Y:S01]  /*1710*/  @!P4 IMAD.IADD R3, R3, 0x1, -R2.reuse ;  /* 0x000000010303c824 */ /* 0x100fe200078e0a02 */
[C---:B------:R-:W-:Y:S01]  /*1720*/  ISETP.GT.U32.AND P4, PT, R2.reuse, R27, PT ;  /* 0x0000001b0200720c */ /* 0x040fe20003f84070 */
[----:B------:R-:W-:Y:S01]  /*1730*/  IMAD R29, R2, R14, R29 ;  /* 0x0000000e021d7224 */ /* 0x000fe200078e021d */
[----:B------:R-:W-:Y:S01]  /*1740*/  LOP3.LUT R14, R6, 0x1e, RZ, 0xfc, !PT ;  /* 0x0000001e060e7812 */ /* 0x000fe200078efcff */
[----:B------:R-:W-:Y:S01]  /*1750*/  @!P1 IMAD.IADD R25, R25, 0x1, -R2 ;  /* 0x0000000119199824 */ /* 0x000fe200078e0a02 */
[----:B------:R-:W-:Y:S01]  /*1760*/  IABS R35, R26 ;  /* 0x0000001a00237213 */ /* 0x000fe20000000000 */
[----:B------:R-:W-:Y:S01]  /*1770*/  IMAD.MOV.U32 R16, RZ, RZ, R23 ;  /* 0x000000ffff107224 */ /* 0x000fe200078e0017 */
[----:B------:R-:W-:Y:S01]  /*1780*/  IABS R23, R14 ;  /* 0x0000000e00177213 */ /* 0x000fe20000000000 */
[----:B------:R-:W-:Y:S01]  /*1790*/  @!P6 IMAD.MOV R25, RZ, RZ, -R25 ;  /* 0x000000ffff19e224 */ /* 0x000fe200078e0a19 */
[----:B------:R-:W-:Y:S01]  /*17a0*/  ISETP.GT.U32.AND P6, PT, R2, R29, PT ;  /* 0x0000001d0200720c */ /* 0x000fe20003fc4070 */
[----:B------:R-:W-:Y:S01]  /*17b0*/  @!P0 IMAD.MOV R16, RZ, RZ, -R16 ;  /* 0x000000ffff108224 */ /* 0x000fe200078e0a10 */
[----:B------:R-:W-:Y:S01]  /*17c0*/  ISETP.GE.AND P0, PT, R12, RZ, PT ;  /* 0x000000ff0c00720c */ /* 0x000fe20003f06270 */
[----:B------:R-:W-:Y:S01]  /*17d0*/  IMAD.MOV.U32 R18, RZ, RZ, R3 ;  /* 0x000000ffff127224 */ /* 0x000fe200078e0003 */
[----:B------:R-:W-:-:S02]  /*17e0*/  IABS R12, R12 ;  /* 0x0000000c000c7213 */ /* 0x000fc40000000000 */
[----:B------:R-:W-:Y:S01]  /*17f0*/  @!P4 IADD3 R27, R27, -R2, RZ ;  /* 0x800000021b1bc210 */ /* 0x000fe20007ffe0ff */
[----:B------:R-:W-:Y:S01]  /*1800*/  @!P2 IMAD.MOV R18, RZ, RZ, -R18 ;  /* 0x000000ffff12a224 */ /* 0x000fe200078e0a12 */
[----:B------:R-:W-:Y:S01]  /*1810*/  ISETP.GE.AND P1, PT, R14, RZ, PT ;  /* 0x000000ff0e00720c */ /* 0x000fe20003f26270 */
[----:B------:R-:W-:Y:S01]  /*1820*/  IMAD.MOV.U32 R14, RZ, RZ, R12 ;  /* 0x000000ffff0e7224 */ /* 0x000fe200078e000c */
[----:B------:R-:W-:Y:S01]  /*1830*/  ISETP.GT.U32.AND P4, PT, R2, R27, PT ;  /* 0x0000001b0200720c */ /* 0x000fe20003f84070 */
[----:B------:R-:W-:Y:S01]  /*1840*/  IMAD.HI.U32 R12, R7, R23, RZ ;  /* 0x00000017070c7227 */ /* 0x000fe200078e00ff */
[----:B------:R-:W-:Y:S02]  /*1850*/  ISETP.GE.AND P2, PT, R20, RZ, PT ;  /* 0x000000ff1400720c */ /* 0x000fe40003f46270 */
[C---:B------:R-:W-:Y:S01]  /*1860*/  LOP3.LUT R28, R6.reuse, 0x26, RZ, 0xfc, !PT ;  /* 0x00000026061c7812 */ /* 0x040fe200078efcff */
[----:B------:R-:W-:Y:S01]  /*1870*/  @!P6 IMAD.IADD R29, R29, 0x1, -R2 ;  /* 0x000000011d1de824 */ /* 0x000fe200078e0a02 */
[----:B------:R-:W-:Y:S01]  /*1880*/  LOP3.LUT R22, R6, 0x22, RZ, 0xfc, !PT ;  /* 0x0000002206167812 */ /* 0x000fe200078efcff */
[----:B------:R-:W-:Y:S01]  /*1890*/  IMAD.MOV R12, RZ, RZ, -R12 ;  /* 0x000000ffff0c7224 */ /* 0x000fe200078e0a0c */
[----:B------:R-:W-:Y:S01]  /*18a0*/  IABS R37, R28 ;  /* 0x0000001c00257213 */ /* 0x000fe20000000000 */
[----:B------:R-:W-:Y:S01]  /*18b0*/  IMAD.HI.U32 R3, R7, R14, RZ ;  /* 0x0000000e07037227 */ /* 0x000fe200078e00ff */
[----:B------:R-:W-:-:S02]  /*18c0*/  ISETP.GT.U32.AND P6, PT, R2, R29, PT ;  /* 0x0000001d0200720c */ /* 0x000fc40003fc4070 */
[----:B------:R-:W-:Y:S01]  /*18d0*/  IABS R33, R22 ;  /* 0x0000001600217213 */ /* 0x000fe20000000000 */
[----:B------:R-:W-:Y:S02]  /*18e0*/  IMAD R23, R2, R12, R23 ;  /* 0x0000000c02177224 */ /* 0x000fe400078e0217 */
[----:B------:R-:W-:-:S04]  /*18f0*/  IMAD.HI.U32 R12, R7, R31, RZ ;  /* 0x0000001f070c7227 */ /* 0x000fc800078e00ff */
[----:B------:R-:W-:Y:S02]  /*1900*/  @!P4 IMAD.IADD R27, R27, 0x1, -R2 ;  /* 0x000000011b1bc824 */ /* 0x000fe400078e0a02 */
[----:B------:R-:W-:Y:S02]  /*1910*/  IMAD.MOV R20, RZ, RZ, -R12 ;  /* 0x000000ffff147224 */ /* 0x000fe400078e0a0c */
[----:B------:R-:W-:Y:S01]  /*1920*/  @!P5 IMAD.MOV R27, RZ, RZ, -R27 ;  /* 0x000000ffff1bd224 */ /* 0x000fe200078e0a1b */
[C---:B------:R-:W-:Y:S01]  /*1930*/  ISETP.GT.U32.AND P5, PT, R2.reuse, R23, PT ;  /* 0x000000170200720c */ /* 0x040fe20003fa4070 */
[C---:B------:R-:W-:Y:S02]  /*1940*/  IMAD R31, R2.reuse, R20, R31 ;  /* 0x00000014021f7224 */ /* 0x040fe400078e021f */
[----:B------:R-:W-:Y:S02]  /*1950*/  @!P6 IMAD.IADD R29, R29, 0x1, -R2 ;  /* 0x000000011d1de824 */ /* 0x000fe400078e0a02 */
[----:B------:R-:W-:Y:S01]  /*1960*/  IMAD.HI.U32 R12, R7, R35, RZ ;  /* 0x00000023070c7227 */ /* 0x000fe200078e00ff */
[----:B------:R-:W-:-:S03]  /*1970*/  ISETP.GT.U32.AND P6, PT, R2, R31, PT ;  /* 0x0000001f0200720c */ /* 0x000fc60003fc4070 */
[----:B------:R-:W-:Y:S02]  /*1980*/  IMAD.MOV R3, RZ, RZ, -R3 ;  /* 0x000000ffff037224 */ /* 0x000fe400078e0a03 */
[----:B------:R-:W-:Y:S02]  /*1990*/  IMAD.MOV R12, RZ, RZ, -R12 ;  /* 0x000000ffff0c7224 */ /* 0x000fe400078e0a0c */
[----:B------:R-:W-:Y:S02]  /*19a0*/  @!P5 IMAD.IADD R23, R23, 0x1, -R2 ;  /* 0x000000011717d824 */ /* 0x000fe400078e0a02 */
[C---:B------:R-:W-:Y:S02]  /*19b0*/  IMAD R3, R2.reuse, R3, R14 ;  /* 0x0000000302037224 */ /* 0x040fe400078e020e */
[C---:B------:R-:W-:Y:S01]  /*19c0*/  IMAD R35, R2.reuse, R12, R35 ;  /* 0x0000000c02237224 */ /* 0x040fe200078e0223 */
[C---:B------:R-:W-:Y:S01]  /*19d0*/  ISETP.GT.U32.AND P5, PT, R2.reuse, R23, PT ;  /* 0x000000170200720c */ /* 0x040fe20003fa4070 */
[----:B------:R-:W-:Y:S01]  /*19e0*/  @!P6 IMAD.IADD R31, R31, 0x1, -R2 ;  /* 0x000000011f1fe824 */ /* 0x000fe200078e0a02 */
[----:B------:R-:W-:Y:S01]  /*19f0*/  ISETP.GT.U32.AND P4, PT, R2, R3, PT ;  /* 0x000000030200720c */ /* 0x000fe20003f84070 */
[----:B------:R-:W-:-:S03]  /*1a00*/  IMAD.HI.U32 R12, R7, R37, RZ ;  /* 0x00000025070c7227 */ /* 0x000fc600078e00ff */
[----:B------:R-:W-:Y:S01]  /*1a10*/  ISETP.GT.U32.AND P6, PT, R2, R31, PT ;  /* 0x0000001f0200720c */ /* 0x000fe20003fc4070 */
[----:B------:R-:W-:Y:S02]  /*1a20*/  IMAD.MOV R12, RZ, RZ, -R12 ;  /* 0x000000ffff0c7224 */ /* 0x000fe400078e0a0c */
[----:B------:R-:W-:-:S04]  /*1a30*/  IMAD.HI.U32 R14, R7, R33, RZ ;  /* 0x00000021070e7227 */ /* 0x000fc800078e00ff */
[C---:B------:R-:W-:Y:S02]  /*1a40*/  IMAD R37, R2.reuse, R12, R37 ;  /* 0x0000000c02257224 */ /* 0x040fe400078e0225 */
[----:B------:R-:W-:Y:S01]  /*1a50*/  @!P5 IMAD.IADD R23, R23, 0x1, -R2 ;  /* 0x000000011717d824 */ /* 0x000fe200078e0a02 */
[C---:B------:R-:W-:Y:S01]  /*1a60*/  ISETP.GT.U32.AND P5, PT, R2.reuse, R35, PT ;  /* 0x000000230200720c */ /* 0x040fe20003fa4070 */
[----:B------:R-:W-:Y:S01]  /*1a70*/  IMAD.MOV R14, RZ, RZ, -R14 ;  /* 0x000000ffff0e7224 */ /* 0x000fe200078e0a0e */
[----:B------:R-:W-:Y:S01]  /*1a80*/  @!P4 IADD3 R3, R3, -R2, RZ ;  /* 0x800000020303c210 */ /* 0x000fe20007ffe0ff */
[----:B------:R-:W-:Y:S01]  /*1a90*/  @!P6 IMAD.IADD R31, R31, 0x1, -R2 ;  /* 0x000000011f1fe824 */ /* 0x000fe200078e0a02 */
[C---:B------:R-:W-:Y:S01]  /*1aa0*/  ISETP.GT.U32.AND P6, PT, R2.reuse, R37, PT ;  /* 0x000000250200720c */ /* 0x040fe20003fc4070 */
[C---:B------:R-:W-:Y:S01]  /*1ab0*/  IMAD R33, R2.reuse, R14, R33 ;  /* 0x0000000e02217224 */ /* 0x040fe200078e0221 */
[----:B------:R-:W-:Y:S01]  /*1ac0*/  ISETP.GT.U32.AND P4, PT, R2, R3, PT ;  /* 0x000000030200720c */ /* 0x000fe20003f84070 */
[----:B------:R-:W-:-:S04]  /*1ad0*/  IMAD.HI.U32 R14, R7, R41, RZ ;  /* 0x00000029070e7227 */ /* 0x000fc800078e00ff */
[----:B------:R-:W-:Y:S02]  /*1ae0*/  IMAD.MOV R14, RZ, RZ, -R14 ;  /* 0x000000ffff0e7224 */ /* 0x000fe400078e0a0e */
[----:B------:R-:W-:Y:S02]  /*1af0*/  @!P5 IMAD.IADD R35, R35, 0x1, -R2 ;  /* 0x000000012323d824 */ /* 0x000fe400078e0a02 */
[----:B------:R-:W-:-:S04]  /*1b00*/  IMAD.HI.U32 R12, R7, R39, RZ ;  /* 0x00000027070c7227 */ /* 0x000fc800078e00ff */
[--C-:B------:R-:W-:Y:S01]  /*1b10*/  @!P6 IMAD.IADD R37, R37, 0x1, -R2.reuse ;  /* 0x000000012525e824 */ /* 0x100fe200078e0a02 */
[C---:B------:R-:W-:Y:S01]  /*1b20*/  ISETP.GT.U32.AND P6, PT, R2.reuse, R35, PT ;  /* 0x000000230200720c */ /* 0x040fe20003fc4070 */
[----:B------:R-:W-:Y:S01]  /*1b30*/  @!P4 IMAD.IADD R3, R3, 0x1, -R2 ;  /* 0x000000010303c824 */ /* 0x000fe200078e0a02 */
[C---:B------:R-:W-:Y:S01]  /*1b40*/  ISETP.GT.U32.AND P4, PT, R2.reuse, R33, PT ;  /* 0x000000210200720c */ /* 0x040fe20003f84070 */
[----:B------:R-:W-:Y:S02]  /*1b50*/  IMAD R41, R2, R14, R41 ;  /* 0x0000000e02297224 */ /* 0x000fe400078e0229 */
[----:B------:R-:W-:-:S04]  /*1b60*/  IMAD.HI.U32 R20, R7, R43, RZ ;  /* 0x0000002b07147227 */ /* 0x000fc800078e00ff */
[----:B------:R-:W-:Y:S02]  /*1b70*/  IMAD.MOV R12, RZ, RZ, -R12 ;  /* 0x000000ffff0c7224 */ /* 0x000fe400078e0a0c */
[----:B------:R-:W-:Y:S02]  /*1b80*/  IMAD.MOV R20, RZ, RZ, -R20 ;  /* 0x000000ffff147224 */ /* 0x000fe400078e0a14 */
[----:B------:R-:W-:Y:S01]  /*1b90*/  @!P6 IMAD.IADD R35, R35, 0x1, -R2 ;  /* 0x000000012323e824 */ /* 0x000fe200078e0a02 */
[C---:B------:R-:W-:Y:S01]  /*1ba0*/  ISETP.GT.U32.AND P6, PT, R2.reuse, R41, PT ;  /* 0x000000290200720c */ /* 0x040fe20003fc4070 */
[----:B------:R-:W-:Y:S01]  /*1bb0*/  IMAD R39, R2, R12, R39 ;  /* 0x0000000c02277224 */ /* 0x000fe200078e0227 */
[----:B------:R-:W-:Y:S01]  /*1bc0*/  @!P4 IADD3 R33, R33, -R2, RZ ;  /* 0x800000022121c210 */ /* 0x000fe20007ffe0ff */
[----:B------:R-:W-:Y:S01]  /*1bd0*/  IMAD.HI.U32 R12, R7, R45, RZ ;  /* 0x0000002d070c7227 */ /* 0x000fe200078e00ff */
[----:B------:R-:W-:Y:S02]  /*1be0*/  ISETP.GE.AND P4, PT, R22, RZ, PT ;  /* 0x000000ff1600720c */ /* 0x000fe40003f86270 */
[C---:B------:R-:W-:Y:S01]  /*1bf0*/  ISETP.GT.U32.AND P5, PT, R2.reuse, R33, PT ;  /* 0x000000210200720c */ /* 0x040fe20003fa4070 */
[C---:B------:R-:W-:Y:S01]  /*1c00*/  IMAD R43, R2.reuse, R20, R43 ;  /* 0x00000014022b7224 */ /* 0x040fe200078e022b */
[----:B------:R-:W-:Y:S01]  /*1c10*/  MOV R22, R3 ;  /* 0x0000000300167202 */ /* 0x000fe20000000f00 */
[----:B------:R-:W-:Y:S01]  /*1c20*/  IMAD.MOV R20, RZ, RZ, -R12 ;  /* 0x000000ffff147224 */ /* 0x000fe200078e0a0c */
[----:B------:R-:W-:Y:S01]  /*1c30*/  SHF.R.S32.HI R3, RZ, 0x5, R54 ;  /* 0x00000005ff037819 */ /* 0x000fe20000011436 */
[----:B------:R-:W-:Y:S01]  /*1c40*/  @!P3 IMAD.MOV R29, RZ, RZ, -R29 ;  /* 0x000000ffff1db224 */ /* 0x000fe200078e0a1d */
[C---:B------:R-:W-:Y:S01]  /*1c50*/  ISETP.GT.U32.AND P3, PT, R2.reuse, R37, PT ;  /* 0x000000250200720c */ /* 0x040fe20003f64070 */
[----:B------:R-:W-:Y:S01]  /*1c60*/  IMAD R45, R2, R20, R45 ;  /* 0x00000014022d7224 */ /* 0x000fe200078e022d */
[----:B------:R-:W-:Y:S01]  /*1c70*/  LOP3.LUT R54, R54, 0x1f, RZ, 0xc0, !PT ;  /* 0x0000001f36367812 */ /* 0x000fe200078ec0ff */
[----:B------:R-:W-:Y:S01]  /*1c80*/  @!P6 IMAD.IADD R41, R41, 0x1, -R2 ;  /* 0x000000012929e824 */ /* 0x000fe200078e0a02 */
[----:B------:R-:W-:Y:S01]  /*1c90*/  SGXT R3, R3, 0x1 ;  /* 0x000000010303781a */ /* 0x000fe20000000200 */
[----:B------:R-:W-:Y:S01]  /*1ca0*/  IMAD.HI.U32 R12, R7, R47, RZ ;  /* 0x0000002f070c7227 */ /* 0x000fe200078e00ff */
[----:B------:R-:W-:-:S03]  /*1cb0*/  ISETP.GT.U32.AND P6, PT, R2, R45, PT ;  /* 0x0000002d0200720c */ /* 0x000fc60003fc4070 */
[----:B------:R-:W-:Y:S02]  /*1cc0*/  IMAD.MOV R12, RZ, RZ, -R12 ;  /* 0x000000ffff0c7224 */ /* 0x000fe400078e0a0c */
[--C-:B------:R-:W-:Y:S01]  /*1cd0*/  @!P5 IMAD.IADD R33, R33, 0x1, -R2.reuse ;  /* 0x000000012121d824 */ /* 0x100fe200078e0a02 */
[C---:B------:R-:W-:Y:S01]  /*1ce0*/  ISETP.GT.U32.AND P5, PT, R2.reuse, R39, PT ;  /* 0x000000270200720c */ /* 0x040fe20003fa4070 */
[----:B------:R-:W-:Y:S01]  /*1cf0*/  @!P3 IMAD.IADD R37, R37, 0x1, -R2 ;  /* 0x000000012525b824 */ /* 0x000fe200078e0a02 */
[C---:B------:R-:W-:Y:S01]  /*1d00*/  ISETP.GT.U32.AND P3, PT, R2.reuse, R43, PT ;  /* 0x0000002b0200720c */ /* 0x040fe20003f64070 */
[----:B------:R-:W-:Y:S02]  /*1d10*/  IMAD R47, R2, R12, R47 ;  /* 0x0000000c022f7224 */ /* 0x000fe400078e022f */
[----:B------:R-:W-:-:S04]  /*1d20*/  IMAD.HI.U32 R14, R7, R49, RZ ;  /* 0x00000031070e7227 */ /* 0x000fc800078e00ff */
[----:B------:R-:W-:Y:S01]  /*1d30*/  @!P6 IMAD.IADD R45, R45, 0x1, -R2 ;  /* 0x000000012d2de824 */ /* 0x000fe200078e0a02 */
[----:B------:R-:W-:Y:S01]  /*1d40*/  ISETP.GT.U32.AND P6, PT, R2, R47, PT ;  /* 0x0000002f0200720c */ /* 0x000fe20003fc4070 */
[----:B------:R-:W-:Y:S01]  /*1d50*/  IMAD.HI.U32 R20, R7, R51, RZ ;  /* 0x0000003307147227 */ /* 0x000fe200078e00ff */
[----:B------:R-:W-:-:S03]  /*1d60*/  IADD3 R14, -R14, RZ, RZ ;  /* 0x000000ff0e0e7210 */ /* 0x000fc60007ffe1ff */
[--C-:B------:R-:W-:Y:S01]  /*1d70*/  @!P5 IMAD.IADD R39, R39, 0x1, -R2.reuse ;  /* 0x000000012727d824 */ /* 0x100fe200078e0a02 */
[----:B------:R-:W-:Y:S01]  /*1d80*/  ISETP.GE.AND P5, PT, R26, RZ, PT ;  /* 0x000000ff1a00720c */ /* 0x000fe20003fa6270 */
[----:B------:R-:W-:Y:S01]  /*1d90*/  @!P3 IMAD.IADD R43, R43, 0x1, -R2 ;  /* 0x000000012b2bb824 */ /* 0x000fe200078e0a02 */
[----:B------:R-:W-:Y:S01]  /*1da0*/  ISETP.GE.AND P3, PT, R28, RZ, PT ;  /* 0x000000ff1c00720c */ /* 0x000fe20003f66270 */
[C---:B------:R-:W-:Y:S01]  /*1db0*/  IMAD R49, R2.reuse, R14, R49 ;  /* 0x0000000e02317224 */ /* 0x040fe200078e0231 */
[----:B------:R-:W-:Y:S01]  /*1dc0*/  IABS R28, R30 ;  /* 0x0000001e001c7213 */ /* 0x000fe20000000000 */
[----:B------:R-:W-:Y:S01]  /*1dd0*/  @!P0 IMAD.MOV R22, RZ, RZ, -R22 ;  /* 0x000000ffff168224 */ /* 0x000fe200078e0a16 */
[C---:B------:R-:W-:Y:S01]  /*1de0*/  ISETP.GT.U32.AND P0, PT, R2.reuse, R39, PT ;  /* 0x000000270200720c */ /* 0x040fe20003f04070 */
[----:B------:R-:W-:Y:S01]  /*1df0*/  @!P6 IMAD.IADD R47, R47, 0x1, -R2 ;  /* 0x000000012f2fe824 */ /* 0x000fe200078e0a02 */
[----:B------:R-:W-:Y:S01]  /*1e00*/  ISETP.GT.U32.AND P6, PT, R2, R49, PT ;  /* 0x000000310200720c */ /* 0x000fe20003fc4070 */
[----:B------:R-:W-:-:S02]  /*1e10*/  IMAD.MOV R20, RZ, RZ, -R20 ;  /* 0x000000ffff147224 */ /* 0x000fc400078e0a14 */
[----:B------:R-:W-:-:S04]  /*1e20*/  IMAD.HI.U32 R6, R7, R53, RZ ;  /* 0x0000003507067227 */ /* 0x000fc800078e00ff */
[C---:B------:R-:W-:Y:S02]  /*1e30*/  IMAD R51, R2.reuse, R20, R51 ;  /* 0x0000001402337224 */ /* 0x040fe400078e0233 */
[----:B------:R-:W-:Y:S02]  /*1e40*/  IMAD.MOV R6, RZ, RZ, -R6 ;  /* 0x000000ffff067224 */ /* 0x000fe400078e0a06 */
[----:B------:R-:W-:Y:S01]  /*1e50*/  IMAD.MOV.U32 R26, RZ, RZ, R23 ;  /* 0x000000ffff1a7224 */ /* 0x000fe200078e0017 */
[----:B------:R-:W-:Y:S01]  /*1e60*/  @!P0 IADD3 R39, R39, -R2, RZ ;  /* 0x8000000227278210 */ /* 0x000fe20007ffe0ff */
[C---:B------:R-:W-:Y:S02]  /*1e70*/  IMAD R53, R2.reuse, R6, R53 ;  /* 0x0000000602357224 */ /* 0x040fe400078e0235 */
[----:B------:R-:W-:Y:S01]  /*1e80*/  @!P1 IMAD.MOV R26, RZ, RZ, -R26 ;  /* 0x000000ffff1a9224 */ /* 0x000fe200078e0a1a */
[C---:B------:R-:W-:Y:S01]  /*1e90*/  ISETP.GT.U32.AND P1, PT, R2.reuse, R41, PT ;  /* 0x000000290200720c */ /* 0x040fe20003f24070 */
[----:B------:R-:W-:Y:S01]  /*1ea0*/  @!P3 IMAD.MOV R37, RZ, RZ, -R37 ;  /* 0x000000ffff25b224 */ /* 0x000fe200078e0a25 */
[C---:B------:R-:W-:Y:S01]  /*1eb0*/  ISETP.GT.U32.AND P3, PT, R2.reuse, R51, PT ;  /* 0x000000330200720c */ /* 0x040fe20003f64070 */
[----:B------:R-:W-:Y:S01]  /*1ec0*/  IMAD.HI.U32 R12, R7, R55, RZ ;  /* 0x00000037070c7227 */ /* 0x000fe200078e00ff */
[----:B------:R-:W-:-:S03]  /*1ed0*/  ISETP.GT.U32.AND P0, PT, R2, R53, PT ;  /* 0x000000350200720c */ /* 0x000fc60003f04070 */
[----:B------:R-:W-:-:S04]  /*1ee0*/  IMAD.HI.U32 R14, R7, R57, RZ ;  /* 0x00000039070e7227 */ /* 0x000fc800078e00ff */
[----:B------:R-:W-:-:S04]  /*1ef0*/  IMAD.HI.U32 R20, R7, R59, RZ ;  /* 0x0000003b07147227 */ /* 0x000fc800078e00ff */
[----:B------:R-:W-:-:S04]  /*1f00*/  IMAD.HI.U32 R7, R7, R28, RZ ;  /* 0x0000001c07077227 */ /* 0x000fc800078e00ff */
[----:B------:R-:W-:Y:S01]  /*1f10*/  @!P6 IMAD.IADD R49, R49, 0x1, -R2 ;  /* 0x000000013131e824 */ /* 0x000fe200078e0a02 */
[C---:B------:R-:W-:Y:S01]  /*1f20*/  ISETP.GT.U32.AND P6, PT, R2.reuse, R47, PT ;  /* 0x0000002f0200720c */ /* 0x040fe20003fc4070 */
[----:B------:R-:W-:Y:S01]  /*1f30*/  @!P4 IMAD.MOV R33, RZ, RZ, -R33 ;  /* 0x000000ffff21c224 */ /* 0x000fe200078e0a21 */
[C---:B------:R-:W-:Y:S01]  /*1f40*/  ISETP.GT.U32.AND P4, PT, R2.reuse, R45, PT ;  /* 0x0000002d0200720c */ /* 0x040fe20003f84070 */
[----:B------:R-:W-:Y:S02]  /*1f50*/  IMAD.MOV R12, RZ, RZ, -R12 ;  /* 0x000000ffff0c7224 */ /* 0x000fe400078e0a0c */
[----:B------:R-:W-:Y:S02]  /*1f60*/  IMAD.MOV R7, RZ, RZ, -R7 ;  /* 0x000000ffff077224 */ /* 0x000fe400078e0a07 */
[----:B------:R-:W-:Y:S01]  /*1f70*/  @!P2 IMAD.MOV R31, RZ, RZ, -R31 ;  /* 0x000000ffff1fa224 */ /* 0x000fe200078e0a1f */
[C---:B------:R-:W-:Y:S01]  /*1f80*/  ISETP.GT.U32.AND P2, PT, R2.reuse, R43, PT ;  /* 0x0000002b0200720c */ /* 0x040fe20003f44070 */
[----:B------:R-:W-:-:S02]  /*1f90*/  IMAD R55, R2, R12, R55 ;  /* 0x0000000c02377224 */ /* 0x000fc400078e0237 */
[C---:B------:R-:W-:Y:S02]  /*1fa0*/  IMAD R23, R2.reuse, R7, R28 ;  /* 0x0000000702177224 */ /* 0x040fe400078e021c */
[----:B------:R-:W-:Y:S02]  /*1fb0*/  IMAD.MOV R20, RZ, RZ, -R20 ;  /* 0x000000ffff147224 */ /* 0x000fe400078e0a14 */
[--C-:B------:R-:W-:Y:S01]  /*1fc0*/  @!P1 IMAD.IADD R41, R41, 0x1, -R2.reuse ;  /* 0x0000000129299824 */ /* 0x100fe200078e0a02 */
[C---:B------:R-:W-:Y:S01]  /*1fd0*/  ISETP.GT.U32.AND P1, PT, R2.reuse, R55, PT ;  /* 0x000000370200720c */ /* 0x040fe20003f24070 */
[----:B------:R-:W-:Y:S01]  /*1fe0*/  @!P3 IMAD.IADD R51, R51, 0x1, -R2 ;  /* 0x000000013333b824 */ /* 0x000fe200078e0a02 */
[C---:B------:R-:W-:Y:S01]  /*1ff0*/  ISETP.GT.U32.AND P3, PT, R2.reuse, R23, PT ;  /* 0x000000170200720c */ /* 0x040fe20003f64070 */
[----:B------:R-:W-:Y:S02]  /*2000*/  IMAD.MOV R14, RZ, RZ, -R14 ;  /* 0x000000ffff0e7224 */ /* 0x000fe400078e0a0e */
[----:B------:R-:W-:-:S02]  /*2010*/  IMAD R59, R2, R20, R59 ;  /* 0x00000014023b7224 */ /* 0x000fc400078e023b */
[--C-:B------:R-:W-:Y:S01]  /*2020*/  @!P0 IMAD.IADD R53, R53, 0x1, -R2.reuse ;  /* 0x0000000135358824 */ /* 0x100fe200078e0a02 */
[----:B------:R-:W-:Y:S01]  /*2030*/  ISETP.GE.AND P0, PT, R36, RZ, PT ;  /* 0x000000ff2400720c */ /* 0x000fe20003f06270 */
[----:B------:R-:W-:Y:S02]  /*2040*/  IMAD R57, R2, R14, R57 ;  /* 0x0000000e02397224 */ /* 0x000fe400078e0239 */
[--C-:B------:R-:W-:Y:S01]  /*2050*/  @!P4 IMAD.IADD R45, R45, 0x1, -R2.reuse ;  /* 0x000000012d2dc824 */ /* 0x100fe200078e0a02 */
[----:B------:R-:W-:Y:S01]  /*2060*/  ISETP.GE.AND P4, PT, R32, RZ, PT ;  /* 0x000000ff2000720c */ /* 0x000fe20003f86270 */
[--C-:B------:R-:W-:Y:S01]  /*2070*/  @!P6 IMAD.IADD R47, R47, 0x1, -R2.reuse ;  /* 0x000000012f2fe824 */ /* 0x100fe200078e0a02 */
[C---:B------:R-:W-:Y:S01]  /*2080*/  ISETP.GT.U32.AND P6, PT, R2.reuse, R59, PT ;  /* 0x0000003b0200720c */ /* 0x040fe20003fc4070 */
[----:B------:R-:W-:Y:S01]  /*2090*/  @!P5 IMAD.MOV R35, RZ, RZ, -R35 ;  /* 0x000000ffff23d224 */ /* 0x000fe200078e0a23 */
[C---:B------:R-:W-:Y:S01]  /*20a0*/  ISETP.GT.U32.AND P5, PT, R2.reuse, R49, PT ;  /* 0x000000310200720c */ /* 0x040fe20003fa4070 */
[--C-:B------:R-:W-:Y:S01]  /*20b0*/  @!P2 IMAD.IADD R43, R43, 0x1, -R2.reuse ;  /* 0x000000012b2ba824 */ /* 0x100fe200078e0a02 */
[----:B------:R-:W-:Y:S01]  /*20c0*/  ISETP.GT.U32.AND P2, PT, R2, R57, PT ;  /* 0x000000390200720c */ /* 0x000fe20003f44070 */
[--C-:B------:R-:W-:Y:S01]  /*20d0*/  @!P1 IMAD.IADD R55, R55, 0x1, -R2.reuse ;  /* 0x0000000137379824 */ /* 0x100fe200078e0a02 */
[----:B------:R-:W-:Y:S01]  /*20e0*/  ISETP.GE.AND P1, PT, R38, RZ, PT ;  /* 0x000000ff2600720c */ /* 0x000fe20003f26270 */
[--C-:B------:R-:W-:Y:S01]  /*20f0*/  @!P3 IMAD.IADD R23, R23, 0x1, -R2.reuse ;  /* 0x000000011717b824 */ /* 0x100fe200078e0a02 */
[C---:B------:R-:W-:Y:S01]  /*2100*/  ISETP.GT.U32.AND P3, PT, R2.reuse, R51, PT ;  /* 0x000000330200720c */ /* 0x040fe20003f64070 */
[----:B------:R-:W-:Y:S01]  /*2110*/  @!P0 IMAD.MOV R43, RZ, RZ, -R43 ;  /* 0x000000ffff2b8224 */ /* 0x000fe200078e0a2b */
[C---:B------:R-:W-:Y:S01]  /*2120*/  ISETP.GT.U32.AND P0, PT, R2.reuse, R55, PT ;  /* 0x000000370200720c */ /* 0x040fe20003f04070 */
[----:B------:R-:W-:Y:S01]  /*2130*/  @!P4 IMAD.MOV R39, RZ, RZ, -R39 ;  /* 0x000000ffff27c224 */ /* 0x000fe200078e0a27 */
[----:B------:R-:W-:Y:S01]  /*2140*/  ISETP.GT.U32.AND P4, PT, R2, R53, PT ;  /* 0x000000350200720c */ /* 0x000fe20003f84070 */
[----:B------:R-:W-:Y:S01]  /*2150*/  IMAD.SHL.U32 R6, R54, 0x4, RZ ;  /* 0x0000000436067824 */ /* 0x000fe200078e00ff */
[----:B------:R-:W-:Y:S01]  /*2160*/  @!P6 IADD3 R59, R59, -R2, RZ ;  /* 0x800000023b3be210 */ /* 0x000fe20007ffe0ff */
[--C-:B------:R-:W-:Y:S01]  /*2170*/  @!P5 IMAD.IADD R49, R49, 0x1, -R2.reuse ;  /* 0x000000013131d824 */ /* 0x100fe200078e0a02 */
[----:B------:R-:W-:Y:S01]  /*2180*/  ISETP.GE.AND P6, PT, R42, RZ, PT ;  /* 0x000000ff2a00720c */ /* 0x000fe20003fc6270 */
[--C-:B------:R-:W-:Y:S01]  /*2190*/  @!P2 IMAD.IADD R57, R57, 0x1, -R2.reuse ;  /* 0x000000013939a824 */ /* 0x100fe200078e0a02 */
[----:B------:R-:W-:Y:S01]  /*21a0*/  ISETP.GE.AND P5, PT, R34, RZ, PT ;  /* 0x000000ff2200720c */ /* 0x000fe20003fa6270 */
[----:B------:R-:W-:Y:S01]  /*21b0*/  @!P1 IMAD.MOV R45, RZ, RZ, -R45 ;  /* 0x000000ffff2d9224 */ /* 0x000fe200078e0a2d */
[----:B------:R-:W-:Y:S01]  /*21c0*/  ISETP.GE.AND P2, PT, R40, RZ, PT ;  /* 0x000000ff2800720c */ /* 0x000fe20003f46270 */
[--C-:B------:R-:W-:Y:S01]  /*21d0*/  @!P3 IMAD.IADD R51, R51, 0x1, -R2.reuse ;  /* 0x000000013333b824 */ /* 0x100fe200078e0a02 */
[----:B------:R-:W-:Y:S01]  /*21e0*/  ISETP.GT.U32.AND P1, PT, R2, R57, PT ;  /* 0x000000390200720c */ /* 0x000fe20003f24070 */
[----:B------:R-:W-:Y:S01]  /*21f0*/  @!P0 IMAD.IADD R55, R55, 0x1, -R2 ;  /* 0x0000000137378824 */ /* 0x000fe200078e0a02 */
[----:B------:R-:W-:-:S02]  /*2200*/  ISETP.GE.AND P3, PT, R46, RZ, PT ;  /* 0x000000ff2e00720c */ /* 0x000fc40003f66270 */
[----:B------:R-:W-:Y:S02]  /*2210*/  @!P4 IADD3 R53, R53, -R2, RZ ;  /* 0x800000023535c210 */ /* 0x000fe40007ffe0ff */
[----:B------:R-:W-:Y:S01]  /*2220*/  ISETP.GE.AND P0, PT, R50, RZ, PT ;  /* 0x000000ff3200720c */ /* 0x000fe20003f06270 */
[----:B------:R-:W-:Y:S01]  /*2230*/  @!P6 IMAD.MOV R49, RZ, RZ, -R49 ;  /* 0x000000ffff31e224 */ /* 0x000fe200078e0a31 */
[----:B------:R-:W-:Y:S01]  /*2240*/  ISETP.GE.AND P6, PT, R44, RZ, PT ;  /* 0x000000ff2c00720c */ /* 0x000fe20003fc6270 */
[----:B------:R-:W-:Y:S01]  /*2250*/  @!P5 IMAD.MOV R41, RZ, RZ, -R41 ;  /* 0x000000ffff29d224 */ /* 0x000fe200078e0a29 */
[----:B------:R-:W-:Y:S01]  /*2260*/  ISETP.GE.AND P4, PT, R48, RZ, PT ;  /* 0x000000ff3000720c */ /* 0x000fe20003f86270 */
[----:B------:R-:W-:Y:S01]  /*2270*/  @!P2 IMAD.MOV R47, RZ, RZ, -R47 ;  /* 0x000000ffff2fa224 */ /* 0x000fe200078e0a2f */
[----:B------:R-:W-:Y:S01]  /*2280*/  LOP3.LUT R234, R6, 0x90, R3, 0x78, !PT ;  /* 0x0000009006ea7812 */ /* 0x000fe200078e7803 */
[----:B------:R-:W-:Y:S01]  /*2290*/  @!P1 IMAD.IADD R57, R57, 0x1, -R2 ;  /* 0x0000000139399824 */ /* 0x000fe200078e0a02 */
[C---:B------:R-:W-:Y:S01]  /*22a0*/  ISETP.GT.U32.AND P2, PT, R2.reuse, R59, PT ;  /* 0x0000003b0200720c */ /* 0x040fe20003f44070 */
[----:B------:R-:W1:Y:S01]  /*22b0*/  LDC.64 R6, c[0x0][0x230] ;  /* 0x00008c00ff067b82 */ /* 0x000e620000000a00 */
[----:B------:R-:W-:Y:S01]  /*22c0*/  ISETP.GT.U32.AND P5, PT, R2, R23, PT ;  /* 0x000000170200720c */ /* 0x000fe20003fa4070 */
[----:B------:R-:W-:Y:S01]  /*22d0*/  @!P3 IMAD.MOV R53, RZ, RZ, -R53 ;  /* 0x000000ffff35b224 */ /* 0x000fe200078e0a35 */
[----:B------:R-:W-:Y:S01]  /*22e0*/  ISETP.GE.AND P1, PT, R52, RZ, PT ;  /* 0x000000ff3400720c */ /* 0x000fe20003f26270 */
[----:B------:R-:W-:Y:S01]  /*22f0*/  @!P0 IMAD.MOV R57, RZ, RZ, -R57 ;  /* 0x000000ffff398224 */ /* 0x000fe200078e0a39 */
[----:B------:R-:W-:Y:S01]  /*2300*/  ISETP.GE.AND P3, PT, R63, RZ, PT ;  /* 0x000000ff3f00720c */ /* 0x000fe20003f66270 */
[----:B------:R-:W-:Y:S01]  /*2310*/  @!P6 IMAD.MOV R51, RZ, RZ, -R51 ;  /* 0x000000ffff33e224 */ /* 0x000fe200078e0a33 */
[----:B------:R-:W-:Y:S01]  /*2320*/  ISETP.GE.AND P0, PT, R60, RZ, PT ;  /* 0x000000ff3c00720c */ /* 0x000fe20003f06270 */
[----:B------:R-:W-:Y:S01]  /*2330*/  @!P4 IMAD.MOV R55, RZ, RZ, -R55 ;  /* 0x000000ffff37c224 */ /* 0x000fe200078e0a37 */
[----:B------:R-:W-:-:S02]  /*2340*/  ISETP.GE.AND P6, PT, R62, RZ, PT ;  /* 0x000000ff3e00720c */ /* 0x000fc40003fc6270 */
[----:B------:R-:W-:Y:S01]  /*2350*/  ISETP.GE.AND P4, PT, R61, RZ, PT ;  /* 0x000000ff3d00720c */ /* 0x000fe20003f86270 */
[--C-:B------:R-:W-:Y:S01]  /*2360*/  @!P2 IMAD.IADD R59, R59, 0x1, -R2.reuse ;  /* 0x000000013b3ba824 */ /* 0x100fe200078e0a02 */
[----:B------:R-:W-:Y:S01]  /*2370*/  ISETP.GE.AND P2, PT, R30, RZ, PT ;  /* 0x000000ff1e00720c */ /* 0x000fe20003f46270 */
[----:B------:R-:W-:Y:S01]  /*2380*/  @!P5 IMAD.IADD R23, R23, 0x1, -R2 ;  /* 0x000000011717d824 */ /* 0x000fe200078e0a02 */
[----:B------:R-:W-:Y:S02]  /*2390*/  ISETP.NE.AND P5, PT, R64, RZ, PT ;  /* 0x000000ff4000720c */ /* 0x000fe40003fa5270 */
[----:B------:R-:W-:Y:S01]  /*23a0*/  @!P1 IADD3 R59, -R59, RZ, RZ ;  /* 0x000000ff3b3b9210 */ /* 0x000fe20007ffe1ff */
[----:B------:R-:W-:Y:S01]  /*23b0*/  IMAD.MOV.U32 R28, RZ, RZ, R23 ;  /* 0x000000ffff1c7224 */ /* 0x000fe200078e0017 */
[C---:B------:R-:W-:Y:S01]  /*23c0*/  SEL R23, R205.reuse, R9, !P5 ;  /* 0x00000009cd177207 */ /* 0x040fe20006800000 */
[----:B------:R-:W-:Y:S01]  /*23d0*/  @!P3 IMAD.MOV R0, RZ, RZ, -R0 ;  /* 0x000000ffff00b224 */ /* 0x000fe200078e0a00 */
[----:B------:R-:W-:Y:S01]  /*23e0*/  ISETP.NE.AND P1, PT, R58, RZ, PT ;  /* 0x000000ff3a00720c */ /* 0x000fe20003f25270 */
[----:B------:R-:W-:Y:S01]  /*23f0*/  @!P0 IMAD.MOV R5, RZ, RZ, -R5 ;  /* 0x000000ffff058224 */ /* 0x000fe200078e0a05 */
[----:B------:R-:W-:Y:S01]  /*2400*/  LOP3.LUT R9, RZ, R58, RZ, 0x33, !PT ;  /* 0x0000003aff097212 */ /* 0x000fe200078e33ff */
[----:B------:R-:W-:Y:S01]  /*2410*/  @!P6 IMAD.MOV R4, RZ, RZ, -R4 ;  /* 0x000000ffff04e224 */ /* 0x000fe200078e0a04 */
[----:B------:R-:W-:Y:S01]  /*2420*/  SEL R2, R205, R11, !P5 ;  /* 0x0000000bcd027207 */ /* 0x000fe20006800000 */
[----:B------:R-:W-:Y:S01]  /*2430*/  @!P4 IMAD.MOV R8, RZ, RZ, -R8 ;  /* 0x000000ffff08c224 */ /* 0x000fe200078e0a08 */
[C---:B------:R-:W-:Y:S01]  /*2440*/  SEL R48, R9.reuse, R0, !P1 ;  /* 0x0000000009307207 */ /* 0x040fe20004800000 */
[C---:B-1----:R-:W-:Y:S01]  /*2450*/  VIADD R0, R6.reuse, 0xffffffe2 ;  /* 0xffffffe206007836 */ /* 0x042fe20000000000 */
[----:B------:R-:W-:Y:S01]  /*2460*/  SEL R50, R9, R5, !P1 ;  /* 0x0000000509327207 */ /* 0x000fe20004800000 */
[C---:B------:R-:W-:Y:S01]  /*2470*/  VIADD R5, R6.reuse, 0xffffffe5 ;  /* 0xffffffe506057836 */ /* 0x040fe20000000000 */
[C---:B------:R-:W-:Y:S01]  /*2480*/  SEL R11, R205.reuse, R10, !P5 ;  /* 0x0000000acd0b7207 */ /* 0x040fe20006800000 */
[----:B------:R-:W-:Y:S01]  /*2490*/  @!P2 IMAD.MOV R28, RZ, RZ, -R28 ;  /* 0x000000ffff1ca224 */ /* 0x000fe200078e0a1c */
[----:B------:R-:W-:Y:S01]  /*24a0*/  SEL R12, R205, R15, !P5 ;  /* 0x0000000fcd0c7207 */ /* 0x000fe20006800000 */
[C---:B------:R-:W-:Y:S01]  /*24b0*/  VIADD R10, R6.reuse, 0xffffffe1 ;  /* 0xffffffe1060a7836 */ /* 0x040fe20000000000 */
[C---:B------:R-:W-:Y:S01]  /*24c0*/  SEL R4, R9.reuse, R4, !P1 ;  /* 0x0000000409047207 */ /* 0x040fe20004800000 */
[C---:B------:R-:W-:Y:S01]  /*24d0*/  VIADD R243, R6.reuse, 0xffffffe0 ;  /* 0xffffffe006f37836 */ /* 0x040fe20000000000 */
[----:B------:R-:W-:Y:S01]  /*24e0*/  SEL R8, R9, R8, !P1 ;  /* 0x0000000809087207 */ /* 0x000fe20004800000 */
[----:B------:R-:W-:Y:S01]  /*24f0*/  VIADD R252, R6, 0x1f ;  /* 0x0000001f06fc7836 */ /* 0x000fe20000000000 */
[----:B------:R-:W-:-:S02]  /*2500*/  SEL R3, R205, R13, !P5 ;  /* 0x0000000dcd037207 */ /* 0x000fc40006800000 */
[C---:B------:R-:W-:Y:S02]  /*2510*/  SEL R14, R205.reuse, R19, !P5 ;  /* 0x00000013cd0e7207 */ /* 0x040fe40006800000 */
[C---:B------:R-:W-:Y:S02]  /*2520*/  SEL R15, R205.reuse, R21, !P5 ;  /* 0x00000015cd0f7207 */ /* 0x040fe40006800000 */
[----:B------:R-:W-:Y:S01]  /*2530*/  ISETP.GE.U32.AND P1, PT, R0, 0x7fffffc3, PT ;  /* 0x7fffffc30000780c */ /* 0x000fe20003f26070 */
[C---:B------:R-:W-:Y:S01]  /*2540*/  VIADD R0, R6.reuse, 0xffffffe7 ;  /* 0xffffffe706007836 */ /* 0x040fe20000000000 */
[C---:B------:R-:W-:Y:S02]  /*2550*/  SEL R13, R205.reuse, R17, !P5 ;  /* 0x00000011cd0d7207 */ /* 0x040fe40006800000 */
[C---:B------:R-:W-:Y:S01]  /*2560*/  SEL R19, R205.reuse, R27, !P5 ;  /* 0x0000001bcd137207 */ /* 0x040fe20006800000 */
[----:B------:R-:W-:Y:S01]  /*2570*/  VIADD R27, R6, 0xffffffe3 ;  /* 0xffffffe3061b7836 */ /* 0x000fe20000000000 */
[----:B------:R-:W-:-:S02]  /*2580*/  SEL R21, R205, R22, !P5 ;  /* 0x00000016cd157207 */ /* 0x000fc40006800000 */
[C---:B------:R-:W-:Y:S02]  /*2590*/  SEL R17, R205.reuse, R18, !P5 ;  /* 0x00000012cd117207 */ /* 0x040fe40006800000 */
[C---:B------:R-:W-:Y:S02]  /*25a0*/  SEL R22, R205.reuse, R26, !P5 ;  /* 0x0000001acd167207 */ /* 0x040fe40006800000 */
[C---:B------:R-:W-:Y:S02]  /*25b0*/  SEL R18, R205.reuse, R25, !P5 ;  /* 0x00000019cd127207 */ /* 0x040fe40006800000 */
[C---:B------:R-:W-:Y:S02]  /*25c0*/  SEL R34, R205.reuse, R33, !P5 ;  /* 0x00000021cd227207 */ /* 0x040fe40006800000 */
[C---:B------:R-:W-:Y:S02]  /*25d0*/  SEL R38, R205.reuse, R35, !P5 ;  /* 0x00000023cd267207 */ /* 0x040fe40006800000 */
        /* <DEDUP_REMOVED lines=8> */
[C---:B------:R-:W-:Y:S01]  /*2660*/  SEL R203, R205.reuse, R45, !P5 ;  /* 0x0000002dcdcb7207 */ /* 0x040fe20006800000 */
[----:B------:R-:W-:Y:S01]  /*2670*/  IMAD R45, R50, R7, RZ ;  /* 0x00000007322d7224 */ /* 0x000fe200078e02ff */
[C---:B------:R-:W-:Y:S01]  /*2680*/  SEL R32, R205.reuse, R47, !P5 ;  /* 0x0000002fcd207207 */ /* 0x040fe20006800000 */
[----:B------:R-:W-:Y:S01]  /*2690*/  IMAD R47, R4, R7, RZ ;  /* 0x00000007042f7224 */ /* 0x000fe200078e02ff */
[C---:B------:R-:W-:Y:S01]  /*26a0*/  SEL R36, R205.reuse, R49, !P5 ;  /* 0x00000031cd247207 */ /* 0x040fe20006800000 */
[----:B------:R-:W-:Y:S01]  /*26b0*/  IMAD R49, R8, R7, RZ ;  /* 0x0000000708317224 */ /* 0x000fe200078e02ff */
[C---:B------:R-:W-:Y:S01]  /*26c0*/  SEL R200, R205.reuse, R51, !P5 ;  /* 0x00000033cdc87207 */ /* 0x040fe20006800000 */
[----:B------:R-:W-:Y:S01]  /*26d0*/  IMAD R51, R48, R7, RZ ;  /* 0x0000000730337224 */ /* 0x000fe200078e02ff */
[----:B------:R-:W-:Y:S01]  /*26e0*/  SEL R204, R205, R53, !P5 ;  /* 0x00000035cdcc7207 */ /* 0x000fe20006800000 */
[----:B------:R-:W-:Y:S01]  /*26f0*/  IMAD.SHL.U32 R52, R47, 0x4, RZ ;  /* 0x000000042f347824 */ /* 0x000fe200078e00ff */
[----:B------:R-:W-:Y:S01]  /*2700*/  SEL R33, R205, R55, !P5 ;  /* 0x00000037cd217207 */ /* 0x000fe20006800000 */
[----:B------:R-:W-:Y:S01]  /*2710*/  IMAD.SHL.U32 R53, R51, 0x4, RZ ;  /* 0x0000000433357824 */ /* 0x000fe200078e00ff */
[C---:B------:R-:W-:Y:S01]  /*2720*/  SEL R37, R205.reuse, R57, !P5 ;  /* 0x00000039cd257207 */ /* 0x040fe20006800000 */
[----:B------:R-:W-:Y:S01]  /*2730*/  STL [R1+0x25c], R51 ;  /* 0x00025c3301007387 */ /* 0x000fe20000100800 */
[----:B------:R-:W-:Y:S01]  /*2740*/  SEL R201, R205, R59, !P5 ;  /* 0x0000003bcdc97207 */ /* 0x000fe20006800000 */
[----:B------:R-:W-:Y:S01]  /*2750*/  IMAD.SHL.U32 R4, R45, 0x4, RZ ;  /* 0x000000042d047824 */ /* 0x000fe200078e00ff */
[----:B------:R-:W-:Y:S01]  /*2760*/  ISETP.GE.U32.AND P3, PT, R5, 0x7fffffc6, PT ;  /* 0x7fffffc60500780c */ /* 0x000fe20003f66070 */
[----:B------:R-:W-:Y:S01]  /*2770*/  VIADD R5, R6, 0xffffffe6 ;  /* 0xffffffe606057836 */ /* 0x000fe20000000000 */
[----:B------:R-:W-:Y:S01]  /*2780*/  SEL R205, R205, R28, !P5 ;  /* 0x0000001ccdcd7207 */ /* 0x000fe20006800000 */
[----:B------:R1:W-:Y:S01]  /*2790*/  STL [R1+0x260], R47 ;  /* 0x0002602f01007387 */ /* 0x0003e20000100800 */
[----:B------:R-:W-:Y:S01]  /*27a0*/  ISETP.GE.U32.AND P2, PT, R10, 0x7fffffc2, PT ;  /* 0x7fffffc20a00780c */ /* 0x000fe20003f46070 */
[----:B------:R-:W-:Y:S01]  /*27b0*/  VIADD R10, R6, 0xfffffffb ;  /* 0xfffffffb060a7836 */ /* 0x000fe20000000000 */
[----:B------:R-:W-:Y:S01]  /*27c0*/  ISETP.GE.U32.AND P5, PT, R0, 0x7fffffc8, PT ;  /* 0x7fffffc80000780c */ /* 0x000fe20003fa6070 */
[----:B------:R-:W-:Y:S01]  /*27d0*/  VIADD R0, R6, 0xffffffe9 ;  /* 0xffffffe906007836 */ /* 0x000fe20000000000 */
[----:B------:R-:W-:Y:S01]  /*27e0*/  ISETP.GE.U32.AND P4, PT, R27, 0x7fffffc4, PT ;  /* 0x7fffffc41b00780c */ /* 0x000fe20003f86070 */
[----:B------:R-:W-:Y:S01]  /*27f0*/  STL [R1+0x268], R45 ;  /* 0x0002682d01007387 */ /* 0x000fe20000100800 */
[----:B------:R-:W-:Y:S01]  /*2800*/  SEL R46, RZ, 0x1fffe, P2 ;  /* 0x0001fffeff2e7807 */ /* 0x000fe20001000000 */
[----:B------:R-:W-:Y:S01]  /*2810*/  IMAD.SHL.U32 R48, R56, 0x4, RZ ;  /* 0x0000000438307824 */ /* 0x000fe200078e00ff */
[----:B------:R-:W-:Y:S01]  /*2820*/  ISETP.GE.U32.AND P2, PT, R5, 0x7fffffc7, PT ;  /* 0x7fffffc70500780c */ /* 0x000fe20003f46070 */
[----:B------:R-:W-:Y:S01]  /*2830*/  VIADD R5, R6, 0xffffffe8 ;  /* 0xffffffe806057836 */ /* 0x000fe20000000000 */
[----:B------:R-:W-:Y:S01]  /*2840*/  SEL R44, RZ, 0x7fff8, P4 ;  /* 0x0007fff8ff2c7807 */ /* 0x000fe20002000000 */
[----:B------:R-:W-:Y:S01]  /*2850*/  STL [R1+0x264], R49 ;  /* 0x0002643101007387 */ /* 0x000fe20000100800 */
[----:B------:R-:W-:Y:S01]  /*2860*/  ISETP.GE.U32.AND P4, PT, R0, 0x7fffffca, PT ;  /* 0x7fffffca0000780c */ /* 0x000fe20003f86070 */
[C---:B------:R-:W-:Y:S01]  /*2870*/  VIADD R0, R6.reuse, 0xffffffeb ;  /* 0xffffffeb06007836 */ /* 0x040fe20000000000 */
[----:B------:R-:W-:Y:S01]  /*2880*/  IADD3 R9, R6, -0x1c, RZ ;  /* 0xffffffe406097810 */ /* 0x000fe20007ffe0ff */
[----:B------:R-:W-:Y:S01]  /*2890*/  STL [R1+0x3e8], R53 ;  /* 0x0003e83501007387 */ /* 0x000fe20000100800 */
[----:B------:R-:W-:-:S02]  /*28a0*/  SEL R43, RZ, 0x4, P1 ;  /* 0x00000004ff2b7807 */ /* 0x000fc40000800000 */
[----:B------:R-:W-:Y:S01]  /*28b0*/  ISETP.GE.U32.AND P1, PT, R5, 0x7fffffc9, PT ;  /* 0x7fffffc90500780c */ /* 0x000fe20003f26070 */
[----:B------:R-:W-:Y:S01]  /*28c0*/  VIADD R5, R6, 0xffffffea ;  /* 0xffffffea06057836 */ /* 0x000fe20000000000 */
[----:B------:R-:W-:Y:S01]  /*28d0*/  ISETP.GE.U32.AND P0, PT, R9, 0x7fffffc5, PT ;  /* 0x7fffffc50900780c */ /* 0x000fe20003f06070 */
[----:B------:R-:W-:Y:S01]  /*28e0*/  STL [R1+0x3e4], R52 ;  /* 0x0003e43401007387 */ /* 0x000fe20000100800 */
[----:B------:R-:W-:Y:S02]  /*28f0*/  SEL R42, RZ, 0x1fffe, P3 ;  /* 0x0001fffeff2a7807 */ /* 0x000fe40001800000 */
[----:B------:R-:W-:Y:S01]  /*2900*/  ISETP.GE.U32.AND P3, PT, R0, 0x7fffffcc, PT ;  /* 0x7fffffcc0000780c */ /* 0x000fe20003f66070 */
[C---:B------:R-:W-:Y:S01]  /*2910*/  VIADD R0, R6.reuse, 0xffffffed ;  /* 0xffffffed06007836 */ /* 0x040fe20000000000 */
[----:B------:R-:W-:Y:S01]  /*2920*/  SEL R41, RZ, 0x1, P0 ;  /* 0x00000001ff297807 */ /* 0x000fe20000000000 */
[----:B------:R2:W-:Y:S01]  /*2930*/  STL [R1+0x3e0], R4 ;  /* 0x0003e00401007387 */ /* 0x0005e20000100800 */
[----:B------:R-:W-:Y:S01]  /*2940*/  ISETP.GE.U32.AND P0, PT, R5, 0x7fffffcb, PT ;  /* 0x7fffffcb0500780c */ /* 0x000fe20003f06070 */
[----:B------:R-:W-:Y:S01]  /*2950*/  VIADD R5, R6, 0xffffffec ;  /* 0xffffffec06057836 */ /* 0x000fe20000000000 */
[----:B------:R-:W-:Y:S01]  /*2960*/  SEL R40, RZ, 0x7fff8, P5 ;  /* 0x0007fff8ff287807 */ /* 0x000fe20002800000 */
[----:B------:R-:W-:Y:S01]  /*2970*/  STL [R1+0x814], R243 ;  /* 0x000814f301007387 */ /* 0x000fe20000100800 */
[----:B------:R-:W-:Y:S01]  /*2980*/  ISETP.GE.U32.AND P5, PT, R0, 0x7fffffce, PT ;  /* 0x7fffffce0000780c */ /* 0x000fe20003fa6070 */
[----:B------:R-:W-:Y:S01]  /*2990*/  VIADD R0, R6, 0xffffffee ;  /* 0xffffffee06007836 */ /* 0x000fe20000000000 */
[----:B------:R-:W-:Y:S01]  /*29a0*/  SEL R31, RZ, 0x4, P2 ;  /* 0x00000004ff1f7807 */ /* 0x000fe20001000000 */
[----:B------:R-:W-:Y:S01]  /*29b0*/  IMAD.IADD R41, R41, 0x1, R42 ;  /* 0x0000000129297824 */ /* 0x000fe200078e022a */
[----:B------:R-:W-:-:S02]  /*29c0*/  ISETP.GE.U32.AND P2, PT, R5, 0x7fffffcd, PT ;  /* 0x7fffffcd0500780c */ /* 0x000fc40003f46070 */
[----:B------:R-:W-:Y:S02]  /*29d0*/  IADD3 R9, R6, -0x1, RZ ;  /* 0xffffffff06097810 */ /* 0x000fe40007ffe0ff */
[----:B------:R-:W-:Y:S02]  /*29e0*/  SEL R5, RZ, 0x1fffe, P4 ;  /* 0x0001fffeff057807 */ /* 0x000fe40002000000 */
[----:B------:R-:W-:Y:S02]  /*29f0*/  ISETP.GE.U32.AND P4, PT, R0, 0x7fffffcf, PT ;  /* 0x7fffffcf0000780c */ /* 0x000fe40003f86070 */
[----:B------:R-:W-:Y:S02]  /*2a00*/  SEL R0, RZ, 0x1, P1 ;  /* 0x00000001ff007807 */ /* 0x000fe40000800000 */
[----:B------:R-:W-:Y:S01]  /*2a10*/  ISETP.GE.U32.AND P1, PT, R9, 0x7fffffe0, PT ;  /* 0x7fffffe00900780c */ /* 0x000fe20003f26070 */
[----:B------:R-:W-:Y:S01]  /*2a20*/  VIADD R9, R6, 0xfffffff7 ;  /* 0xfffffff706097836 */ /* 0x000fe20000000000 */
[----:B------:R-:W-:Y:S01]  /*2a30*/  SEL R29, RZ, 0x7fff8, P3 ;  /* 0x0007fff8ff1d7807 */ /* 0x000fe20001800000 */
[----:B------:R-:W-:Y:S01]  /*2a40*/  IMAD.IADD R30, R0, 0x1, R5 ;  /* 0x00000001001e7824 */ /* 0x000fe200078e0205 */
[----:B------:R-:W-:Y:S01]  /*2a50*/  ISETP.GE.U32.AND P3, PT, R10, 0x7fffffdc, PT ;  /* 0x7fffffdc0a00780c */ /* 0x000fe20003f66070 */
[----:B------:R-:W-:Y:S01]  /*2a60*/  VIADD R10, R6, 0xfffffff3 ;  /* 0xfffffff3060a7836 */ /* 0x000fe20000000000 */
[----:B------:R-:W-:-:S02]  /*2a70*/  SEL R28, RZ, 0x4, P0 ;  /* 0x00000004ff1c7807 */ /* 0x000fc40000000000 */
[----:B------:R-:W-:Y:S01]  /*2a80*/  ISETP.GE.U32.AND P0, PT, R9, 0x7fffffd8, PT ;  /* 0x7fffffd80900780c */ /* 0x000fe20003f06070 */
[----:B------:R-:W-:Y:S01]  /*2a90*/  VIADD R9, R6, 0xffffffef ;  /* 0xffffffef06097836 */ /* 0x000fe20000000000 */
[----:B------:R-:W-:Y:S02]  /*2aa0*/  SEL R27, RZ, 0x1fffe, P5 ;  /* 0x0001fffeff1b7807 */ /* 0x000fe40002800000 */
[----:B------:R-:W-:Y:S02]  /*2ab0*/  ISETP.GE.U32.AND P5, PT, R10, 0x7fffffd4, PT ;  /* 0x7fffffd40a00780c */ /* 0x000fe40003fa6070 */
[----:B------:R-:W-:Y:S02]  /*2ac0*/  SEL R10, RZ, 0x1, P2 ;  /* 0x00000001ff0a7807 */ /* 0x000fe40001000000 */
[----:B------:R-:W-:Y:S02]  /*2ad0*/  ISETP.GE.U32.AND P2, PT, R9, 0x7fffffd0, PT ;  /* 0x7fffffd00900780c */ /* 0x000fe40003f46070 */
[----:B------:R-:W-:Y:S01]  /*2ae0*/  SEL R0, RZ, 0x4, P4 ;  /* 0x00000004ff007807 */ /* 0x000fe20002000000 */
[----:B------:R-:W-:Y:S01]  /*2af0*/  IMAD.IADD R10, R10, 0x1, R27 ;  /* 0x000000010a0a7824 */ /* 0x000fe200078e021b */
[----:B------:R-:W-:Y:S01]  /*2b00*/  IADD3 R208, P4, R53, UR20, RZ ;  /* 0x0000001435d07c10 */ /* 0x000fe2000ff9e0ff */
[----:B------:R-:W-:Y:S01]  /*2b10*/  VIADD R27, R6, 0xfffffffa ;  /* 0xfffffffa061b7836 */ /* 0x000fe20000000000 */
[----:B------:R-:W-:-:S02]  /*2b20*/  SEL R7, RZ, 0x7fff8, P2 ;  /* 0x0007fff8ff077807 */ /* 0x000fc40001000000 */
[----:B------:R-:W-:Y:S02]  /*2b30*/  IADD3 R8, P2, R52, UR20, RZ ;  /* 0x0000001434087c10 */ /* 0x000fe4000ff5e0ff */
[----:B------:R-:W-:Y:S02]  /*2b40*/  LEA.HI.X.SX32 R209, R51, UR21, 0x2, P4 ;  /* 0x0000001533d17c11 */ /* 0x000fe4000a0f16ff */
[----:B------:R-:W-:Y:S02]  /*2b50*/  IADD3 R70, P4, R4, UR20, RZ ;  /* 0x0000001404467c10 */ /* 0x000fe4000ff9e0ff */
[----:B------:R-:W-:Y:S01]  /*2b60*/  LEA.HI.X.SX32 R9, R47, UR21, 0x2, P2 ;  /* 0x000000152f097c11 */ /* 0x000fe200090f16ff */
[----:B-1----:R-:W-:Y:S01]  /*2b70*/  VIADD R47, R6, 0xfffffffe ;  /* 0xfffffffe062f7836 */ /* 0x002fe20000000000 */
[----:B--2---:R-:W-:Y:S02]  /*2b80*/  SHF.L.U32 R4, R49, 0x2, RZ ;  /* 0x0000000231047819 */ /* 0x004fe400000006ff */
[----:B------:R-:W-:-:S02]  /*2b90*/  ISETP.GE.U32.AND P2, PT, R243, 0x7fffffc1, PT ;  /* 0x7fffffc1f300780c */ /* 0x000fc40003f46070 */
[----:B------:R-:W-:Y:S01]  /*2ba0*/  LEA.HI.X.SX32 R71, R45, UR21, 0x2, P4 ;  /* 0x000000152d477c11 */ /* 0x000fe2000a0f16ff */
[----:B------:R1:W-:Y:S01]  /*2bb0*/  STL [R1+0x3dc], R4 ;  /* 0x0003dc0401007387 */ /* 0x0003e20000100800 */
[----:B------:R-:W-:Y:S02]  /*2bc0*/  SEL R45, RZ, 0x1, P2 ;  /* 0x00000001ff2d7807 */ /* 0x000fe40001000000 */
[----:B------:R-:W-:Y:S02]  /*2bd0*/  IADD3 R72, P4, R4, UR20, RZ ;  /* 0x0000001404487c10 */ /* 0x000fe4000ff9e0ff */
[----:B------:R-:W-:Y:S01]  /*2be0*/  LOP3.LUT R30, R30, 0x3, RZ, 0xc0, !PT ;  /* 0x000000031e1e7812 */ /* 0x000fe200078ec0ff */
[----:B------:R-:W-:Y:S01]  /*2bf0*/  IMAD.IADD R45, R45, 0x1, R46 ;  /* 0x000000012d2d7824 */ /* 0x000fe200078e022e */
[----:B------:R-:W-:Y:S02]  /*2c00*/  LOP3.LUT R10, R10, 0x3, RZ, 0xc0, !PT ;  /* 0x000000030a0a7812 */ /* 0x000fe400078ec0ff */
[----:B------:R-:W-:Y:S01]  /*2c10*/  IADD3 R28, R30, R29, R28 ;  /* 0x0000001d1e1c7210 */ /* 0x000fe20007ffe01c */
[----:B-1----:R-:W1:Y:S01]  /*2c20*/  LDC.64 R4, c[0x0][0x238] ;  /* 0x00008e00ff047b82 */ /* 0x002e620000000a00 */
[----:B------:R-:W-:-:S02]  /*2c30*/  LOP3.LUT R45, R45, 0x3, RZ, 0xc0, !PT ;  /* 0x000000032d2d7812 */ /* 0x000fc400078ec0ff */
[----:B------:R-:W-:Y:S01]  /*2c40*/  LOP3.LUT R41, R41, 0x3, RZ, 0xc0, !PT ;  /* 0x0000000329297812 */ /* 0x000fe200078ec0ff */
[----:B------:R-:W-:Y:S01]  /*2c50*/  IMAD.SHL.U32 R28, R28, 0x100, RZ ;  /* 0x000001001c1c7824 */ /* 0x000fe200078e00ff */
[----:B------:R-:W-:Y:S02]  /*2c60*/  IADD3 R43, R45, R44, R43 ;  /* 0x0000002c2d2b7210 */ /* 0x000fe40007ffe02b */
[----:B------:R-:W-:Y:S02]  /*2c70*/  IADD3 R0, R10, R7, R0 ;  /* 0x000000070a007210 */ /* 0x000fe40007ffe000 */
[----:B------:R-:W-:Y:S02]  /*2c80*/  IADD3 R31, R41, R40, R31 ;  /* 0x00000028291f7210 */ /* 0x000fe40007ffe01f */
[----:B------:R-:W-:Y:S02]  /*2c90*/  LOP3.LUT R10, R43, 0xf, RZ, 0xc0, !PT ;  /* 0x0000000f2b0a7812 */ /* 0x000fe400078ec0ff */
[----:B------:R-:W-:-:S02]  /*2ca0*/  LOP3.LUT R7, R28, 0xf00, RZ, 0xe2, !PT ;  /* 0x00000f001c077812 */ /* 0x000fc400078ee2ff */
[----:B------:R-:W-:Y:S01]  /*2cb0*/  IADD3 R239, R48, UR4, RZ ;  /* 0x0000000430ef7c10 */ /* 0x000fe2000fffe0ff */
[----:B------:R-:W-:Y:S01]  /*2cc0*/  IMAD R10, R31, 0x10, R10 ;  /* 0x000000101f0a7824 */ /* 0x000fe200078e020a */
[----:B------:R-:W-:Y:S01]  /*2cd0*/  LEA.HI.X.SX32 R73, R49, UR21, 0x2, P4 ;  /* 0x0000001531497c11 */ /* 0x000fe2000a0f16ff */
[----:B------:R-:W-:Y:S01]  /*2ce0*/  IMAD R0, R0, 0x1000, R7 ;  /* 0x0000100000007824 */ /* 0x000fe200078e0207 */
[----:B------:R-:W-:Y:S01]  /*2cf0*/  ISETP.GE.U32.AND P4, PT, R47, 0x7fffffdf, PT ;  /* 0x7fffffdf2f00780c */ /* 0x000fe20003f86070 */
[----:B------:R-:W-:Y:S01]  /*2d00*/  @!PT LDS RZ, [RZ] ;  /* 0x00000000fffff984 */ /* 0x000fe20000000800 */
[----:B------:R-:W-:Y:S01]  /*2d10*/  @!PT LDS RZ, [RZ] ;  /* 0x00000000fffff984 */ /* 0x000fe20000000800 */
[----:B------:R-:W-:Y:S01]  /*2d20*/  @!PT LDS RZ, [RZ] ;  /* 0x00000000fffff984 */ /* 0x000fe20000000800 */
[----:B------:R-:W-:Y:S01]  /*2d30*/  LDGSTS.E [R239], desc[UR22][R208.64], !P1 ;  /* 0x00000000d0ef7fae */ /* 0x000fe2000c921856 */
[----:B------:R-:W-:Y:S02]  /*2d40*/  LOP3.LUT R7, R10, 0xff, RZ, 0xc0, !PT ;  /* 0x000000ff0a077812 */ /* 0x000fe400078ec0ff */
[----:B------:R-:W-:Y:S01]  /*2d50*/  LOP3.LUT R237, R234, 0x20, RZ, 0x3c, !PT ;  /* 0x00000020eaed7812 */ /* 0x000fe200078e3cff */
[----:B-1----:R-:W-:Y:S01]  /*2d60*/  IMAD.SHL.U32 R28, R4, 0x4, RZ ;  /* 0x00000004041c7824 */ /* 0x002fe200078e00ff */
[----:B------:R-:W-:Y:S01]  /*2d70*/  LDGSTS.E [R239+0x100], desc[UR22][R8.64], !P1 ;  /* 0x0010000008ef7fae */ /* 0x000fe2000c921856 */
[----:B------:R-:W-:Y:S01]  /*2d80*/  IMAD.IADD R7, R0, 0x1, R7 ;  /* 0x0000000100077824 */ /* 0x000fe200078e0207 */
[----:B------:R-:W-:Y:S01]  /*2d90*/  IADD3 R237, R237, UR4, RZ ;  /* 0x00000004eded7c10 */ /* 0x000fe2000fffe0ff */
[----:B------:R-:W-:Y:S01]  /*2da0*/  IMAD.WIDE R44, R28, 0x4, R208 ;  /* 0x000000041c2c7825 */ /* 0x000fe200078e02d0 */
[----:B------:R1:W-:Y:S01]  /*2db0*/  STL [R1+0x26c], R28 ;  /* 0x00026c1c01007387 */ /* 0x0003e20000100800 */
[----:B------:R-:W-:-:S02]  /*2dc0*/  LOP3.LUT R238, R234, 0x40, RZ, 0x3c, !PT ;  /* 0x00000040eaee7812 */ /* 0x000fc400078e3cff */
[C---:B------:R-:W-:Y:S01]  /*2dd0*/  IMAD.WIDE R42, R28.reuse, 0x4, R8 ;  /* 0x000000041c2a7825 */ /* 0x040fe200078e0208 */
[----:B------:R-:W-:Y:S01]  /*2de0*/  LDGSTS.E [R239+0x200], desc[UR22][R70.64], !P1 ;  /* 0x0020000046ef7fae */ /* 0x000fe2000c921856 */
[----:B------:R-:W-:Y:S02]  /*2df0*/  LOP3.LUT R10, R7, 0xffff, RZ, 0xc0, !PT ;  /* 0x0000ffff070a7812 */ /* 0x000fe400078ec0ff */
[C---:B------:R-:W-:Y:S01]  /*2e00*/  IMAD.WIDE R40, R28.reuse, 0x4, R70 ;  /* 0x000000041c287825 */ /* 0x040fe200078e0246 */
[----:B------:R-:W-:Y:S01]  /*2e10*/  LDGSTS.E [R239+0x300], desc[UR22][R72.64], !P1 ;  /* 0x0030000048ef7fae */ /* 0x000fe2000c921856 */
[----:B------:R-:W-:Y:S02]  /*2e20*/  ISETP.GE.U32.AND P1, PT, R27, 0x7fffffdb, PT ;  /* 0x7fffffdb1b00780c */ /* 0x000fe40003f26070 */
[----:B------:R-:W-:Y:S01]  /*2e30*/  IMAD.WIDE R30, R28, 0x4, R72 ;  /* 0x000000041c1e7825 */ /* 0x000fe200078e0248 */
[----:B------:R-:W-:Y:S03]  /*2e40*/  STL.64 [R1+0xd8], R44 ;  /* 0x0000d82c01007387 */ /* 0x000fe60000100a00 */
[----:B-1----:R-:W-:Y:S01]  /*2e50*/  IMAD.SHL.U32 R28, R4, 0x8, RZ ;  /* 0x00000008041c7824 */ /* 0x002fe200078e00ff */
[----:B------:R-:W-:Y:S01]  /*2e60*/  LDGSTS.E [R239+0x1000], desc[UR22][R44.64], !P3 ;  /* 0x010000002cef7fae */ /* 0x000fe2000d921856 */
[----:B------:R-:W-:-:S02]  /*2e70*/  VIADD R0, R6, 0xfffffff6 ;  /* 0xfffffff606007836 */ /* 0x000fc40000000000 */
[C---:B------:R-:W-:Y:S01]  /*2e80*/  IMAD R27, R4.reuse, 0xc, RZ ;  /* 0x0000000c041b7824 */ /* 0x040fe200078e02ff */
[----:B------:R1:W-:Y:S01]  /*2e90*/  STL.64 [R1+0xd0], R42 ;  /* 0x0000d02a01007387 */ /* 0x0003e20000100a00 */
[----:B------:R-:W-:Y:S02]  /*2ea0*/  IMAD.SHL.U32 R7, R4, 0x10, RZ ;  /* 0x0000001004077824 */ /* 0x000fe400078e00ff */
[C---:B------:R-:W-:Y:S01]  /*2eb0*/  IMAD.WIDE R230, R27.reuse, 0x4, R208 ;  /* 0x000000041be67825 */ /* 0x040fe200078e02d0 */
[----:B------:R1:W-:Y:S03]  /*2ec0*/  LDGSTS.E [R239+0x1100], desc[UR22][R42.64], !P3 ;  /* 0x011000002aef7fae */ /* 0x0003e6000d921856 */
[C---:B------:R-:W-:Y:S01]  /*2ed0*/  IMAD.WIDE R74, R27.reuse, 0x4, R8 ;  /* 0x000000041b4a7825 */ /* 0x040fe200078e0208 */
[----:B------:R2:W-:Y:S03]  /*2ee0*/  STL.64 [R1+0xc8], R40 ;  /* 0x0000c82801007387 */ /* 0x0005e60000100a00 */
[C---:B------:R-:W-:Y:S01]  /*2ef0*/  IMAD.WIDE R76, R27.reuse, 0x4, R70 ;  /* 0x000000041b4c7825 */ /* 0x040fe200078e0246 */
[----:B------:R2:W-:Y:S03]  /*2f00*/  LDGSTS.E [R239+0x1200], desc[UR22][R40.64], !P3 ;  /* 0x0120000028ef7fae */ /* 0x0005e6000d921856 */
[----:B------:R-:W-:Y:S01]  /*2f10*/  IMAD.WIDE R78, R27, 0x4, R72 ;  /* 0x000000041b4e7825 */ /* 0x000fe200078e0248 */
[----:B------:R3:W-:Y:S03]  /*2f20*/  STL.64 [R1+0xc0], R30 ;  /* 0x0000c01e01007387 */ /* 0x0007e60000100a00 */
[----:B-1----:R-:W-:Y:S01]  /*2f30*/  IMAD.WIDE R42, R28, 0x4, R208 ;  /* 0x000000041c2a7825 */ /* 0x002fe200078e02d0 */
[----:B------:R3:W-:Y:S01]  /*2f40*/  LDGSTS.E [R239+0x1300], desc[UR22][R30.64], !P3 ;  /* 0x013000001eef7fae */ /* 0x0007e2000d921856 */
[----:B------:R-:W-:-:S02]  /*2f50*/  ISETP.GE.U32.AND P3, PT, R0, 0x7fffffd7, PT ;  /* 0x7fffffd70000780c */ /* 0x000fc40003f66070 */
[----:B------:R-:W-:Y:S01]  /*2f60*/  SHF.R.U32.HI R0, RZ, 0xf, R10 ;  /* 0x0000000fff007819 */ /* 0x000fe2000001160a */
[C---:B--2---:R-:W-:Y:S01]  /*2f70*/  IMAD.WIDE R40, R28.reuse, 0x4, R8 ;  /* 0x000000041c287825 */ /* 0x044fe200078e0208 */
[----:B------:R1:W-:Y:S03]  /*2f80*/  STL [R1+0x2cc], R28 ;  /* 0x0002cc1c01007387 */ /* 0x0003e60000100800 */
[C---:B------:R-:W-:Y:S01]  /*2f90*/  IMAD.WIDE R80, R7.reuse, 0x4, R208 ;  /* 0x0000000407507825 */ /* 0x040fe200078e02d0 */
[----:B------:R2:W-:Y:S03]  /*2fa0*/  LDGSTS.E [R239+0x2000], desc[UR22][R42.64], !P0 ;  /* 0x020000002aef7fae */ /* 0x0005e6000c121856 */
[C---:B---3--:R-:W-:Y:S01]  /*2fb0*/  IMAD.WIDE R30, R28.reuse, 0x4, R70 ;  /* 0x000000041c1e7825 */ /* 0x048fe200078e0246 */
[----:B------:R3:W-:Y:S03]  /*2fc0*/  LDGSTS.E [R239+0x2100], desc[UR22][R40.64], !P0 ;  /* 0x0210000028ef7fae */ /* 0x0007e6000c121856 */
[----:B-1----:R-:W-:Y:S01]  /*2fd0*/  IMAD.WIDE R28, R28, 0x4, R72 ;  /* 0x000000041c1c7825 */ /* 0x002fe200078e0248 */
[----:B------:R1:W-:Y:S03]  /*2fe0*/  LDGSTS.E [R239+0x2200], desc[UR22][R30.64], !P0 ;  /* 0x022000001eef7fae */ /* 0x0003e6000c121856 */
[----:B------:R-:W-:Y:S01]  /*2ff0*/  IMAD.WIDE R82, R7, 0x4, R8 ;  /* 0x0000000407527825 */ /* 0x000fe200078e0208 */
[----:B------:R4:W-:Y:S01]  /*3000*/  LDGSTS.E [R239+0x2300], desc[UR22][R28.64], !P0 ;  /* 0x023000001cef7fae */ /* 0x0009e2000c121856 */
[----:B------:R-:W-:-:S02]  /*3010*/  LOP3.LUT P0, RZ, R0, 0x1, RZ, 0xc0, !PT ;  /* 0x0000000100ff7812 */ /* 0x000fc4000780c0ff */
[----:B------:R-:W-:Y:S01]  /*3020*/  SHF.R.U32.HI R0, RZ, 0xb, R10 ;  /* 0x0000000bff007819 */ /* 0x000fe2000001160a */
[----:B------:R5:W-:Y:S01]  /*3030*/  LDGSTS.E [R239+0x3000], desc[UR22][R230.64], !P5 ;  /* 0x03000000e6ef7fae */ /* 0x000be2000e921856 */
[----:B------:R-:W-:-:S03]  /*3040*/  IMAD.WIDE R84, R7, 0x4, R70 ;  /* 0x0000000407547825 */ /* 0x000fc600078e0246 */
[----:B------:R-:W-:Y:S01]  /*3050*/  LDGSTS.E [R239+0x3100], desc[UR22][R74.64], !P5 ;  /* 0x031000004aef7fae */ /* 0x000fe2000e921856 */
[----:B------:R-:W-:-:S03]  /*3060*/  IMAD.WIDE R86, R7, 0x4, R72 ;  /* 0x0000000407567825 */ /* 0x000fc600078e0248 */
[----:B------:R-:W-:Y:S01]  /*3070*/  LDGSTS.E [R239+0x3200], desc[UR22][R76.64], !P5 ;  /* 0x032000004cef7fae */ /* 0x000fe2000e921856 */
[C---:B------:R-:W-:Y:S02]  /*3080*/  IMAD.SHL.U32 R243, R4.reuse, 0x20, RZ ;  /* 0x0000002004f37824 */ /* 0x040fe400078e00ff */
[C---:B------:R-:W-:Y:S01]  /*3090*/  IMAD R212, R4.reuse, 0x13, RZ ;  /* 0x0000001304d47824 */ /* 0x040fe200078e02ff */
[----:B------:R2:W-:Y:S01]  /*30a0*/  STL [R1+0x2b4], R27 ;  /* 0x0002b41b01007387 */ /* 0x0005e20000100800 */
[C---:B------:R-:W-:Y:S02]  /*30b0*/  IMAD R218, R4.reuse, 0x17, RZ ;  /* 0x0000001704da7824 */ /* 0x040fe400078e02ff */
[----:B------:R-:W-:Y:S01]  /*30c0*/  IMAD R224, R4, 0x1b, RZ ;  /* 0x0000001b04e07824 */ /* 0x000fe200078e02ff */
[----:B------:R-:W-:Y:S01]  /*30d0*/  LDGSTS.E [R239+0x3300], desc[UR22][R78.64], !P5 ;  /* 0x033000004eef7fae */ /* 0x000fe2000e921856 */
[----:B------:R-:W-:Y:S01]  /*30e0*/  LOP3.LUT P5, RZ, R0, 0x1, RZ, 0xc0, !PT ;  /* 0x0000000100ff7812 */ /* 0x000fe200078ac0ff */
[----:B------:R-:W-:Y:S01]  /*30f0*/  IMAD R236, R4, 0x1f, RZ ;  /* 0x0000001f04ec7824 */ /* 0x000fe200078e02ff */
[----:B------:R-:W-:Y:S01]  /*3100*/  SHF.R.U32.HI R0, RZ, 0x7, R10 ;  /* 0x00000007ff007819 */ /* 0x000fe2000001160a */
[----:B------:R3:W-:Y:S01]  /*3110*/  STL.64 [R1+0x58], R42 ;  /* 0x0000582a01007387 */ /* 0x0007e20000100a00 */
[----:B------:R-:W-:-:S03]  /*3120*/  IMAD.WIDE R214, R218, 0x4, R8 ;  /* 0x00000004dad67825 */ /* 0x000fc600078e0208 */
[----:B------:R1:W-:Y:S01]  /*3130*/  STL.64 [R1+0x50], R40 ;  /* 0x0000502801007387 */ /* 0x0003e20000100a00 */
[----:B--2---:R-:W-:Y:S02]  /*3140*/  IMAD R27, R4, 0x14, RZ ;  /* 0x00000014041b7824 */ /* 0x004fe400078e02ff */
[----:B------:R-:W-:Y:S01]  /*3150*/  IMAD.WIDE R216, R218, 0x4, R70 ;  /* 0x00000004dad87825 */ /* 0x000fe200078e0246 */
[----:B------:R-:W-:Y:S03]  /*3160*/  LDGSTS.E [R239+0x4000], desc[UR22][R80.64], P0 ;  /* 0x0400000050ef7fae */ /* 0x000fe60008121856 */
[C---:B------:R-:W-:Y:S01]  /*3170*/  IMAD.WIDE R88, R27.reuse, 0x4, R208 ;  /* 0x000000041b587825 */ /* 0x040fe200078e02d0 */
[----:B------:R2:W-:Y:S03]  /*3180*/  STL.64 [R1+0x48], R30 ;  /* 0x0000481e01007387 */ /* 0x0005e60000100a00 */
[C---:B------:R-:W-:Y:S01]  /*3190*/  IMAD.WIDE R90, R27.reuse, 0x4, R8 ;  /* 0x000000041b5a7825 */ /* 0x040fe200078e0208 */
[----:B------:R-:W-:Y:S03]  /*31a0*/  LDGSTS.E [R239+0x4100], desc[UR22][R82.64], P0 ;  /* 0x0410000052ef7fae */ /* 0x000fe60008121856 */
[C---:B------:R-:W-:Y:S01]  /*31b0*/  IMAD.WIDE R92, R27.reuse, 0x4, R70 ;  /* 0x000000041b5c7825 */ /* 0x040fe200078e0246 */
[----:B------:R-:W-:Y:S03]  /*31c0*/  STL.64 [R1+0x40], R28 ;  /* 0x0000401c01007387 */ /* 0x000fe60000100a00 */
[----:B------:R-:W-:Y:S01]  /*31d0*/  IMAD.WIDE R94, R27, 0x4, R72 ;  /* 0x000000041b5e7825 */ /* 0x000fe200078e0248 */
[----:B------:R-:W-:Y:S03]  /*31e0*/  LDGSTS.E [R239+0x4200], desc[UR22][R84.64], P0 ;  /* 0x0420000054ef7fae */ /* 0x000fe60008121856 */
[C---:B---3--:R-:W-:Y:S01]  /*31f0*/  IMAD.WIDE R42, R4.reuse, 0x4, R208 ;  /* 0x00000004042a7825 */ /* 0x048fe200078e02d0 */
[----:B------:R3:W-:Y:S03]  /*3200*/  STL [R1+0x2a4], R7 ;  /* 0x0002a40701007387 */ /* 0x0007e60000100800 */
[----:B-1----:R-:W-:Y:S01]  /*3210*/  IMAD.WIDE R40, R4, 0x4, R8 ;  /* 0x0000000404287825 */ /* 0x002fe200078e0208 */
[----:B------:R-:W-:Y:S01]  /*3220*/  LDGSTS.E [R239+0x4300], desc[UR22][R86.64], P0 ;  /* 0x0430000056ef7fae */ /* 0x000fe20008121856 */
[----:B------:R-:W-:-:S02]  /*3230*/  LOP3.LUT P0, RZ, R0, 0x1, RZ, 0xc0, !PT ;  /* 0x0000000100ff7812 */ /* 0x000fc4000780c0ff */
[----:B------:R-:W-:Y:S01]  /*3240*/  SHF.R.U32.HI R0, RZ, 0x3, R10 ;  /* 0x00000003ff007819 */ /* 0x000fe2000001160a */
[----:B------:R-:W-:Y:S01]  /*3250*/  STL.64 [R1+0x818], R230 ;  /* 0x000818e601007387 */ /* 0x000fe20000100a00 */
[----:B--2---:R-:W-:Y:S02]  /*3260*/  IMAD.WIDE R30, R4, 0x4, R70 ;  /* 0x00000004041e7825 */ /* 0x004fe400078e0246 */
[----:B------:R-:W-:Y:S01]  /*3270*/  LOP3.LUT P6, RZ, R0, 0x1, RZ, 0xc0, !PT ;  /* 0x0000000100ff7812 */ /* 0x000fe200078cc0ff */
[----:B------:R-:W-:Y:S01]  /*3280*/  STL [R1+0x298], R27 ;  /* 0x0002981b01007387 */ /* 0x000fe20000100800 */
[----:B---3--:R-:W-:Y:S02]  /*3290*/  IMAD R7, R4, 0x18, RZ ;  /* 0x0000001804077824 */ /* 0x008fe400078e02ff */
[----:B------:R-:W-:Y:S01]  /*32a0*/  VIADD R0, R6, 0xfffffff2 ;  /* 0xfffffff206007836 */ /* 0x000fe20000000000 */
[----:B------:R-:W-:Y:S01]  /*32b0*/  LDGSTS.E [R239+0x5000], desc[UR22][R88.64], P5 ;  /* 0x0500000058ef7fae */ /* 0x000fe2000a921856 */
[----:B------:R-:W-:-:S03]  /*32c0*/  IMAD.WIDE R96, R7, 0x4, R208 ;  /* 0x0000000407607825 */ /* 0x000fc600078e02d0 */
[----:B------:R1:W-:Y:S01]  /*32d0*/  STL [R1+0x28c], R7 ;  /* 0x00028c0701007387 */ /* 0x0003e20000100800 */
[----:B------:R-:W-:-:S03]  /*32e0*/  IMAD.WIDE R98, R7, 0x4, R8 ;  /* 0x0000000407627825 */ /* 0x000fc600078e0208 */
[----:B------:R-:W-:Y:S01]  /*32f0*/  LDGSTS.E [R239+0x5100], desc[UR22][R90.64], P5 ;  /* 0x051000005aef7fae */ /* 0x000fe2000a921856 */
[----:B------:R-:W-:-:S03]  /*3300*/  IMAD.WIDE R100, R7, 0x4, R70 ;  /* 0x0000000407647825 */ /* 0x000fc600078e0246 */
[----:B------:R-:W-:Y:S01]  /*3310*/  LDGSTS.E [R239+0x5200], desc[UR22][R92.64], P5 ;  /* 0x052000005cef7fae */ /* 0x000fe2000a921856 */
[----:B------:R-:W-:-:S03]  /*3320*/  IMAD.WIDE R102, R7, 0x4, R72 ;  /* 0x0000000407667825 */ /* 0x000fc600078e0248 */
[----:B------:R-:W-:Y:S01]  /*3330*/  LDGSTS.E [R239+0x5300], desc[UR22][R94.64], P5 ;  /* 0x053000005eef7fae */ /* 0x000fe2000a921856 */
[----:B-1----:R-:W-:Y:S01]  /*3340*/  IMAD R7, R4, 0x1c, RZ ;  /* 0x0000001c04077824 */ /* 0x002fe200078e02ff */
[----:B------:R-:W-:Y:S01]  /*3350*/  ISETP.GE.U32.AND P5, PT, R0, 0x7fffffd3, PT ;  /* 0x7fffffd30000780c */ /* 0x000fe20003fa6070 */
        /* <DEDUP_REMOVED lines=8> */
[--C-:B------:R-:W-:Y:S01]  /*33e0*/  IMAD.WIDE R110, R7, 0x4, R72.reuse ;  /* 0x00000004076e7825 */ /* 0x100fe200078e0248 */
[----:B-1----:R-:W-:Y:S02]  /*33f0*/  LOP3.LUT R7, R48, 0x20, RZ, 0x3c, !PT ;  /* 0x0000002030077812 */ /* 0x002fe400078e3cff */
[----:B------:R-:W-:Y:S01]  /*3400*/  LDGSTS.E [R239+0x6300], desc[UR22][R102.64], P0 ;  /* 0x0630000066ef7fae */ /* 0x000fe20008121856 */
[----:B----4-:R-:W-:Y:S01]  /*3410*/  IMAD.WIDE R28, R4, 0x4, R72 ;  /* 0x00000004041c7825 */ /* 0x010fe200078e0248 */
[----:B------:R-:W-:Y:S02]  /*3420*/  ISETP.GE.U32.AND P0, PT, R0, 0x7fffffde, PT ;  /* 0x7fffffde0000780c */ /* 0x000fe40003f06070 */
[----:B------:R-:W-:Y:S01]  /*3430*/  LDGSTS.E [R239+0x7000], desc[UR22][R104.64], P6 ;  /* 0x0700000068ef7fae */ /* 0x000fe2000b121856 */
[----:B------:R-:W-:Y:S02]  /*3440*/  VIADD R241, R7, UR4 ;  /* 0x0000000407f17c36 */ /* 0x000fe40008000000 */
[----:B------:R-:W-:Y:S01]  /*3450*/  IMAD R7, R4, 0x5, RZ ;  /* 0x0000000504077824 */ /* 0x000fe200078e02ff */
[----:B------:R-:W-:Y:S01]  /*3460*/  LDGSTS.E [R239+0x7100], desc[UR22][R106.64], P6 ;  /* 0x071000006aef7fae */ /* 0x000fe2000b121856 */
[----:B------:R-:W-:-:S02]  /*3470*/  VIADD R0, R6, 0xfffffff9 ;  /* 0xfffffff906007836 */ /* 0x000fc40000000000 */
[----:B------:R-:W-:Y:S01]  /*3480*/  IMAD R27, R4, 0xd, RZ ;  /* 0x0000000d041b7824 */ /* 0x000fe200078e02ff */
[----:B------:R-:W-:Y:S01]  /*3490*/  LDGSTS.E [R239+0x7200], desc[UR22][R108.64], P6 ;  /* 0x072000006cef7fae */ /* 0x000fe2000b121856 */
[----:B-----5:R-:W-:-:S03]  /*34a0*/  IMAD.WIDE R230, R243, 0x4, R208 ;  /* 0x00000004f3e67825 */ /* 0x020fc600078e02d0 */
[----:B------:R-:W-:Y:S01]  /*34b0*/  LDGSTS.E [R239+0x7300], desc[UR22][R110.64], P6 ;  /* 0x073000006eef7fae */ /* 0x000fe2000b121856 */
[----:B------:R-:W-:-:S03]  /*34c0*/  IMAD.WIDE R112, R27, 0x4, R208 ;  /* 0x000000041b707825 */ /* 0x000fc600078e02d0 */
[----:B------:R1:W-:Y:S01]  /*34d0*/  STL.64 [R1+0x138], R42 ;  /* 0x0001382a01007387 */ /* 0x0003e20000100a00 */
[----:B------:R-:W-:-:S03]  /*34e0*/  IMAD.WIDE R114, R27, 0x4, R8 ;  /* 0x000000041b727825 */ /* 0x000fc600078e0208 */
[----:B------:R1:W-:Y:S01]  /*34f0*/  LDGSTS.E [R241+0x400], desc[UR22][R42.64], !P4 ;  /* 0x004000002af17fae */ /* 0x0003e2000e121856 */
[----:B------:R-:W-:-:S03]  /*3500*/  IMAD.WIDE R116, R27, 0x4, R70 ;  /* 0x000000041b747825 */ /* 0x000fc600078e0246 */
[----:B------:R2:W-:Y:S01]  /*3510*/  STL.64 [R1+0x130], R40 ;  /* 0x0001302801007387 */ /* 0x0005e20000100a00 */
[----:B------:R-:W-:-:S03]  /*3520*/  IMAD.WIDE R118, R27, 0x4, R72 ;  /* 0x000000041b767825 */ /* 0x000fc600078e0248 */
[----:B------:R2:W-:Y:S01]  /*3530*/  LDGSTS.E [R241+0x500], desc[UR22][R40.64], !P4 ;  /* 0x0050000028f17fae */ /* 0x0005e2000e121856 */
[----:B------:R-:W-:-:S03]  /*3540*/  IMAD.WIDE R220, R224, 0x4, R8 ;  /* 0x00000004e0dc7825 */ /* 0x000fc600078e0208 */
[----:B------:R3:W-:Y:S01]  /*3550*/  STL.64 [R1+0x128], R30 ;  /* 0x0001281e01007387 */ /* 0x0007e20000100a00 */
[----:B-1----:R-:W-:-:S03]  /*3560*/  IMAD.WIDE R42, R7, 0x4, R208 ;  /* 0x00000004072a7825 */ /* 0x002fc600078e02d0 */
[----:B------:R3:W-:Y:S01]  /*3570*/  LDGSTS.E [R241+0x600], desc[UR22][R30.64], !P4 ;  /* 0x006000001ef17fae */ /* 0x0007e2000e121856 */
[----:B------:R-:W-:-:S03]  /*3580*/  IMAD.WIDE R222, R224, 0x4, R70 ;  /* 0x00000004e0de7825 */ /* 0x000fc600078e0246 */
[----:B------:R1:W-:Y:S01]  /*3590*/  STL.64 [R1+0x120], R28 ;  /* 0x0001201c01007387 */ /* 0x0003e20000100a00 */
[----:B--2---:R-:W-:-:S03]  /*35a0*/  IMAD.WIDE R40, R7, 0x4, R8 ;  /* 0x0000000407287825 */ /* 0x004fc600078e0208 */
[----:B------:R1:W-:Y:S01]  /*35b0*/  LDGSTS.E [R241+0x700], desc[UR22][R28.64], !P4 ;  /* 0x007000001cf17fae */ /* 0x0003e2000e121856 */
[----:B------:R-:W-:Y:S01]  /*35c0*/  ISETP.GE.U32.AND P4, PT, R0, 0x7fffffda, PT ;  /* 0x7fffffda0000780c */ /* 0x000fe20003f86070 */
[----:B------:R-:W-:Y:S01]  /*35d0*/  IMAD.WIDE R226, R236, 0x4, R8 ;  /* 0x00000004ece27825 */ /* 0x000fe200078e0208 */
[----:B------:R-:W-:Y:S01]  /*35e0*/  IADD3 R0, R6, -0xb, RZ ;  /* 0xfffffff506007810 */ /* 0x000fe20007ffe0ff */
[----:B------:R2:W-:Y:S02]  /*35f0*/  STL [R1+0x404], R7 ;  /* 0x0004040701007387 */ /* 0x0005e40000100800 */
[--C-:B---3--:R-:W-:Y:S02]  /*3600*/  IMAD.WIDE R30, R7, 0x4, R70.reuse ;  /* 0x00000004071e7825 */ /* 0x108fe400078e0246 */
[----:B------:R3:W-:Y:S02]  /*3610*/  STL.64 [R1+0xb8], R42 ;  /* 0x0000b82a01007387 */ /* 0x0007e40000100a00 */
[----:B------:R-:W-:-:S02]  /*3620*/  IMAD.WIDE R228, R236, 0x4, R70 ;  /* 0x00000004ece47825 */ /* 0x000fc400078e0246 */
[----:B------:R3:W-:Y:S02]  /*3630*/  LDGSTS.E [R241+0x1400], desc[UR22][R42.64], !P1 ;  /* 0x014000002af17fae */ /* 0x0007e4000c921856 */
[--C-:B-1----:R-:W-:Y:S02]  /*3640*/  IMAD.WIDE R28, R7, 0x4, R72.reuse ;  /* 0x00000004071c7825 */ /* 0x102fe400078e0248 */
[----:B------:R1:W-:Y:S02]  /*3650*/  STL.64 [R1+0xb0], R40 ;  /* 0x0000b02801007387 */ /* 0x0003e40000100a00 */
[----:B--2---:R-:W-:Y:S02]  /*3660*/  IMAD R7, R4, 0x9, RZ ;  /* 0x0000000904077824 */ /* 0x004fe400078e02ff */
[----:B------:R1:W-:Y:S01]  /*3670*/  LDGSTS.E [R241+0x1500], desc[UR22][R40.64], !P1 ;  /* 0x0150000028f17fae */ /* 0x0003e2000c921856 */
[----:B------:R-:W-:-:S03]  /*3680*/  IMAD.WIDE R250, R236, 0x4, R72 ;  /* 0x00000004ecfa7825 */ /* 0x000fc600078e0248 */
[----:B------:R2:W-:Y:S01]  /*3690*/  STL.64 [R1+0xa8], R30 ;  /* 0x0000a81e01007387 */ /* 0x0005e20000100a00 */
[----:B---3--:R-:W-:-:S03]  /*36a0*/  IMAD.WIDE R42, R7, 0x4, R208 ;  /* 0x00000004072a7825 */ /* 0x008fc600078e02d0 */
[----:B------:R2:W-:Y:S01]  /*36b0*/  LDGSTS.E [R241+0x1600], desc[UR22][R30.64], !P1 ;  /* 0x016000001ef17fae */ /* 0x0005e2000c921856 */
[----:B------:R-:W-:Y:S02]  /*36c0*/  VIADD R238, R238, UR4 ;  /* 0x00000004eeee7c36 */ /* 0x000fe40008000000 */
[C---:B-1----:R-:W-:Y:S01]  /*36d0*/  IMAD.WIDE R40, R7.reuse, 0x4, R8 ;  /* 0x0000000407287825 */ /* 0x042fe200078e0208 */
[----:B------:R1:W-:Y:S04]  /*36e0*/  STL.64 [R1+0xa0], R28 ;  /* 0x0000a01c01007387 */ /* 0x0003e80000100a00 */
[----:B------:R1:W-:Y:S01]  /*36f0*/  LDGSTS.E [R241+0x1700], desc[UR22][R28.64], !P1 ;  /* 0x017000001cf17fae */ /* 0x0003e2000c921856 */
[----:B------:R-:W-:Y:S01]  /*3700*/  ISETP.GE.U32.AND P1, PT, R0, 0x7fffffd6, PT ;  /* 0x7fffffd60000780c */ /* 0x000fe20003f26070 */
[C---:B--2---:R-:W-:Y:S01]  /*3710*/  IMAD.WIDE R30, R7.reuse, 0x4, R70 ;  /* 0x00000004071e7825 */ /* 0x044fe200078e0246 */
[----:B------:R-:W-:Y:S01]  /*3720*/  SHF.R.U32.HI R0, RZ, 0xe, R10 ;  /* 0x0000000eff007819 */ /* 0x000fe2000001160a */
[----:B------:R2:W-:Y:S04]  /*3730*/  LDGSTS.E [R241+0x2400], desc[UR22][R42.64], !P3 ;  /* 0x024000002af17fae */ /* 0x0005e8000d921856 */
[----:B------:R3:W-:Y:S01]  /*3740*/  LDGSTS.E [R241+0x2500], desc[UR22][R40.64], !P3 ;  /* 0x0250000028f17fae */ /* 0x0007e2000d921856 */
[----:B-1----:R-:W-:-:S03]  /*3750*/  IMAD.WIDE R28, R7, 0x4, R72 ;  /* 0x00000004071c7825 */ /* 0x002fc600078e0248 */
[----:B------:R1:W-:Y:S04]  /*3760*/  LDGSTS.E [R241+0x2600], desc[UR22][R30.64], !P3 ;  /* 0x026000001ef17fae */ /* 0x0003e8000d921856 */
[----:B------:R4:W-:Y:S01]  /*3770*/  LDGSTS.E [R241+0x2700], desc[UR22][R28.64], !P3 ;  /* 0x027000001cf17fae */ /* 0x0009e2000d921856 */
[----:B------:R-:W-:Y:S02]  /*3780*/  LOP3.LUT P3, RZ, R0, 0x1, RZ, 0xc0, !PT ;  /* 0x0000000100ff7812 */ /* 0x000fe4000786c0ff */
[----:B------:R-:W-:Y:S01]  /*3790*/  SHF.R.U32.HI R0, RZ, 0xa, R10 ;  /* 0x0000000aff007819 */ /* 0x000fe2000001160a */
[----:B------:R5:W-:Y:S04]  /*37a0*/  STL [R1+0x2bc], R7 ;  /* 0x0002bc0701007387 */ /* 0x000be80000100800 */
[----:B------:R-:W-:Y:S04]  /*37b0*/  LDGSTS.E [R241+0x3400], desc[UR22][R112.64], !P5 ;  /* 0x0340000070f17fae */ /* 0x000fe8000e921856 */
[----:B------:R-:W-:Y:S01]  /*37c0*/  LDGSTS.E [R241+0x3500], desc[UR22][R114.64], !P5 ;  /* 0x0350000072f17fae */ /* 0x000fe2000e921856 */
[----:B-----5:R-:W-:-:S03]  /*37d0*/  IMAD R7, R4, 0x11, RZ ;  /* 0x0000001104077824 */ /* 0x020fc600078e02ff */
[----:B------:R-:W-:Y:S01]  /*37e0*/  LDGSTS.E [R241+0x3600], desc[UR22][R116.64], !P5 ;  /* 0x0360000074f17fae */ /* 0x000fe2000e921856 */
[----:B------:R-:W-:-:S03]  /*37f0*/  IMAD.WIDE R120, R7, 0x4, R208 ;  /* 0x0000000407787825 */ /* 0x000fc600078e02d0 */
[----:B------:R-:W-:Y:S01]  /*3800*/  LDGSTS.E [R241+0x3700], desc[UR22][R118.64], !P5 ;  /* 0x0370000076f17fae */ /* 0x000fe2000e921856 */
[----:B------:R-:W-:Y:S01]  /*3810*/  LOP3.LUT P5, RZ, R0, 0x1, RZ, 0xc0, !PT ;  /* 0x0000000100ff7812 */ /* 0x000fe200078ac0ff */
[C---:B------:R-:W-:Y:S01]  /*3820*/  IMAD.WIDE R122, R7.reuse, 0x4, R8 ;  /* 0x00000004077a7825 */ /* 0x040fe200078e0208 */
[----:B------:R-:W-:Y:S01]  /*3830*/  SHF.R.U32.HI R0, RZ, 0x6, R10 ;  /* 0x00000006ff007819 */ /* 0x000fe2000001160a */
[----:B------:R-:W-:Y:S02]  /*3840*/  LDGSTS.E [R241+0x4400], desc[UR22][R120.64], P3 ;  /* 0x0440000078f17fae */ /* 0x000fe40009921856 */
[C---:B------:R-:W-:Y:S02]  /*3850*/  IMAD.WIDE R124, R7.reuse, 0x4, R70 ;  /* 0x00000004077c7825 */ /* 0x040fe400078e0246 */
[----:B------:R-:W-:Y:S02]  /*3860*/  LDGSTS.E [R241+0x4500], desc[UR22][R122.64], P3 ;  /* 0x045000007af17fae */ /* 0x000fe40009921856 */
[----:B------:R-:W-:-:S02]  /*3870*/  IMAD.WIDE R126, R7, 0x4, R72 ;  /* 0x00000004077e7825 */ /* 0x000fc400078e0248 */
[----:B------:R-:W-:Y:S04]  /*3880*/  LDGSTS.E [R241+0x4600], desc[UR22][R124.64], P3 ;  /* 0x046000007cf17fae */ /* 0x000fe80009921856 */
[----:B------:R5:W-:Y:S04]  /*3890*/  STL [R1+0x2b0], R27 ;  /* 0x0002b01b01007387 */ /* 0x000be80000100800 */
[----:B------:R-:W-:Y:S01]  /*38a0*/  LDGSTS.E [R241+0x4700], desc[UR22][R126.64], P3 ;  /* 0x047000007ef17fae */ /* 0x000fe20009921856 */
[----:B------:R-:W-:Y:S02]  /*38b0*/  LOP3.LUT P3, RZ, R0, 0x1, RZ, 0xc0, !PT ;  /* 0x0000000100ff7812 */ /* 0x000fe4000786c0ff */
[----:B------:R-:W-:Y:S01]  /*38c0*/  SHF.R.U32.HI R0, RZ, 0x2, R10 ;  /* 0x00000002ff007819 */ /* 0x000fe2000001160a */
[----:B------:R-:W-:Y:S01]  /*38d0*/  STL.64 [R1+0x38], R42 ;  /* 0x0000382a01007387 */ /* 0x000fe20000100a00 */
[----:B-----5:R-:W-:-:S02]  /*38e0*/  IMAD R27, R4, 0x15, RZ ;  /* 0x00000015041b7824 */ /* 0x020fc400078e02ff */
[----:B------:R-:W-:Y:S01]  /*38f0*/  LOP3.LUT P6, RZ, R0, 0x1, RZ, 0xc0, !PT ;  /* 0x0000000100ff7812 */ /* 0x000fe200078cc0ff */
[----:B------:R-:W-:Y:S01]  /*3900*/  STL.64 [R1+0x30], R40 ;  /* 0x0000302801007387 */ /* 0x000fe20000100a00 */
[----:B------:R-:W-:Y:S02]  /*3910*/  VIADD R0, R6, 0xfffffff1 ;  /* 0xfffffff106007836 */ /* 0x000fe40000000000 */
[C---:B------:R-:W-:Y:S01]  /*3920*/  IMAD.WIDE R128, R27.reuse, 0x4, R208 ;  /* 0x000000041b807825 */ /* 0x040fe200078e02d0 */
[----:B------:R-:W-:Y:S03]  /*3930*/  STL.64 [R1+0x28], R30 ;  /* 0x0000281e01007387 */ /* 0x000fe60000100a00 */
[C---:B------:R-:W-:Y:S01]  /*3940*/  IMAD.WIDE R130, R27.reuse, 0x4, R8 ;  /* 0x000000041b827825 */ /* 0x040fe200078e0208 */
[----:B------:R-:W-:Y:S03]  /*3950*/  STL.64 [R1+0x20], R28 ;  /* 0x0000201c01007387 */ /* 0x000fe60000100a00 */
[C---:B------:R-:W-:Y:S01]  /*3960*/  IMAD.WIDE R132, R27.reuse, 0x4, R70 ;  /* 0x000000041b847825 */ /* 0x040fe200078e0246 */
[----:B------:R5:W-:Y:S03]  /*3970*/  STL [R1+0x2a0], R7 ;  /* 0x0002a00701007387 */ /* 0x000be60000100800 */
[----:B------:R-:W-:Y:S01]  /*3980*/  IMAD.WIDE R134, R27, 0x4, R72 ;  /* 0x000000041b867825 */ /* 0x000fe200078e0248 */
[----:B------:R2:W-:Y:S04]  /*3990*/  STL [R1+0x294], R27 ;  /* 0x0002941b01007387 */ /* 0x0005e80000100800 */
[----:B------:R-:W-:Y:S01]  /*39a0*/  LDGSTS.E [R241+0x5400], desc[UR22][R128.64], P5 ;  /* 0x0540000080f17fae */ /* 0x000fe2000a921856 */
[----:B-----5:R-:W-:-:S03]  /*39b0*/  IMAD R7, R4, 0x19, RZ ;  /* 0x0000001904077824 */ /* 0x020fc600078e02ff */
[----:B------:R-:W-:Y:S01]  /*39c0*/  LDGSTS.E [R241+0x5500], desc[UR22][R130.64], P5 ;  /* 0x0550000082f17fae */ /* 0x000fe2000a921856 */
[----:B--2---:R-:W-:Y:S02]  /*39d0*/  IMAD R27, R4, 0x1d, RZ ;  /* 0x0000001d041b7824 */ /* 0x004fe400078e02ff */
[C---:B------:R-:W-:Y:S01]  /*39e0*/  IMAD.WIDE R136, R7.reuse, 0x4, R208 ;  /* 0x0000000407887825 */ /* 0x040fe200078e02d0 */
[----:B------:R-:W-:Y:S03]  /*39f0*/  STL [R1+0x288], R7 ;  /* 0x0002880701007387 */ /* 0x000fe60000100800 */
[C---:B------:R-:W-:Y:S01]  /*3a00*/  IMAD.WIDE R138, R7.reuse, 0x4, R8 ;  /* 0x00000004078a7825 */ /* 0x040fe200078e0208 */
[----:B------:R2:W-:Y:S03]  /*3a10*/  STL [R1+0x27c], R27 ;  /* 0x00027c1b01007387 */ /* 0x0005e60000100800 */
[----:B------:R-:W-:Y:S01]  /*3a20*/  IMAD.WIDE R140, R7, 0x4, R70 ;  /* 0x00000004078c7825 */ /* 0x000fe200078e0246 */
[----:B------:R-:W-:Y:S03]  /*3a30*/  LDGSTS.E [R241+0x5600], desc[UR22][R132.64], P5 ;  /* 0x0560000084f17fae */ /* 0x000fe6000a921856 */
[----:B------:R-:W-:Y:S01]  /*3a40*/  IMAD.WIDE R144, R27, 0x4, R208 ;  /* 0x000000041b907825 */ /* 0x000fe200078e02d0 */
[----:B------:R-:W-:Y:S01]  /*3a50*/  LDGSTS.E [R241+0x5700], desc[UR22][R134.64], P5 ;  /* 0x0570000086f17fae */ /* 0x000fe2000a921856 */
[----:B------:R-:W-:-:S02]  /*3a60*/  ISETP.GE.U32.AND P5, PT, R0, 0x7fffffd2, PT ;  /* 0x7fffffd20000780c */ /* 0x000fc40003fa6070 */
[C---:B------:R-:W-:Y:S01]  /*3a70*/  IMAD.WIDE R146, R27.reuse, 0x4, R8 ;  /* 0x000000041b927825 */ /* 0x040fe200078e0208 */
[----:B------:R-:W-:Y:S03]  /*3a80*/  LDGSTS.E [R241+0x6400], desc[UR22][R136.64], P3 ;  /* 0x0640000088f17fae */ /* 0x000fe60009921856 */
[C---:B------:R-:W-:Y:S01]  /*3a90*/  IMAD.WIDE R148, R27.reuse, 0x4, R70 ;  /* 0x000000041b947825 */ /* 0x040fe200078e0246 */
[----:B------:R-:W-:Y:S03]  /*3aa0*/  LDGSTS.E [R241+0x6500], desc[UR22][R138.64], P3 ;  /* 0x065000008af17fae */ /* 0x000fe60009921856 */
[--C-:B------:R-:W-:Y:S01]  /*3ab0*/  IMAD.WIDE R150, R27, 0x4, R72.reuse ;  /* 0x000000041b967825 */ /* 0x100fe200078e0248 */
[----:B--2---:R-:W-:Y:S01]  /*3ac0*/  LOP3.LUT R27, R48, 0x40, RZ, 0x3c, !PT ;  /* 0x00000040301b7812 */ /* 0x004fe200078e3cff */
[----:B------:R-:W-:Y:S02]  /*3ad0*/  LDGSTS.E [R241+0x6600], desc[UR22][R140.64], P3 ;  /* 0x066000008cf17fae */ /* 0x000fe40009921856 */
[----:B------:R-:W-:-:S04]  /*3ae0*/  IMAD.WIDE R142, R7, 0x4, R72 ;  /* 0x00000004078e7825 */ /* 0x000fc800078e0248 */
[----:B------:R-:W-:Y:S01]  /*3af0*/  IMAD.SHL.U32 R7, R4, 0x2, RZ ;  /* 0x0000000204077824 */ /* 0x000fe200078e00ff */
[----:B------:R-:W-:Y:S01]  /*3b00*/  LDGSTS.E [R241+0x6700], desc[UR22][R142.64], P3 ;  /* 0x067000008ef17fae */ /* 0x000fe20009921856 */
[----:B------:R-:W-:Y:S02]  /*3b10*/  VIADD R0, R6, 0xfffffffc ;  /* 0xfffffffc06007836 */ /* 0x000fe40000000000 */
[----:B------:R-:W-:Y:S01]  /*3b20*/  VIADD R240, R27, UR4 ;  /* 0x000000041bf07c36 */ /* 0x000fe20008000000 */
[----:B------:R2:W-:Y:S01]  /*3b30*/  STL [R1+0x408], R7 ;  /* 0x0004080701007387 */ /* 0x0005e20000100800 */
[C---:B------:R-:W-:Y:S01]  /*3b40*/  IMAD.WIDE R42, R7.reuse, 0x4, R208 ;  /* 0x00000004072a7825 */ /* 0x040fe200078e02d0 */
[----:B------:R-:W-:Y:S02]  /*3b50*/  ISETP.GE.U32.AND P3, PT, R0, 0x7fffffdd, PT ;  /* 0x7fffffdd0000780c */ /* 0x000fe40003f66070 */
[----:B------:R-:W-:Y:S01]  /*3b60*/  LDGSTS.E [R241+0x7400], desc[UR22][R144.64], P6 ;  /* 0x0740000090f17fae */ /* 0x000fe2000b121856 */
[----:B---3--:R-:W-:-:S03]  /*3b70*/  IMAD.WIDE R40, R7, 0x4, R8 ;  /* 0x0000000407287825 */ /* 0x008fc600078e0208 */
[----:B------:R-:W-:Y:S01]  /*3b80*/  LDGSTS.E [R241+0x7500], desc[UR22][R146.64], P6 ;  /* 0x0750000092f17fae */ /* 0x000fe2000b121856 */
[----:B-1----:R-:W-:-:S03]  /*3b90*/  IMAD.WIDE R30, R7, 0x4, R70 ;  /* 0x00000004071e7825 */ /* 0x002fc600078e0246 */
[----:B------:R-:W-:Y:S01]  /*3ba0*/  LDGSTS.E [R241+0x7600], desc[UR22][R148.64], P6 ;  /* 0x0760000094f17fae */ /* 0x000fe2000b121856 */
[----:B----4-:R-:W-:-:S03]  /*3bb0*/  IMAD.WIDE R28, R7, 0x4, R72 ;  /* 0x00000004071c7825 */ /* 0x010fc600078e0248 */
[----:B------:R-:W-:Y:S01]  /*3bc0*/  LDGSTS.E [R241+0x7700], desc[UR22][R150.64], P6 ;  /* 0x0770000096f17fae */ /* 0x000fe2000b121856 */
[----:B--2---:R-:W-:Y:S01]  /*3bd0*/  IMAD R7, R4, 0x6, RZ ;  /* 0x0000000604077824 */ /* 0x004fe200078e02ff */
[----:B------:R-:W-:Y:S01]  /*3be0*/  ISETP.GT.AND P6, PT, R252, 0x1f, PT ;  /* 0x0000001ffc00780c */ /* 0x000fe20003fc4270 */
[----:B------:R-:W-:Y:S01]  /*3bf0*/  VIADD R0, R6, 0xfffffff8 ;  /* 0xfffffff806007836 */ /* 0x000fe20000000000 */
[----:B------:R1:W-:Y:S01]  /*3c00*/  STL.64 [R1+0x118], R42 ;  /* 0x0001182a01007387 */ /* 0x0003e20000100a00 */
[----:B------:R-:W-:-:S03]  /*3c10*/  IMAD R27, R4, 0xa, RZ ;  /* 0x0000000a041b7824 */ /* 0x000fc600078e02ff */
[----:B------:R1:W-:Y:S04]  /*3c20*/  LDGSTS.E [R240+0x800], desc[UR22][R42.64], !P0 ;  /* 0x008000002af07fae */ /* 0x0003e8000c121856 */
[----:B------:R2:W-:Y:S04]  /*3c30*/  STL.64 [R1+0x110], R40 ;  /* 0x0001102801007387 */ /* 0x0005e80000100a00 */
[----:B------:R2:W-:Y:S01]  /*3c40*/  LDGSTS.E [R240+0x900], desc[UR22][R40.64], !P0 ;  /* 0x0090000028f07fae */ /* 0x0005e2000c121856 */
[----:B-1----:R-:W-:-:S03]  /*3c50*/  IMAD.WIDE R42, R7, 0x4, R208 ;  /* 0x00000004072a7825 */ /* 0x002fc600078e02d0 */
[----:B------:R1:W-:Y:S04]  /*3c60*/  STL.64 [R1+0x108], R30 ;  /* 0x0001081e01007387 */ /* 0x0003e80000100a00 */
[----:B------:R1:W-:Y:S01]  /*3c70*/  LDGSTS.E [R240+0xa00], desc[UR22][R30.64], !P0 ;  /* 0x00a000001ef07fae */ /* 0x0003e2000c121856 */
[----:B--2---:R-:W-:-:S03]  /*3c80*/  IMAD.WIDE R40, R7, 0x4, R8 ;  /* 0x0000000407287825 */ /* 0x004fc600078e0208 */
[----:B------:R2:W-:Y:S04]  /*3c90*/  STL.64 [R1+0x100], R28 ;  /* 0x0001001c01007387 */ /* 0x0005e80000100a00 */
[----:B------:R2:W-:Y:S01]  /*3ca0*/  LDGSTS.E [R240+0xb00], desc[UR22][R28.64], !P0 ;  /* 0x00b000001cf07fae */ /* 0x0005e2000c121856 */
[----:B------:R-:W-:Y:S01]  /*3cb0*/  ISETP.GE.U32.AND P0, PT, R0, 0x7fffffd9, PT ;  /* 0x7fffffd90000780c */ /* 0x000fe20003f06070 */
[----:B------:R-:W-:Y:S02]  /*3cc0*/  VIADD R0, R6, 0xfffffff4 ;  /* 0xfffffff406007836 */ /* 0x000fe40000000000 */
[C---:B-1----:R-:W-:Y:S01]  /*3cd0*/  IMAD.WIDE R30, R7.reuse, 0x4, R70 ;  /* 0x00000004071e7825 */ /* 0x042fe200078e0246 */
[----:B------:R1:W-:Y:S04]  /*3ce0*/  STL [R1+0x3fc], R7 ;  /* 0x0003fc0701007387 */ /* 0x0003e80000100800 */
[----:B------:R3:W-:Y:S01]  /*3cf0*/  STL.64 [R1+0x98], R42 ;  /* 0x0000982a01007387 */ /* 0x0007e20000100a00 */
[----:B--2---:R-:W-:-:S03]  /*3d00*/  IMAD.WIDE R28, R7, 0x4, R72 ;  /* 0x00000004071c7825 */ /* 0x004fc600078e0248 */
[----:B------:R3:W-:Y:S01]  /*3d10*/  LDGSTS.E [R240+0x1800], desc[UR22][R42.64], !P4 ;  /* 0x018000002af07fae */ /* 0x0007e2000e121856 */
[----:B-1----:R-:W-:-:S03]  /*3d20*/  IMAD R7, R4, 0xe, RZ ;  /* 0x0000000e04077824 */ /* 0x002fc600078e02ff */
[----:B------:R1:W-:Y:S01]  /*3d30*/  STL.64 [R1+0x90], R40 ;  /* 0x0000902801007387 */ /* 0x0003e20000100a00 */
[----:B------:R-:W-:-:S03]  /*3d40*/  IMAD.WIDE R152, R7, 0x4, R208 ;  /* 0x0000000407987825 */ /* 0x000fc600078e02d0 */
[----:B------:R1:W-:Y:S01]  /*3d50*/  LDGSTS.E [R240+0x1900], desc[UR22][R40.64], !P4 ;  /* 0x0190000028f07fae */ /* 0x0003e2000e121856 */
[----:B------:R-:W-:-:S03]  /*3d60*/  IMAD.WIDE R154, R7, 0x4, R8 ;  /* 0x00000004079a7825 */ /* 0x000fc600078e0208 */
[----:B------:R2:W-:Y:S01]  /*3d70*/  STL.64 [R1+0x88], R30 ;  /* 0x0000881e01007387 */ /* 0x0005e20000100a00 */
[----:B---3--:R-:W-:-:S03]  /*3d80*/  IMAD.WIDE R42, R27, 0x4, R208 ;  /* 0x000000041b2a7825 */ /* 0x008fc600078e02d0 */
[----:B------:R2:W-:Y:S01]  /*3d90*/  LDGSTS.E [R240+0x1a00], desc[UR22][R30.64], !P4 ;  /* 0x01a000001ef07fae */ /* 0x0005e2000e121856 */
[----:B------:R-:W-:-:S03]  /*3da0*/  IMAD.WIDE R156, R7, 0x4, R70 ;  /* 0x00000004079c7825 */ /* 0x000fc600078e0246 */
[----:B------:R3:W-:Y:S01]  /*3db0*/  STL.64 [R1+0x80], R28 ;  /* 0x0000801c01007387 */ /* 0x0007e20000100a00 */
[----:B-1----:R-:W-:-:S03]  /*3dc0*/  IMAD.WIDE R40, R27, 0x4, R8 ;  /* 0x000000041b287825 */ /* 0x002fc600078e0208 */
[----:B------:R3:W-:Y:S01]  /*3dd0*/  LDGSTS.E [R240+0x1b00], desc[UR22][R28.64], !P4 ;  /* 0x01b000001cf07fae */ /* 0x0007e2000e121856 */
[----:B------:R-:W-:Y:S02]  /*3de0*/  ISETP.GE.U32.AND P4, PT, R0, 0x7fffffd5, PT ;  /* 0x7fffffd50000780c */ /* 0x000fe40003f86070 */
[----:B------:R-:W-:Y:S01]  /*3df0*/  SHF.R.U32.HI R0, RZ, 0xd, R10 ;  /* 0x0000000dff007819 */ /* 0x000fe2000001160a */
[----:B--2---:R-:W-:Y:S01]  /*3e00*/  IMAD.WIDE R30, R27, 0x4, R70 ;  /* 0x000000041b1e7825 */ /* 0x004fe200078e0246 */
[----:B------:R-:W-:Y:S03]  /*3e10*/  LDGSTS.E [R240+0x2800], desc[UR22][R42.64], !P1 ;  /* 0x028000002af07fae */ /* 0x000fe6000c921856 */
[--C-:B------:R-:W-:Y:S01]  /*3e20*/  IMAD.WIDE R158, R7, 0x4, R72.reuse ;  /* 0x00000004079e7825 */ /* 0x100fe200078e0248 */
[----:B------:R-:W-:Y:S03]  /*3e30*/  LDGSTS.E [R240+0x2900], desc[UR22][R40.64], !P1 ;  /* 0x0290000028f07fae */ /* 0x000fe6000c921856 */
[----:B---3--:R-:W-:Y:S01]  /*3e40*/  IMAD.WIDE R28, R27, 0x4, R72 ;  /* 0x000000041b1c7825 */ /* 0x008fe200078e0248 */
[----:B------:R1:W-:Y:S04]  /*3e50*/  LDGSTS.E [R240+0x2a00], desc[UR22][R30.64], !P1 ;  /* 0x02a000001ef07fae */ /* 0x0003e8000c921856 */
[----:B------:R2:W-:Y:S01]  /*3e60*/  LDGSTS.E [R240+0x2b00], desc[UR22][R28.64], !P1 ;  /* 0x02b000001cf07fae */ /* 0x0005e2000c921856 */
[----:B------:R-:W-:-:S02]  /*3e70*/  LOP3.LUT P1, RZ, R0, 0x1, RZ, 0xc0, !PT ;  /* 0x0000000100ff7812 */ /* 0x000fc4000782c0ff */
[----:B------:R-:W-:Y:S01]  /*3e80*/  SHF.R.U32.HI R0, RZ, 0x9, R10 ;  /* 0x00000009ff007819 */ /* 0x000fe2000001160a */
[----:B------:R3:W-:Y:S04]  /*3e90*/  STL [R1+0x2b8], R27 ;  /* 0x0002b81b01007387 */ /* 0x0007e80000100800 */
[----:B------:R-:W-:Y:S04]  /*3ea0*/  LDGSTS.E [R240+0x3800], desc[UR22][R152.64], !P5 ;  /* 0x0380000098f07fae */ /* 0x000fe8000e921856 */
[----:B------:R-:W-:Y:S01]  /*3eb0*/  LDGSTS.E [R240+0x3900], desc[UR22][R154.64], !P5 ;  /* 0x039000009af07fae */ /* 0x000fe2000e921856 */
[----:B---3--:R-:W-:-:S03]  /*3ec0*/  IMAD R27, R4, 0x12, RZ ;  /* 0x00000012041b7824 */ /* 0x008fc600078e02ff */
        /* <DEDUP_REMOVED lines=10> */
[----:B------:R3:W-:Y:S04]  /*3f70*/  STL [R1+0x2ac], R7 ;  /* 0x0002ac0701007387 */ /* 0x0007e80000100800 */
[----:B------:R-:W-:Y:S04]  /*3f80*/  LDGSTS.E [R240+0x4a00], desc[UR22][R164.64], P1 ;  /* 0x04a00000a4f07fae */ /* 0x000fe80008921856 */
[----:B------:R-:W-:Y:S01]  /*3f90*/  STL.64 [R1+0x18], R42 ;  /* 0x0000182a01007387 */ /* 0x000fe20000100a00 */
[----:B---3--:R-:W-:-:S03]  /*3fa0*/  IMAD R7, R4, 0x16, RZ ;  /* 0x0000001604077824 */ /* 0x008fc600078e02ff */
[----:B------:R-:W-:Y:S01]  /*3fb0*/  LDGSTS.E [R240+0x4b00], desc[UR22][R166.64], P1 ;  /* 0x04b00000a6f07fae */ /* 0x000fe20008921856 */
[----:B------:R-:W-:Y:S01]  /*3fc0*/  LOP3.LUT P1, RZ, R0, 0x1, RZ, 0xc0, !PT ;  /* 0x0000000100ff7812 */ /* 0x000fe2000782c0ff */
[----:B------:R-:W-:Y:S02]  /*3fd0*/  VIADD R0, R6, 0xfffffff0 ;  /* 0xfffffff006007836 */ /* 0x000fe40000000000 */
[----:B------:R-:W-:Y:S01]  /*3fe0*/  STL.64 [R1+0x10], R40 ;  /* 0x0000102801007387 */ /* 0x000fe20000100a00 */
[----:B------:R-:W3:Y:S01]  /*3ff0*/  LDC R6, c[0x0][0x230] ;  /* 0x00008c00ff067b82 */ /* 0x000ee20000000800 */
[C---:B------:R-:W-:Y:S02]  /*4000*/  IMAD.WIDE R168, R7.reuse, 0x4, R208 ;  /* 0x0000000407a87825 */ /* 0x040fe400078e02d0 */
[----:B------:R1:W-:Y:S02]  /*4010*/  STL.64 [R1+0x8], R30 ;  /* 0x0000081e01007387 */ /* 0x0003e40000100a00 */
[----:B------:R-:W-:-:S02]  /*4020*/  IMAD.WIDE R170, R7, 0x4, R8 ;  /* 0x0000000407aa7825 */ /* 0x000fc400078e0208 */
[----:B------:R2:W-:Y:S02]  /*4030*/  STL.64 [R1], R28 ;  /* 0x0000001c01007387 */ /* 0x0005e40000100a00 */
[C---:B------:R-:W-:Y:S02]  /*4040*/  IMAD.WIDE R172, R7.reuse, 0x4, R70 ;  /* 0x0000000407ac7825 */ /* 0x040fe400078e0246 */
[----:B------:R4:W-:Y:S02]  /*4050*/  STL [R1+0x29c], R27 ;  /* 0x00029c1b01007387 */ /* 0x0009e40000100800 */
[----:B------:R-:W-:Y:S02]  /*4060*/  IMAD.WIDE R174, R7, 0x4, R72 ;  /* 0x0000000407ae7825 */ /* 0x000fe400078e0248 */
[----:B------:R-:W-:Y:S01]  /*4070*/  LDGSTS.E [R240+0x5800], desc[UR22][R168.64], P5 ;  /* 0x05800000a8f07fae */ /* 0x000fe2000a921856 */
[----:B-1----:R-:W-:Y:S01]  /*4080*/  LOP3.LUT R30, R48, 0x60, RZ, 0x3c, !PT ;  /* 0x00000060301e7812 */ /* 0x002fe200078e3cff */
[C---:B------:R-:W-:Y:S01]  /*4090*/  IMAD R31, R4.reuse, 0x1e, RZ ;  /* 0x0000001e041f7824 */ /* 0x040fe200078e02ff */
[----:B--2---:R-:W1:Y:S01]  /*40a0*/  LDC R28, c[0x0][0x230] ;  /* 0x00008c00ff1c7b82 */ /* 0x004e620000000800 */
[----:B------:R-:W-:Y:S01]  /*40b0*/  LDGSTS.E [R240+0x5900], desc[UR22][R170.64], P5 ;  /* 0x05900000aaf07fae */ /* 0x000fe2000a921856 */
[----:B----4-:R-:W-:Y:S01]  /*40c0*/  IMAD R27, R4, 0x1a, RZ ;  /* 0x0000001a041b7824 */ /* 0x010fe200078e02ff */
[----:B------:R-:W-:Y:S01]  /*40d0*/  IADD3 R235, R30, UR4, RZ ;  /* 0x000000041eeb7c10 */ /* 0x000fe2000fffe0ff */
[--C-:B------:R-:W-:Y:S01]  /*40e0*/  IMAD.WIDE R184, R31, 0x4, R208.reuse ;  /* 0x000000041fb87825 */ /* 0x100fe200078e02d0 */
[----:B------:R-:W-:Y:S03]  /*40f0*/  LDGSTS.E [R240+0x5a00], desc[UR22][R172.64], P5 ;  /* 0x05a00000acf07fae */ /* 0x000fe6000a921856 */
[C---:B------:R-:W-:Y:S01]  /*4100*/  IMAD.WIDE R176, R27.reuse, 0x4, R208 ;  /* 0x000000041bb07825 */ /* 0x040fe200078e02d0 */
[----:B------:R-:W-:Y:S01]  /*4110*/  LDGSTS.E [R240+0x5b00], desc[UR22][R174.64], P5 ;  /* 0x05b00000aef07fae */ /* 0x000fe2000a921856 */
[----:B------:R-:W-:Y:S01]  /*4120*/  ISETP.GE.U32.AND P5, PT, R0, 0x7fffffd1, PT ;  /* 0x7fffffd10000780c */ /* 0x000fe20003fa6070 */
[----:B------:R-:W2:Y:S01]  /*4130*/  LDC R29, c[0x0][0x230] ;  /* 0x00008c00ff1d7b82 */ /* 0x000ea20000000800 */
[C---:B------:R-:W-:Y:S01]  /*4140*/  IMAD.WIDE R178, R27.reuse, 0x4, R8 ;  /* 0x000000041bb27825 */ /* 0x040fe200078e0208 */
[----:B------:R-:W-:Y:S01]  /*4150*/  SHF.R.U32.HI R0, RZ, 0x1, R10 ;  /* 0x00000001ff007819 */ /* 0x000fe2000001160a */
[----:B------:R-:W-:Y:S02]  /*4160*/  LDGSTS.E [R240+0x6800], desc[UR22][R176.64], P1 ;  /* 0x06800000b0f07fae */ /* 0x000fe40008921856 */
[----:B------:R-:W-:-:S02]  /*4170*/  IMAD.WIDE R180, R27, 0x4, R70 ;  /* 0x000000041bb47825 */ /* 0x000fc400078e0246 */
[----:B------:R-:W-:Y:S02]  /*4180*/  LDGSTS.E [R240+0x6900], desc[UR22][R178.64], P1 ;  /* 0x06900000b2f07fae */ /* 0x000fe40008921856 */
[----:B------:R-:W-:Y:S02]  /*4190*/  IMAD.WIDE R182, R27, 0x4, R72 ;  /* 0x000000041bb67825 */ /* 0x000fe400078e0248 */
[----:B------:R-:W-:Y:S02]  /*41a0*/  LDGSTS.E [R240+0x6a00], desc[UR22][R180.64], P1 ;  /* 0x06a00000b4f07fae */ /* 0x000fe40008921856 */
[C---:B------:R-:W-:Y:S02]  /*41b0*/  IMAD.WIDE R186, R31.reuse, 0x4, R8 ;  /* 0x000000041fba7825 */ /* 0x040fe400078e0208 */
[----:B------:R-:W-:Y:S01]  /*41c0*/  LDGSTS.E [R240+0x6b00], desc[UR22][R182.64], P1 ;  /* 0x06b00000b6f07fae */ /* 0x000fe20008921856 */
[----:B------:R-:W-:Y:S01]  /*41d0*/  LOP3.LUT P1, RZ, R0, 0x1, RZ, 0xc0, !PT ;  /* 0x0000000100ff7812 */ /* 0x000fe2000782c0ff */
[----:B---3--:R-:W-:Y:S01]  /*41e0*/  VIADD R6, R6, 0xffffffcd ;  /* 0xffffffcd06067836 */ /* 0x008fe20000000000 */
[----:B------:R-:W-:Y:S01]  /*41f0*/  SEL R0, RZ, 0x4, !P6 ;  /* 0x00000004ff007807 */ /* 0x000fe20007000000 */
[----:B------:R3:W-:Y:S01]  /*4200*/  STL [R1+0x290], R7 ;  /* 0x0002900701007387 */ /* 0x0007e20000100800 */
[----:B------:R-:W-:Y:S01]  /*4210*/  ISETP.GE.AND P6, PT, R54, UR5, PT ;  /* 0x0000000536007c0c */ /* 0x000fe2000bfc6270 */
[C---:B------:R-:W-:Y:S01]  /*4220*/  IMAD.WIDE R188, R31.reuse, 0x4, R70 ;  /* 0x000000041fbc7825 */ /* 0x040fe200078e0246 */
[----:B------:R-:W-:Y:S01]  /*4230*/  ULDC UR5, c[0x0][0x230] ;  /* 0x00008c0000057ab9 */ /* 0x000fe20000000800 */
[----:B------:R4:W-:Y:S01]  /*4240*/  STL [R1+0x284], R27 ;  /* 0x0002841b01007387 */ /* 0x0009e20000100800 */
[----:B------:R-:W-:Y:S01]  /*4250*/  SEL R0, R0, RZ, !P6 ;  /* 0x000000ff00007207 */ /* 0x000fe20007000000 */
[----:B------:R-:W-:Y:S01]  /*4260*/  IMAD.WIDE R190, R31, 0x4, R72 ;  /* 0x000000041fbe7825 */ /* 0x000fe200078e0248 */
[----:B------:R-:W-:Y:S01]  /*4270*/  ISETP.GE.U32.AND P6, PT, R6, 0x7fffffae, PT ;  /* 0x7fffffae0600780c */ /* 0x000fe20003fc6070 */
[----:B------:R5:W-:Y:S01]  /*4280*/  STL [R1+0x278], R31 ;  /* 0x0002781f01007387 */ /* 0x000be20000100800 */
[----:B------:R-:W-:Y:S01]  /*4290*/  UIADD3 UR5, UR5, -0x2f, URZ ;  /* 0xffffffd105057890 */ /* 0x000fe2000fffe03f */
[----:B---3--:R-:W3:Y:S01]  /*42a0*/  LDC R7, c[0x0][0x230] ;  /* 0x00008c00ff077b82 */ /* 0x008ee20000000800 */
[----:B-1----:R-:W-:Y:S01]  /*42b0*/  VIADD R6, R28, 0xffffffce ;  /* 0xffffffce1c067836 */ /* 0x002fe20000000000 */
[----:B------:R-:W-:Y:S01]  /*42c0*/  LDGSTS.E [R240+0x7800], desc[UR22][R184.64], P1 ;  /* 0x07800000b8f07fae */ /* 0x000fe20008921856 */
[----:B------:R-:W-:Y:S01]  /*42d0*/  UISETP.GE.U32.AND UP5, UPT, UR5, 0x7fffffb2, UPT ;  /* 0x7fffffb20500788c */ /* 0x000fe2000bfa6070 */
[----:B----4-:R-:W-:Y:S01]  /*42e0*/  IMAD R27, R4, 0x3, RZ ;  /* 0x00000003041b7824 */ /* 0x010fe200078e02ff */
[----:B------:R-:W-:Y:S01]  /*42f0*/  USEL UR5, URZ, 0x7fff8, UP2 ;  /* 0x0007fff83f057887 */ /* 0x000fe20009000000 */
[----:B------:R-:W-:Y:S01]  /*4300*/  LDGSTS.E [R240+0x7900], desc[UR22][R186.64], P1 ;  /* 0x07900000baf07fae */ /* 0x000fe20008921856 */
[----:B------:R-:W-:Y:S01]  /*4310*/  USEL UR18, URZ, 0x1fffe, UP5 ;  /* 0x0001fffe3f127887 */ /* 0x000fe2000a800000 */
[C---:B------:R-:W-:Y:S01]  /*4320*/  IMAD.WIDE R44, R27.reuse, 0x4, R208 ;  /* 0x000000041b2c7825 */ /* 0x040fe200078e02d0 */
[----:B------:R-:W1:Y:S01]  /*4330*/  LDC R28, c[0x0][0x230] ;  /* 0x00008c00ff1c7b82 */ /* 0x000e620000000800 */
[----:B------:R4:W-:Y:S01]  /*4340*/  STL [R1+0x400], R27 ;  /* 0x0004001b01007387 */ /* 0x0009e20000100800 */
[----:B------:R-:W-:Y:S01]  /*4350*/  UISETP.GE.U32.AND UP2, UPT, UR8, 0x7fffffb3, UPT ;  /* 0x7fffffb30800788c */ /* 0x000fe2000bf46070 */
[C---:B------:R-:W-:Y:S01]  /*4360*/  IMAD.WIDE R42, R27.reuse, 0x4, R8 ;  /* 0x000000041b2a7825 */ /* 0x040fe200078e0208 */
[----:B------:R-:W-:Y:S01]  /*4370*/  UIADD3 UR17, UR17, UR18, URZ ;  /* 0x0000001211117290 */ /* 0x000fe2000fffe03f */
[----:B------:R-:W-:Y:S01]  /*4380*/  LDGSTS.E [R240+0x7a00], desc[UR22][R188.64], P1 ;  /* 0x07a00000bcf07fae */ /* 0x000fe20008921856 */
[----:B------:R-:W-:Y:S01]  /*4390*/  USEL UR15, URZ, 0x4, UP2 ;  /* 0x000000043f0f7887 */ /* 0x000fe20009000000 */
[C---:B------:R-:W-:Y:S01]  /*43a0*/  IMAD.WIDE R40, R27.reuse, 0x4, R70 ;  /* 0x000000041b287825 */ /* 0x040fe200078e0246 */
[----:B------:R-:W-:Y:S01]  /*43b0*/  ULOP3.LUT UR17, UR17, 0x3, URZ, 0xc0, !UPT ;  /* 0x0000000311117892 */ /* 0x000fe2000f8ec03f */
[----:B------:R-:W-:Y:S01]  /*43c0*/  LDGSTS.E [R240+0x7b00], desc[UR22][R190.64], P1 ;  /* 0x07b00000bef07fae */ /* 0x000fe20008921856 */
[----:B------:R-:W-:Y:S01]  /*43d0*/  ISETP.NE.U32.AND P1, PT, R0, RZ, PT ;  /* 0x000000ff0000720c */ /* 0x000fe20003f25070 */
[----:B-----5:R-:W-:Y:S01]  /*43e0*/  IMAD.WIDE R30, R27, 0x4, R72 ;  /* 0x000000041b1e7825 */ /* 0x020fe200078e0248 */
[----:B------:R-:W-:Y:S01]  /*43f0*/  UIADD3 UR5, UR11, UR5, UR6 ;  /* 0x000000050b057290 */ /* 0x000fe2000fffe006 */
[----:B----4-:R-:W4:Y:S01]  /*4400*/  LDC R27, c[0x0][0x230] ;  /* 0x00008c00ff1b7b82 */ /* 0x010f220000000800 */
[----:B------:R-:W-:Y:S01]  /*4410*/  STL.64 [R1+0xf8], R44 ;  /* 0x0000f82c01007387 */ /* 0x000fe20000100a00 */
[----:B---3--:R-:W-:Y:S01]  /*4420*/  VIADD R0, R7, 0xffffffcc ;  /* 0xffffffcc07007836 */ /* 0x008fe20000000000 */
[----:B------:R-:W-:Y:S01]  /*4430*/  USEL UR8, URZ, 0x7fff8, UP3 ;  /* 0x0007fff83f087887 */ /* 0x000fe20009800000 */
[----:B--2---:R-:W-:Y:S01]  /*4440*/  VIADD R7, R29, 0xffffffcf ;  /* 0xffffffcf1d077836 */ /* 0x004fe20000000000 */
[----:B------:R-:W-:Y:S01]  /*4450*/  LDGSTS.E [R235+0xc00], desc[UR22][R44.64], !P3 ;  /* 0x00c000002ceb7fae */ /* 0x000fe2000d921856 */
[----:B------:R-:W-:Y:S01]  /*4460*/  SEL R29, RZ, 0x1fffe, P6 ;  /* 0x0001fffeff1d7807 */ /* 0x000fe20003000000 */
[----:B------:R-:W-:-:S02]  /*4470*/  UIADD3 UR15, UR17, UR16, UR15 ;  /* 0x00000010110f7290 */ /* 0x000fc4000fffe00f */
[----:B------:R2:W-:Y:S01]  /*4480*/  STL.64 [R1+0xf0], R42 ;  /* 0x0000f02a01007387 */ /* 0x0005e20000100a00 */
[----:B------:R-:W-:Y:S01]  /*4490*/  ISETP.GE.U32.AND P6, PT, R7, 0x7fffffb0, PT ;  /* 0x7fffffb00700780c */ /* 0x000fe20003fc6070 */
[----:B------:R-:W-:Y:S02]  /*44a0*/  USHF.L.U32 UR5, UR5, 0x8, URZ ;  /* 0x0000000805057899 */ /* 0x000fe4000800063f */
[----:B------:R2:W-:Y:S01]  /*44b0*/  LDGSTS.E [R235+0xd00], desc[UR22][R42.64], !P3 ;  /* 0x00d000002aeb7fae */ /* 0x0005e2000d921856 */
[----:B------:R-:W-:Y:S02]  /*44c0*/  UIADD3 UR7, UR13, UR8, UR7 ;  /* 0x000000080d077290 */ /* 0x000fe4000fffe007 */
[----:B------:R-:W-:Y:S01]  /*44d0*/  ULOP3.LUT UR15, UR15, 0xf, URZ, 0xc0, !UPT ;  /* 0x0000000f0f0f7892 */ /* 0x000fe2000f8ec03f */
[----:B------:R3:W-:Y:S01]  /*44e0*/  STL.64 [R1+0xe8], R40 ;  /* 0x0000e82801007387 */ /* 0x0007e20000100a00 */
[----:B------:R-:W-:Y:S02]  /*44f0*/  ULOP3.LUT UR5, UR5, 0xf00, URZ, 0xe2, !UPT ;  /* 0x00000f0005057892 */ /* 0x000fe4000f8ee23f */
[----:B------:R-:W-:Y:S01]  /*4500*/  ULEA UR7, UR7, UR15, 0x4 ;  /* 0x0000000f07077291 */ /* 0x000fe2000f8e203f */
[----:B------:R3:W-:Y:S01]  /*4510*/  LDGSTS.E [R235+0xe00], desc[UR22][R40.64], !P3 ;  /* 0x00e0000028eb7fae */ /* 0x0007e2000d921856 */
[----:B----4-:R-:W-:-:S03]  /*4520*/  VIADD R7, R27, 0xffffffc8 ;  /* 0xffffffc81b077836 */ /* 0x010fc60000000000 */
[----:B------:R4:W-:Y:S01]  /*4530*/  STL.64 [R1+0xe0], R30 ;  /* 0x0000e01e01007387 */ /* 0x0009e20000100a00 */
[----:B-1----:R-:W-:Y:S01]  /*4540*/  VIADD R27, R28, 0xffffffc9 ;  /* 0xffffffc91c1b7836 */ /* 0x002fe20000000000 */
[----:B------:R-:W-:Y:S01]  /*4550*/  SEL R28, RZ, 0x7fff8, P6 ;  /* 0x0007fff8ff1c7807 */ /* 0x000fe20003000000 */
[----:B--2---:R-:W1:Y:S01]  /*4560*/  LDC R42, c[0x0][0x230] ;  /* 0x00008c00ff2a7b82 */ /* 0x004e620000000800 */
[----:B------:R4:W-:Y:S01]  /*4570*/  LDGSTS.E [R235+0xf00], desc[UR22][R30.64], !P3 ;  /* 0x00f000001eeb7fae */ /* 0x0009e2000d921856 */
[----:B------:R-:W-:Y:S01]  /*4580*/  ISETP.GE.U32.AND P3, PT, R0, 0x7fffffad, PT ;  /* 0x7fffffad0000780c */ /* 0x000fe20003f66070 */
[----:B------:R-:W-:Y:S01]  /*4590*/  ULOP3.LUT UR7, UR7, 0xff, URZ, 0xc0, !UPT ;  /* 0x000000ff07077892 */ /* 0x000fe2000f8ec03f */
[----:B------:R-:W-:Y:S01]  /*45a0*/  ISETP.GE.U32.AND P6, PT, R27, 0x7fffffaa, PT ;  /* 0x7fffffaa1b00780c */ /* 0x000fe20003fc6070 */
[----:B---3--:R-:W-:Y:S01]  /*45b0*/  IMAD R41, R4, 0x7, RZ ;  /* 0x0000000704297824 */ /* 0x008fe200078e02ff */
[----:B------:R-:W-:Y:S02]  /*45c0*/  SEL R0, RZ, 0x1, P3 ;  /* 0x00000001ff007807 */ /* 0x000fe40001800000 */
[----:B------:R-:W-:Y:S01]  /*45d0*/  ISETP.GE.U32.AND P3, PT, R6, 0x7fffffaf, PT ;  /* 0x7fffffaf0600780c */ /* 0x000fe20003f66070 */
[----:B------:R-:W2:Y:S01]  /*45e0*/  LDC R40, c[0x0][0x230] ;  /* 0x00008c00ff287b82 */ /* 0x000ea20000000800 */
[----:B------:R-:W-:Y:S01]  /*45f0*/  IMAD.WIDE R48, R41, 0x4, R208 ;  /* 0x0000000429307825 */ /* 0x000fe200078e02d0 */
[----:B------:R-:W-:Y:S01]  /*4600*/  STL [R1+0x2a8], R41 ;  /* 0x0002a82901007387 */ /* 0x000fe20000100800 */
[----:B------:R-:W-:-:S02]  /*4610*/  SEL R6, RZ, 0x4, P3 ;  /* 0x00000004ff067807 */ /* 0x000fc40001800000 */
[----:B------:R-:W-:Y:S01]  /*4620*/  ISETP.GE.U32.AND P3, PT, R7, 0x7fffffa9, PT ;  /* 0x7fffffa90700780c */ /* 0x000fe20003f66070 */
[----:B------:R-:W-:Y:S01]  /*4630*/  IMAD.IADD R29, R0, 0x1, R29 ;  /* 0x00000001001d7824 */ /* 0x000fe200078e021d */
[----:B------:R-:W-:Y:S01]  /*4640*/  SHF.R.U32.HI R7, RZ, 0x4, R10 ;  /* 0x00000004ff077819 */ /* 0x000fe2000001160a */
[----:B----4-:R-:W3:Y:S01]  /*4650*/  LDC R30, c[0x0][0x230] ;  /* 0x00008c00ff1e7b82 */ /* 0x010ee20000000800 */
[----:B------:R-:W-:Y:S01]  /*4660*/  SEL R27, RZ, 0x1, P3 ;  /* 0x00000001ff1b7807 */ /* 0x000fe20001800000 */
[----:B------:R-:W-:Y:S01]  /*4670*/  IMAD.WIDE R46, R41, 0x4, R8 ;  /* 0x00000004292e7825 */ /* 0x000fe200078e0208 */
[----:B------:R-:W-:Y:S01]  /*4680*/  LOP3.LUT P3, RZ, R7, 0x1, RZ, 0xc0, !PT ;  /* 0x0000000107ff7812 */ /* 0x000fe2000786c0ff */
[----:B------:R-:W-:Y:S01]  /*4690*/  LDGSTS.E [R235+0x1c00], desc[UR22][R48.64], !P0 ;  /* 0x01c0000030eb7fae */ /* 0x000fe2000c121856 */
[----:B------:R-:W-:Y:S01]  /*46a0*/  SEL R7, RZ, 0x1fffe, P6 ;  /* 0x0001fffeff077807 */ /* 0x000fe20003000000 */
[----:B------:R-:W-:Y:S01]  /*46b0*/  IMAD.WIDE R44, R41, 0x4, R70 ;  /* 0x00000004292c7825 */ /* 0x000fe200078e0246 */
[----:B------:R-:W-:Y:S01]  /*46c0*/  LOP3.LUT R29, R29, 0x3, RZ, 0xc0, !PT ;  /* 0x000000031d1d7812 */ /* 0x000fe200078ec0ff */
[----:B------:R-:W4:Y:S01]  /*46d0*/  LDC R31, c[0x0][0x230] ;  /* 0x00008c00ff1f7b82 */ /* 0x000f220000000800 */
[----:B------:R-:W-:Y:S01]  /*46e0*/  LDGSTS.E [R235+0x1d00], desc[UR22][R46.64], !P0 ;  /* 0x01d000002eeb7fae */ /* 0x000fe2000c121856 */
[----:B------:R-:W-:Y:S01]  /*46f0*/  IMAD.IADD R27, R27, 0x1, R7 ;  /* 0x000000011b1b7824 */ /* 0x000fe200078e0207 */
[----:B------:R-:W-:-:S02]  /*4700*/  IADD3 R6, R29, R28, R6 ;  /* 0x0000001c1d067210 */ /* 0x000fc40007ffe006 */
[----:B------:R5:W-:Y:S02]  /*4710*/  LDGSTS.E [R235+0x1e00], desc[UR22][R44.64], !P0 ;  /* 0x01e000002ceb7fae */ /* 0x000be4000c121856 */
[----:B------:R-:W-:Y:S01]  /*4720*/  LOP3.LUT R27, R27, 0x3, RZ, 0xc0, !PT ;  /* 0x000000031b1b7812 */ /* 0x000fe200078ec0ff */
[----:B------:R-:W1:Y:S01]  /*4730*/  LDC R28, c[0x0][0x230] ;  /* 0x00008c00ff1c7b82 */ /* 0x000e620000000800 */
[----:B------:R-:W-:Y:S04]  /*4740*/  STL.64 [R1+0x78], R48 ;  /* 0x0000783001007387 */ /* 0x000fe80000100a00 */
[----:B------:R-:W-:Y:S01]  /*4750*/  STL.64 [R1+0x70], R46 ;  /* 0x0000702e01007387 */ /* 0x000fe20000100a00 */
[----:B---3--:R-:W-:Y:S02]  /*4760*/  VIADD R30, R30, 0xffffffca ;  /* 0xffffffca1e1e7836 */ /* 0x008fe40000000000 */
[----:B------:R-:W3:Y:S01]  /*4770*/  LDC R29, c[0x0][0x230] ;  /* 0x00008c00ff1d7b82 */ /* 0x000ee20000000800 */
[----:B------:R5:W-:Y:S02]  /*4780*/  STL.64 [R1+0x68], R44 ;  /* 0x0000682c01007387 */ /* 0x000be40000100a00 */
[----:B------:R-:W-:Y:S01]  /*4790*/  ISETP.GE.U32.AND P6, PT, R30, 0x7fffffab, PT ;  /* 0x7fffffab1e00780c */ /* 0x000fe20003fc6070 */
[----:B----4-:R-:W-:-:S03]  /*47a0*/  VIADD R30, R31, 0xffffffcb ;  /* 0xffffffcb1f1e7836 */ /* 0x010fc60000000000 */
[----:B------:R-:W-:Y:S01]  /*47b0*/  SEL R0, RZ, 0x4, P6 ;  /* 0x00000004ff007807 */ /* 0x000fe20003000000 */
[----:B------:R-:W4:Y:S01]  /*47c0*/  LDC R31, c[0x0][0x230] ;  /* 0x00008c00ff1f7b82 */ /* 0x000f220000000800 */
[----:B------:R-:W-:Y:S01]  /*47d0*/  ISETP.GE.U32.AND P6, PT, R30, 0x7fffffac, PT ;  /* 0x7fffffac1e00780c */ /* 0x000fe20003fc6070 */
[----:B-----5:R-:W-:-:S03]  /*47e0*/  IMAD R44, R54, R5, RZ ;  /* 0x00000005362c7224 */ /* 0x020fc600078e02ff */
[----:B------:R-:W-:-:S03]  /*47f0*/  SEL R7, RZ, 0x7fff8, P6 ;  /* 0x0007fff8ff077807 */ /* 0x000fc60003000000 */
[----:B------:R-:W5:Y:S01]  /*4800*/  LDC R30, c[0x0][0x230] ;  /* 0x00008c00ff1e7b82 */ /* 0x000f620000000800 */
[----:B------:R-:W-:-:S07]  /*4810*/  IADD3 R0, R27, R7, R0 ;  /* 0x000000071b007210 */ /* 0x000fce0007ffe000 */
[----:B------:R-:W3:Y:S01]  /*4820*/  LDC R43, c[0x0][0x230] ;  /* 0x00008c00ff2b7b82 */ /* 0x000ee20000000800 */
[----:B------:R-:W-:-:S05]  /*4830*/  IMAD.SHL.U32 R0, R0, 0x100, RZ ;  /* 0x0000010000007824 */ /* 0x000fca00078e00ff */
[----:B------:R-:W-:Y:S01]  /*4840*/  LOP3.LUT R0, R0, 0xf00, RZ, 0xe2, !PT ;  /* 0x00000f0000007812 */ /* 0x000fe200078ee2ff */
[----:B----4-:R-:W-:-:S04]  /*4850*/  VIADD R27, R31, 0xffffffc5 ;  /* 0xffffffc51f1b7836 */ /* 0x010fc80000000000 */
[----:B------:R-:W-:Y:S01]  /*4860*/  IMAD R0, R6, 0x1000, R0 ;  /* 0x0000100006007824 */ /* 0x000fe200078e0200 */
[----:B------:R-:W-:Y:S01]  /*4870*/  ISETP.GE.U32.AND P6, PT, R27, 0x7fffffa6, PT ;  /* 0x7fffffa61b00780c */ /* 0x000fe20003fc6070 */
[----:B------:R-:W-:Y:S01]  /*4880*/  IMAD R6, R4, 0xb, RZ ;  /* 0x0000000b04067824 */ /* 0x000fe200078e02ff */
[----:B-----5:R-:W-:Y:S01]  /*4890*/  IADD3 R7, R30, -0x3c, RZ ;  /* 0xffffffc41e077810 */ /* 0x020fe20007ffe0ff */
[----:B------:R-:W-:Y:S02]  /*48a0*/  IMAD.WIDE R30, R41, 0x4, R72 ;  /* 0x00000004291e7825 */ /* 0x000fe400078e0248 */
[----:B------:R-:W4:Y:S02]  /*48b0*/  LDC R41, c[0x0][0x230] ;  /* 0x00008c00ff297b82 */ /* 0x000f240000000800 */
[----:B------:R-:W-:Y:S01]  /*48c0*/  IMAD.WIDE R248, R6, 0x4, R208 ;  /* 0x0000000406f87825 */ /* 0x000fe200078e02d0 */
[----:B------:R5:W-:Y:S01]  /*48d0*/  LDGSTS.E [R235+0x1f00], desc[UR22][R30.64], !P0 ;  /* 0x01f000001eeb7fae */ /* 0x000be2000c121856 */
[----:B------:R-:W-:-:S02]  /*48e0*/  ISETP.GE.U32.AND P0, PT, R7, 0x7fffffa5, PT ;  /* 0x7fffffa50700780c */ /* 0x000fc40003f06070 */
[----:B-1----:R-:W-:Y:S01]  /*48f0*/  VIADD R7, R28, 0xffffffc6 ;  /* 0xffffffc61c077836 */ /* 0x002fe20000000000 */
[----:B------:R5:W-:Y:S01]  /*4900*/  STL.64 [R1+0x60], R30 ;  /* 0x0000601e01007387 */ /* 0x000be20000100a00 */
[----:B------:R-:W-:Y:S02]  /*4910*/  VIADD R28, R42, 0xffffffc7 ;  /* 0xffffffc72a1c7836 */ /* 0x000fe40000000000 */
[----:B------:R-:W1:Y:S01]  /*4920*/  LDC R42, c[0x0][0x230] ;  /* 0x00008c00ff2a7b82 */ /* 0x000e620000000800 */
[C---:B------:R-:W-:Y:S01]  /*4930*/  IMAD.WIDE R246, R6.reuse, 0x4, R8 ;  /* 0x0000000406f67825 */ /* 0x040fe200078e0208 */
[----:B------:R-:W-:Y:S03]  /*4940*/  STL [R1+0x1bc], R44 ;  /* 0x0001bc2c01007387 */ /* 0x000fe60000100800 */
[----:B------:R-:W-:Y:S01]  /*4950*/  IMAD.WIDE R244, R6, 0x4, R70 ;  /* 0x0000000406f47825 */ /* 0x000fe200078e0246 */
[----:B------:R4:W-:Y:S01]  /*4960*/  STL [R1+0x274], R6 ;  /* 0x0002740601007387 */ /* 0x0009e20000100800 */
[----:B-----5:R-:W-:-:S02]  /*4970*/  SEL R30, RZ, 0x1, P0 ;  /* 0x00000001ff1e7807 */ /* 0x020fc40000000000 */
[----:B--2---:R-:W-:Y:S01]  /*4980*/  VIADD R31, R40, 0xffffffc0 ;  /* 0xffffffc0281f7836 */ /* 0x004fe20000000000 */
[----:B------:R-:W-:Y:S01]  /*4990*/  ISETP.GE.U32.AND P0, PT, R7, 0x7fffffa7, PT ;  /* 0x7fffffa70700780c */ /* 0x000fe20003f06070 */
[----:B---3--:R-:W-:Y:S01]  /*49a0*/  VIADD R7, R29, 0xffffffc1 ;  /* 0xffffffc11d077836 */ /* 0x008fe20000000000 */
[----:B------:R-:W-:Y:S01]  /*49b0*/  SEL R29, RZ, 0x1fffe, P6 ;  /* 0x0001fffeff1d7807 */ /* 0x000fe20003000000 */
[----:B------:R-:W-:Y:S01]  /*49c0*/  VIADD R40, R43, 0xffffffc3 ;  /* 0xffffffc32b287836 */ /* 0x000fe20000000000 */
[----:B------:R-:W-:Y:S01]  /*49d0*/  LDGSTS.E [R235+0x2c00], desc[UR22][R248.64], !P4 ;  /* 0x02c00000f8eb7fae */ /* 0x000fe2000e121856 */
[----:B------:R-:W-:Y:S01]  /*49e0*/  IMAD.WIDE R232, R6, 0x4, R72 ;  /* 0x0000000406e87825 */ /* 0x000fe200078e0248 */
[----:B------:R-:W-:Y:S02]  /*49f0*/  ISETP.GE.U32.AND P6, PT, R7, 0x7fffffa2, PT ;  /* 0x7fffffa20700780c */ /* 0x000fe40003fc6070 */
[----:B------:R-:W-:Y:S01]  /*4a00*/  SEL R7, RZ, 0x4, P0 ;  /* 0x00000004ff077807 */ /* 0x000fe20000000000 */
[----:B------:R-:W-:Y:S01]  /*4a10*/  IMAD.IADD R30, R30, 0x1, R29 ;  /* 0x000000011e1e7824 */ /* 0x000fe200078e021d */
[----:B------:R-:W-:Y:S01]  /*4a20*/  ISETP.GE.U32.AND P0, PT, R31, 0x7fffffa1, PT ;  /* 0x7fffffa11f00780c */ /* 0x000fe20003f06070 */
[----:B------:R-:W-:Y:S01]  /*4a30*/  LDGSTS.E [R235+0x2d00], desc[UR22][R246.64], !P4 ;  /* 0x02d00000f6eb7fae */ /* 0x000fe2000e121856 */
[----:B------:R-:W-:-:S02]  /*4a40*/  SEL R31, RZ, 0x1fffe, P6 ;  /* 0x0001fffeff1f7807 */ /* 0x000fc40003000000 */
[----:B------:R-:W-:Y:S01]  /*4a50*/  SEL R27, RZ, 0x1, P0 ;  /* 0x00000001ff1b7807 */ /* 0x000fe20000000000 */
[----:B------:R-:W-:Y:S01]  /*4a60*/  LDGSTS.E [R235+0x2e00], desc[UR22][R244.64], !P4 ;  /* 0x02e00000f4eb7fae */ /* 0x000fe2000e121856 */
[----:B------:R-:W-:Y:S02]  /*4a70*/  ISETP.GE.U32.AND P6, PT, R28, 0x7fffffa8, PT ;  /* 0x7fffffa81c00780c */ /* 0x000fe40003fc6070 */
[----:B------:R-:W-:Y:S01]  /*4a80*/  LOP3.LUT R30, R30, 0x3, RZ, 0xc0, !PT ;  /* 0x000000031e1e7812 */ /* 0x000fe200078ec0ff */
[----:B------:R-:W-:Y:S01]  /*4a90*/  IMAD.IADD R31, R27, 0x1, R31 ;  /* 0x000000011b1f7824 */ /* 0x000fe200078e021f */
[----:B------:R-:W-:Y:S01]  /*4aa0*/  SEL R28, RZ, 0x7fff8, P6 ;  /* 0x0007fff8ff1c7807 */ /* 0x000fe20003000000 */
[----:B----4-:R-:W-:Y:S01]  /*4ab0*/  VIADD R27, R41, 0xffffffc2 ;  /* 0xffffffc2291b7836 */ /* 0x010fe20000000000 */
[----:B------:R-:W-:Y:S01]  /*4ac0*/  SHF.R.U32.HI R6, RZ, 0x8, R10 ;  /* 0x00000008ff067819 */ /* 0x000fe2000001160a */
[----:B------:R-:W2:Y:S01]  /*4ad0*/  LDC R41, c[0x0][0x230] ;  /* 0x00008c00ff297b82 */ /* 0x000ea20000000800 */
[----:B------:R-:W-:Y:S01]  /*4ae0*/  LOP3.LUT R31, R31, 0x3, RZ, 0xc0, !PT ;  /* 0x000000031f1f7812 */ /* 0x000fe200078ec0ff */
[----:B------:R-:W-:Y:S01]  /*4af0*/  LDGSTS.E [R235+0x2f00], desc[UR22][R232.64], !P4 ;  /* 0x02f00000e8eb7fae */ /* 0x000fe2000e121856 */
[----:B------:R-:W-:-:S02]  /*4b00*/  ISETP.GE.U32.AND P6, PT, R27, 0x7fffffa3, PT ;  /* 0x7fffffa31b00780c */ /* 0x000fc40003fc6070 */
[----:B------:R-:W-:Y:S01]  /*4b10*/  IADD3 R7, R30, R28, R7 ;  /* 0x0000001c1e077210 */ /* 0x000fe20007ffe007 */
[----:B------:R-:W-:Y:S01]  /*4b20*/  IMAD R30, R4, 0xf, RZ ;  /* 0x0000000f041e7824 */ /* 0x000fe200078e02ff */
[----:B------:R-:W-:Y:S02]  /*4b30*/  SEL R27, RZ, 0x4, P6 ;  /* 0x00000004ff1b7807 */ /* 0x000fe40003000000 */
[----:B------:R-:W-:Y:S01]  /*4b40*/  ISETP.GE.U32.AND P6, PT, R40, 0x7fffffa4, PT ;  /* 0x7fffffa42800780c */ /* 0x000fe20003fc6070 */
[----:B------:R-:W-:Y:S01]  /*4b50*/  IMAD.WIDE R192, R30, 0x4, R208 ;  /* 0x000000041ec07825 */ /* 0x000fe200078e02d0 */
[----:B------:R-:W-:Y:S01]  /*4b60*/  LOP3.LUT P4, RZ, R6, 0x1, RZ, 0xc0, !PT ;  /* 0x0000000106ff7812 */ /* 0x000fe2000788c0ff */
[----:B------:R-:W-:Y:S01]  /*4b70*/  STL [R1+0x270], R30 ;  /* 0x0002701e01007387 */ /* 0x000fe20000100800 */
[----:B------:R-:W-:Y:S01]  /*4b80*/  SEL R29, RZ, 0x7fff8, P6 ;  /* 0x0007fff8ff1d7807 */ /* 0x000fe20003000000 */
[C---:B------:R-:W-:Y:S02]  /*4b90*/  IMAD.WIDE R194, R30.reuse, 0x4, R8 ;  /* 0x000000041ec27825 */ /* 0x040fe400078e0208 */
[----:B------:R-:W-:Y:S01]  /*4ba0*/  LDGSTS.E [R235+0x3c00], desc[UR22][R192.64], !P5 ;  /* 0x03c00000c0eb7fae */ /* 0x000fe2000e921856 */
[----:B------:R-:W-:Y:S01]  /*4bb0*/  IADD3 R27, R31, R29, R27 ;  /* 0x0000001d1f1b7210 */ /* 0x000fe20007ffe01b */
[----:B------:R-:W-:-:S02]  /*4bc0*/  IMAD.WIDE R196, R30, 0x4, R70 ;  /* 0x000000041ec47825 */ /* 0x000fc400078e0246 */
[----:B------:R-:W-:Y:S01]  /*4bd0*/  LDGSTS.E [R235+0x3d00], desc[UR22][R194.64], !P5 ;  /* 0x03d00000c2eb7fae */ /* 0x000fe2000e921856 */
[----:B------:R-:W-:Y:S01]  /*4be0*/  LOP3.LUT R27, R27, 0xf, RZ, 0xc0, !PT ;  /* 0x0000000f1b1b7812 */ /* 0x000fe200078ec0ff */
[----:B------:R-:W-:Y:S01]  /*4bf0*/  IMAD.WIDE R198, R30, 0x4, R72 ;  /* 0x000000041ec67825 */ /* 0x000fe200078e0248 */
[----:B--2---:R-:W-:Y:S01]  /*4c00*/  IADD3 R28, R41, -0x22, RZ ;  /* 0xffffffde291c7810 */ /* 0x004fe20007ffe0ff */
[----:B------:R-:W-:Y:S02]  /*4c10*/  LDGSTS.E [R235+0x3e00], desc[UR22][R196.64], !P5 ;  /* 0x03e00000c4eb7fae */ /* 0x000fe4000e921856 */
[----:B------:R-:W-:Y:S01]  /*4c20*/  IMAD R27, R7, 0x10, R27 ;  /* 0x00000010071b7824 */ /* 0x000fe200078e021b */
[----:B------:R-:W-:Y:S01]  /*4c30*/  ISETP.GE.U32.AND P6, PT, R28, 0x7fffffbf, PT ;  /* 0x7fffffbf1c00780c */ /* 0x000fe20003fc6070 */
[----:B-1----:R-:W-:Y:S01]  /*4c40*/  VIADD R28, R42, 0xffffffdf ;  /* 0xffffffdf2a1c7836 */ /* 0x002fe20000000000 */
[----:B------:R-:W-:Y:S02]  /*4c50*/  LDGSTS.E [R235+0x3f00], desc[UR22][R198.64], !P5 ;  /* 0x03f00000c6eb7fae */ /* 0x000fe4000e921856 */
[----:B------:R-:W-:-:S02]  /*4c60*/  LOP3.LUT R27, R27, 0xff, RZ, 0xc0, !PT ;  /* 0x000000ff1b1b7812 */ /* 0x000fc400078ec0ff */
[----:B------:R-:W-:Y:S02]  /*4c70*/  SEL R7, RZ, 0x4, P6 ;  /* 0x00000004ff077807 */ /* 0x000fe40003000000 */
[----:B------:R-:W-:-:S04]  /*4c80*/  ISETP.GE.U32.AND P6, PT, R28, 0x7fffffc0, PT ;  /* 0x7fffffc01c00780c */ /* 0x000fc80003fc6070 */
[----:B------:R-:W-:-:S04]  /*4c90*/  SEL R28, RZ, 0x7fff8, P6 ;  /* 0x0007fff8ff1c7807 */ /* 0x000fc80003000000 */
[----:B------:R-:W-:Y:S01]  /*4ca0*/  IADD3 R28, R28, UR9, R7 ;  /* 0x000000091c1c7c10 */ /* 0x000fe2000fffe007 */
[----:B------:R-:W-:Y:S01]  /*4cb0*/  IMAD.IADD R7, R0, 0x1, R27 ;  /* 0x0000000100077824 */ /* 0x000fe200078e021b */
[----:B------:R-:W-:Y:S01]  /*4cc0*/  ULDC.64 UR8, c[0x0][0x218] ;  /* 0x0000860000087ab9 */ /* 0x000fe20000000a00 */
[----:B------:R-:W-:Y:S01]  /*4cd0*/  IMAD.SHL.U32 R0, R44, 0x4, RZ ;  /* 0x000000042c007824 */ /* 0x000fe200078e00ff */
[----:B------:R-:W-:Y:S01]  /*4ce0*/  LEA R28, R28, UR5, 0xc ;  /* 0x000000051c1c7c11 */ /* 0x000fe2000f8e60ff */
[----:B------:R-:W-:Y:S02]  /*4cf0*/  ULDC UR5, c[0x0][0x240] ;  /* 0x0000900000057ab9 */ /* 0x000fe40000000800 */
[----:B------:R-:W-:Y:S01]  /*4d00*/  IMAD R24, R24, UR5, RZ ;  /* 0x0000000518187c24 */ /* 0x000fe2000f8e02ff */
[----:B------:R-:W-:Y:S01]  /*4d10*/  IADD3 R6, P6, R0, UR8, RZ ;  /* 0x0000000800067c10 */ /* 0x000fe2000ffde0ff */
[----:B------:R-:W-:Y:S02]  /*4d20*/  VIADD R242, R28, UR7 ;  /* 0x000000071cf27c36 */ /* 0x000fe40008000000 */
[----:B------:R-:W-:Y:S01]  /*4d30*/  IMAD R11, R11, UR5, RZ ;  /* 0x000000050b0b7c24 */ /* 0x000fe2000f8e02ff */
[----:B------:R-:W-:Y:S01]  /*4d40*/  STL [R1+0x258], R24 ;  /* 0x0002581801007387 */ /* 0x000fe20000100800 */
[----:B------:R-:W-:Y:S01]  /*4d50*/  IMAD R15, R15, UR5, RZ ;  /* 0x000000050f0f7c24 */ /* 0x000fe2000f8e02ff */
[----:B------:R-:W-:Y:S01]  /*4d60*/  PRMT R242, R7, 0x5410, R242 ;  /* 0x0000541007f27816 */ /* 0x000fe200000000f2 */
[----:B------:R-:W-:Y:S01]  /*4d70*/  IMAD R28, R2, UR5, RZ ;  /* 0x00000005021c7c24 */ /* 0x000fe2000f8e02ff */
[----:B------:R-:W-:Y:S01]  /*4d80*/  LEA.HI.X.SX32 R7, R44, UR9, 0x2, P6 ;  /* 0x000000092c077c11 */ /* 0x000fe2000b0f16ff */
[----:B------:R-:W-:Y:S01]  /*4d90*/  IMAD R207, R18, UR5, RZ ;  /* 0x0000000512cf7c24 */ /* 0x000fe2000f8e02ff */
[CC--:B------:R-:W-:Y:S01]  /*4da0*/  LEA R68, P6, R24.reuse, R6.reuse, 0x2 ;  /* 0x0000000618447211 */ /* 0x0c0fe200078c10ff */
[----:B------:R-:W-:Y:S01]  /*4db0*/  IMAD R19, R19, UR5, RZ ;  /* 0x0000000513137c24 */ /* 0x000fe2000f8e02ff */
[-C--:B------:R-:W-:Y:S01]  /*4dc0*/  LEA R66, P5, R11, R6.reuse, 0x2 ;  /* 0x000000060b427211 */ /* 0x080fe200078a10ff */
[----:B------:R-:W-:Y:S01]  /*4dd0*/  IMAD R18, R25, UR5, RZ ;  /* 0x0000000519127c24 */ /* 0x000fe2000f8e02ff */
[-C--:B------:R-:W-:Y:S01]  /*4de0*/  LEA.HI.X.SX32 R69, R24, R7.reuse, 0x2, P6 ;  /* 0x0000000718457211 */ /* 0x080fe200030f16ff */
[----:B------:R-:W-:Y:S01]  /*4df0*/  IMAD R23, R23, UR5, RZ ;  /* 0x0000000517177c24 */ /* 0x000fe2000f8e02ff */
[-C--:B------:R-:W-:Y:S01]  /*4e00*/  LEA R2, P6, R15, R6.reuse, 0x2 ;  /* 0x000000060f027211 */ /* 0x080fe200078c10ff */
[----:B------:R-:W-:Y:S01]  /*4e10*/  IMAD R210, R3, UR5, RZ ;  /* 0x0000000503d27c24 */ /* 0x000fe2000f8e02ff */
[-C--:B------:R-:W-:Y:S01]  /*4e20*/  LEA.HI.X.SX32 R67, R11, R7.reuse, 0x2, P5 ;  /* 0x000000070b437211 */ /* 0x080fe200028f16ff */
[----:B------:R-:W-:Y:S01]  /*4e30*/  IMAD R29, R12, UR5, RZ ;  /* 0x000000050c1d7c24 */ /* 0x000fe2000f8e02ff */
[-C--:B------:R-:W-:Y:S01]  /*4e40*/  LEA.HI.X.SX32 R3, R15, R7.reuse, 0x2, P6 ;  /* 0x000000070f037211 */ /* 0x080fe200030f16ff */
[----:B------:R-:W-:Y:S01]  /*4e50*/  IMAD R27, R13, UR5, RZ ;  /* 0x000000050d1b7c24 */ /* 0x000fe2000f8e02ff */
[CC--:B------:R-:W-:Y:S01]  /*4e60*/  LEA R64, P5, R19.reuse, R6.reuse, 0x2 ;  /* 0x0000000613407211 */ /* 0x0c0fe200078a10ff */
[----:B------:R-:W-:Y:S01]  /*4e70*/  IMAD R13, R26, UR5, RZ ;  /* 0x000000051a0d7c24 */ /* 0x000fe2000f8e02ff */
[-C--:B------:R-:W-:Y:S01]  /*4e80*/  LEA R62, P6, R18, R6.reuse, 0x2 ;  /* 0x00000006123e7211 */ /* 0x080fe200078c10ff */
[----:B------:R-:W-:Y:S01]  /*4e90*/  IMAD R12, R32, UR5, RZ ;  /* 0x00000005200c7c24 */ /* 0x000fe2000f8e02ff */
[----:B------:R-:W-:Y:S01]  /*4ea0*/  STL [R1+0x254], R23 ;  /* 0x0002541701007387 */ /* 0x000fe20000100800 */
[----:B------:R-:W-:Y:S01]  /*4eb0*/  IMAD R14, R14, UR5, RZ ;  /* 0x000000050e0e7c24 */ /* 0x000fe2000f8e02ff */
[-C--:B------:R-:W-:Y:S01]  /*4ec0*/  LEA.HI.X.SX32 R65, R19, R7.reuse, 0x2, P5 ;  /* 0x0000000713417211 */ /* 0x080fe200028f16ff */
[----:B------:R-:W-:Y:S01]  /*4ed0*/  IMAD R16, R16, UR5, RZ ;  /* 0x0000000510107c24 */ /* 0x000fe2000f8e02ff */
[----:B------:R-:W-:Y:S01]  /*4ee0*/  STL [R1+0x250], R28 ;  /* 0x0002501c01007387 */ /* 0x000fe20000100800 */
[-C--:B------:R-:W-:Y:S01]  /*4ef0*/  LEA.HI.X.SX32 R63, R18, R7.reuse, 0x2, P6 ;  /* 0x00000007123f7211 */ /* 0x080fe200030f16ff */
[----:B------:R-:W-:Y:S01]  /*4f00*/  IMAD R17, R17, UR5, RZ ;  /* 0x0000000511117c24 */ /* 0x000fe2000f8e02ff */
[CC--:B------:R-:W-:Y:S01]  /*4f10*/  LEA R60, P5, R13.reuse, R6.reuse, 0x2 ;  /* 0x000000060d3c7211 */ /* 0x0c0fe200078a10ff */
[----:B------:R1:W-:Y:S01]  /*4f20*/  STL [R1+0x248], R11 ;  /* 0x0002480b01007387 */ /* 0x0003e20000100800 */
[-C--:B------:R-:W-:Y:S01]  /*4f30*/  LEA R58, P6, R12, R6.reuse, 0x2 ;  /* 0x000000060c3a7211 */ /* 0x080fe200078c10ff */
[----:B------:R-:W-:Y:S01]  /*4f40*/  IMAD R20, R20, UR5, RZ ;  /* 0x0000000514147c24 */ /* 0x000fe2000f8e02ff */
[-C--:B------:R-:W-:Y:S01]  /*4f50*/  LEA.HI.X.SX32 R61, R13, R7.reuse, 0x2, P5 ;  /* 0x000000070d3d7211 */ /* 0x080fe200028f16ff */
[----:B------:R-:W-:Y:S01]  /*4f60*/  STL [R1+0x24c], R210 ;  /* 0x00024cd201007387 */ /* 0x000fe20000100800 */
[----:B------:R-:W-:Y:S01]  /*4f70*/  LEA.HI.X.SX32 R59, R12, R7, 0x2, P6 ;  /* 0x000000070c3b7211 */ /* 0x000fe200030f16ff */
[----:B------:R-:W-:Y:S01]  /*4f80*/  IMAD R21, R21, UR5, RZ ;  /* 0x0000000515157c24 */ /* 0x000fe2000f8e02ff */
[----:B------:R-:W-:Y:S01]  /*4f90*/  LEA R54, P6, R23, R6, 0x2 ;  /* 0x0000000617367211 */ /* 0x000fe200078c10ff */
[----:B------:R-:W-:Y:S01]  /*4fa0*/  STL [R1+0x244], R29 ;  /* 0x0002441d01007387 */ /* 0x000fe20000100800 */
[----:B------:R-:W-:-:S02]  /*4fb0*/  IMAD R206, R22, UR5, RZ ;  /* 0x0000000516ce7c24 */ /* 0x000fc4000f8e02ff */
[----:B-1----:R-:W-:Y:S01]  /*4fc0*/  IMAD R11, R33, UR5, RZ ;  /* 0x00000005210b7c24 */ /* 0x002fe2000f8e02ff */
[----:B------:R-:W-:Y:S01]  /*4fd0*/  STL [R1+0x240], R27 ;  /* 0x0002401b01007387 */ /* 0x000fe20000100800 */
[-C--:B------:R-:W-:Y:S02]  /*4fe0*/  LEA.HI.X.SX32 R55, R23, R7.reuse, 0x2, P6 ;  /* 0x0000000717377211 */ /* 0x080fe400030f16ff */
[CC--:B------:R-:W-:Y:S01]  /*4ff0*/  LEA R50, P6, R16.reuse, R6.reuse, 0x2 ;  /* 0x0000000610327211 */ /* 0x0c0fe200078c10ff */
[----:B------:R1:W-:Y:S01]  /*5000*/  STL [R1+0x218], R15 ;  /* 0x0002180f01007387 */ /* 0x0003e20000100800 */
[C---:B------:R-:W-:Y:S02]  /*5010*/  LEA R56, P5, R11.reuse, R6, 0x2 ;  /* 0x000000060b387211 */ /* 0x040fe400078a10ff */
[-C--:B------:R-:W-:Y:S01]  /*5020*/  LEA.HI.X.SX32 R51, R16, R7.reuse, 0x2, P6 ;  /* 0x0000000710337211 */ /* 0x080fe200030f16ff */
[----:B------:R-:W-:Y:S01]  /*5030*/  STL [R1+0x21c], R14 ;  /* 0x00021c0e01007387 */ /* 0x000fe20000100800 */
[----:B------:R-:W-:-:S02]  /*5040*/  LEA.HI.X.SX32 R57, R11, R7, 0x2, P5 ;  /* 0x000000070b397211 */ /* 0x000fc400028f16ff */
[CC--:B------:R-:W-:Y:S01]  /*5050*/  LEA R52, P5, R29.reuse, R6.reuse, 0x2 ;  /* 0x000000061d347211 */ /* 0x0c0fe200078a10ff */
[----:B------:R2:W-:Y:S01]  /*5060*/  STL [R1+0x214], R16 ;  /* 0x0002141001007387 */ /* 0x0005e20000100800 */
[----:B-1----:R-:W-:Y:S02]  /*5070*/  IMAD R15, R34, UR5, RZ ;  /* 0x00000005220f7c24 */ /* 0x002fe4000f8e02ff */
[-C--:B------:R-:W-:Y:S01]  /*5080*/  LEA.HI.X.SX32 R53, R29, R7.reuse, 0x2, P5 ;  /* 0x000000071d357211 */ /* 0x080fe200028f16ff */
[----:B------:R-:W-:Y:S01]  /*5090*/  STL [R1+0x210], R17 ;  /* 0x0002101101007387 */ /* 0x000fe20000100800 */
[CC--:B------:R-:W-:Y:S02]  /*50a0*/  LEA R48, P5, R20.reuse, R6.reuse, 0x2 ;  /* 0x0000000614307211 */ /* 0x0c0fe400078a10ff */
[C---:B------:R-:W-:Y:S01]  /*50b0*/  LEA R46, P6, R15.reuse, R6, 0x2 ;  /* 0x000000060f2e7211 */ /* 0x040fe200078c10ff */
[----:B------:R-:W-:Y:S01]  /*50c0*/  STL [R1+0x1b4], R19 ;  /* 0x0001b41301007387 */ /* 0x000fe20000100800 */
[-C--:B------:R-:W-:Y:S01]  /*50d0*/  LEA.HI.X.SX32 R49, R20, R7.reuse, 0x2, P5 ;  /* 0x0000000714317211 */ /* 0x080fe200028f16ff */
[----:B--2---:R-:W-:Y:S01]  /*50e0*/  IMAD R16, R38, UR5, RZ ;  /* 0x0000000526107c24 */ /* 0x004fe2000f8e02ff */
[----:B------:R-:W-:Y:S01]  /*50f0*/  LEA.HI.X.SX32 R47, R15, R7, 0x2, P6 ;  /* 0x000000070f2f7211 */ /* 0x000fe200030f16ff */
[----:B------:R-:W-:Y:S04]  /*5100*/  STL [R1+0x1b8], R207 ;  /* 0x0001b8cf01007387 */ /* 0x000fe80000100800 */
[----:B------:R-:W-:Y:S04]  /*5110*/  STL [R1+0x1b0], R20 ;  /* 0x0001b01401007387 */ /* 0x000fe80000100800 */
[----:B------:R-:W-:Y:S04]  /*5120*/  STL [R1+0x1ac], R21 ;  /* 0x0001ac1501007387 */ /* 0x000fe80000100800 */
[----:B------:R-:W-:Y:S04]  /*5130*/  STL [R1+0x1a8], R206 ;  /* 0x0001a8ce01007387 */ /* 0x000fe80000100800 */
[----:B------:R-:W-:Y:S04]  /*5140*/  STL [R1+0x1a4], R18 ;  /* 0x0001a41201007387 */ /* 0x000fe80000100800 */
[----:B------:R1:W-:Y:S04]  /*5150*/  STL [R1+0x1a0], R13 ;  /* 0x0001a00d01007387 */ /* 0x0003e80000100800 */
[----:B------:R2:W-:Y:S04]  /*5160*/  STL [R1+0x19c], R12 ;  /* 0x00019c0c01007387 */ /* 0x0005e80000100800 */
[----:B------:R3:W-:Y:S01]  /*5170*/  STL [R1+0x198], R11 ;  /* 0x0001980b01007387 */ /* 0x0007e20000100800 */
[----:B-1----:R-:W-:-:S03]  /*5180*/  IMAD R13, R35, UR5, RZ ;  /* 0x00000005230d7c24 */ /* 0x002fc6000f8e02ff */
[----:B------:R1:W-:Y:S01]  /*5190*/  STL [R1+0x194], R15 ;  /* 0x0001940f01007387 */ /* 0x0003e20000100800 */
[----:B--2---:R-:W-:Y:S01]  /*51a0*/  IMAD R12, R36, UR5, RZ ;  /* 0x00000005240c7c24 */ /* 0x004fe2000f8e02ff */
[-C--:B------:R-:W-:Y:S02]  /*51b0*/  LEA R44, P5, R13, R6.reuse, 0x2 ;  /* 0x000000060d2c7211 */ /* 0x080fe400078a10ff */
[----:B------:R2:W-:Y:S01]  /*51c0*/  STL [R1+0x190], R13 ;  /* 0x0001900d01007387 */ /* 0x0005e20000100800 */
[----:B---3--:R-:W-:Y:S01]  /*51d0*/  IMAD R11, R37, UR5, RZ ;  /* 0x00000005250b7c24 */ /* 0x008fe2000f8e02ff */
[CC--:B------:R-:W-:Y:S02]  /*51e0*/  LEA R42, P6, R12.reuse, R6.reuse, 0x2 ;  /* 0x000000060c2a7211 */ /* 0x0c0fe400078c10ff */
[----:B------:R3:W-:Y:S01]  /*51f0*/  STL [R1+0x18c], R12 ;  /* 0x00018c0c01007387 */ /* 0x0007e20000100800 */
[-C--:B------:R-:W-:Y:S01]  /*5200*/  LEA.HI.X.SX32 R45, R13, R7.reuse, 0x2, P5 ;  /* 0x000000070d2d7211 */ /* 0x080fe200028f16ff */
[----:B-1----:R-:W-:Y:S01]  /*5210*/  IMAD R15, R39, UR5, RZ ;  /* 0x00000005270f7c24 */ /* 0x002fe2000f8e02ff */
[-C--:B------:R-:W-:Y:S01]  /*5220*/  LEA.HI.X.SX32 R43, R12, R7.reuse, 0x2, P6 ;  /* 0x000000070c2b7211 */ /* 0x080fe200030f16ff */
[----:B------:R1:W-:Y:S01]  /*5230*/  STL [R1+0x188], R11 ;  /* 0x0001880b01007387 */ /* 0x0003e20000100800 */
[-C--:B------:R-:W-:Y:S01]  /*5240*/  LEA R40, P5, R11, R6.reuse, 0x2 ;  /* 0x000000060b287211 */ /* 0x080fe200078a10ff */
[----:B--2---:R-:W-:Y:S01]  /*5250*/  IMAD R13, R200, UR5, RZ ;  /* 0x00000005c80d7c24 */ /* 0x004fe2000f8e02ff */
[CC--:B------:R-:W-:Y:S01]  /*5260*/  LEA R38, P6, R28.reuse, R6.reuse, 0x2 ;  /* 0x000000061c267211 */ /* 0x0c0fe200078c10ff */
[----:B------:R-:W-:Y:S01]  /*5270*/  IMAD R200, R203, UR5, RZ ;  /* 0x00000005cbc87c24 */ /* 0x000fe2000f8e02ff */
[-C--:B------:R-:W-:Y:S01]  /*5280*/  LEA.HI.X.SX32 R41, R11, R7.reuse, 0x2, P5 ;  /* 0x000000070b297211 */ /* 0x080fe200028f16ff */
[----:B---3--:R-:W-:Y:S01]  /*5290*/  IMAD R12, R201, UR5, RZ ;  /* 0x00000005c90c7c24 */ /* 0x008fe2000f8e02ff */
[-C--:B------:R-:W-:Y:S01]  /*52a0*/  LEA.HI.X.SX32 R39, R28, R7.reuse, 0x2, P6 ;  /* 0x000000071c277211 */ /* 0x080fe200030f16ff */
[----:B------:R-:W-:Y:S01]  /*52b0*/  IMAD R203, R204, UR5, RZ ;  /* 0x00000005cccb7c24 */ /* 0x000fe2000f8e02ff */
[-C--:B------:R-:W-:Y:S01]  /*52c0*/  LEA R36, P5, R27, R6.reuse, 0x2 ;  /* 0x000000061b247211 */ /* 0x080fe200078a10ff */
[----:B-1----:R-:W-:Y:S01]  /*52d0*/  IMAD R11, R202, UR5, RZ ;  /* 0x00000005ca0b7c24 */ /* 0x002fe2000f8e02ff */
[-C--:B------:R-:W-:Y:S01]  /*52e0*/  LEA R34, P6, R17, R6.reuse, 0x2 ;  /* 0x0000000611227211 */ /* 0x080fe200078c10ff */
[----:B------:R1:W-:Y:S01]  /*52f0*/  STL [R1+0x184], R16 ;  /* 0x0001841001007387 */ /* 0x0003e20000100800 */
[-C--:B------:R-:W-:Y:S01]  /*5300*/  LEA.HI.X.SX32 R37, R27, R7.reuse, 0x2, P5 ;  /* 0x000000071b257211 */ /* 0x080fe200028f16ff */
[----:B------:R-:W-:Y:S01]  /*5310*/  IMAD R202, R205, UR5, RZ ;  /* 0x00000005cdca7c24 */ /* 0x000fe2000f8e02ff */
[-C--:B------:R-:W-:Y:S01]  /*5320*/  LEA.HI.X.SX32 R35, R17, R7.reuse, 0x2, P6 ;  /* 0x0000000711237211 */ /* 0x080fe200030f16ff */
[----:B------:R2:W-:Y:S01]  /*5330*/  STL [R1+0x180], R15 ;  /* 0x0001800f01007387 */ /* 0x0005e20000100800 */
[CC--:B------:R-:W-:Y:S01]  /*5340*/  LEA R32, P5, R21.reuse, R6.reuse, 0x2 ;  /* 0x0000000615207211 */ /* 0x0c0fe200078a10ff */
[----:B------:R-:W-:Y:S01]  /*5350*/  IMAD.WIDE R204, R224, 0x4, R208 ;  /* 0x00000004e0cc7825 */ /* 0x000fe200078e02d0 */
[----:B------:R-:W-:Y:S01]  /*5360*/  LEA R30, P6, R16, R6, 0x2 ;  /* 0x00000006101e7211 */ /* 0x000fe200078c10ff */
[----:B------:R-:W-:Y:S01]  /*5370*/  STL [R1+0x17c], R13 ;  /* 0x00017c0d01007387 */ /* 0x000fe20000100800 */
[----:B------:R-:W-:-:S02]  /*5380*/  LEA.HI.X.SX32 R33, R21, R7, 0x2, P5 ;  /* 0x0000000715217211 */ /* 0x000fc400028f16ff */
[-C--:B------:R-:W-:Y:S01]  /*5390*/  LEA.HI.X.SX32 R31, R16, R7.reuse, 0x2, P6 ;  /* 0x00000007101f7211 */ /* 0x080fe200030f16ff */
[----:B------:R3:W-:Y:S01]  /*53a0*/  STL [R1+0x178], R12 ;  /* 0x0001780c01007387 */ /* 0x0007e20000100800 */
[-C--:B------:R-:W-:Y:S02]  /*53b0*/  LEA R28, P5, R15, R6.reuse, 0x2 ;  /* 0x000000060f1c7211 */ /* 0x080fe400078a10ff */
[-C--:B------:R-:W-:Y:S01]  /*53c0*/  LEA R26, P6, R13, R6.reuse, 0x2 ;  /* 0x000000060d1a7211 */ /* 0x080fe200078c10ff */
[----:B------:R4:W-:Y:S01]  /*53d0*/  STL [R1+0x174], R11 ;  /* 0x0001740b01007387 */ /* 0x0009e20000100800 */
[-C--:B------:R-:W-:Y:S02]  /*53e0*/  LEA.HI.X.SX32 R29, R15, R7.reuse, 0x2, P5 ;  /* 0x000000070f1d7211 */ /* 0x080fe400028f16ff */
[----:B------:R-:W-:Y:S01]  /*53f0*/  LEA.HI.X.SX32 R27, R13, R7, 0x2, P6 ;  /* 0x000000070d1b7211 */ /* 0x000fe200030f16ff */
[----:B------:R-:W-:Y:S01]  /*5400*/  STL [R1+0x170], R200 ;  /* 0x000170c801007387 */ /* 0x000fe20000100800 */
[----:B------:R-:W-:-:S02]  /*5410*/  LEA R24, P5, R12, R6, 0x2 ;  /* 0x000000060c187211 */ /* 0x000fc400078a10ff */
[-C--:B------:R-:W-:Y:S01]  /*5420*/  LEA R22, P6, R210, R6.reuse, 0x2 ;  /* 0x00000006d2167211 */ /* 0x080fe200078c10ff */
[----:B------:R-:W-:Y:S01]  /*5430*/  STL [R1+0x16c], R203 ;  /* 0x00016ccb01007387 */ /* 0x000fe20000100800 */
[-C--:B------:R-:W-:Y:S02]  /*5440*/  LEA.HI.X.SX32 R25, R12, R7.reuse, 0x2, P5 ;  /* 0x000000070c197211 */ /* 0x080fe400028f16ff */
[-C--:B------:R-:W-:Y:S01]  /*5450*/  LEA.HI.X.SX32 R23, R210, R7.reuse, 0x2, P6 ;  /* 0x00000007d2177211 */ /* 0x080fe200030f16ff */
[----:B------:R-:W-:Y:S01]  /*5460*/  STL [R1+0x168], R202 ;  /* 0x000168ca01007387 */ /* 0x000fe20000100800 */
[-C--:B------:R-:W-:Y:S01]  /*5470*/  LEA R20, P5, R14, R6.reuse, 0x2 ;  /* 0x000000060e147211 */ /* 0x080fe200078a10ff */
[----:B------:R-:W-:Y:S01]  /*5480*/  IMAD.WIDE R210, R212, 0x4, R70 ;  /* 0x00000004d4d27825 */ /* 0x000fe200078e0246 */
[----:B------:R-:W-:Y:S01]  /*5490*/  LEA R18, P6, R207, R6, 0x2 ;  /* 0x00000006cf127211 */ /* 0x000fe200078c10ff */
[----:B------:R-:W-:Y:S01]  /*54a0*/  STL [R1+0x2c0], R243 ;  /* 0x0002c0f301007387 */ /* 0x000fe20000100800 */
[----:B------:R-:W-:-:S02]  /*54b0*/  LEA.HI.X.SX32 R21, R14, R7, 0x2, P5 ;  /* 0x000000070e157211 */ /* 0x000fc400028f16ff */
[-C--:B------:R-:W-:Y:S01]  /*54c0*/  LEA.HI.X.SX32 R19, R207, R7.reuse, 0x2, P6 ;  /* 0x00000007cf137211 */ /* 0x080fe200030f16ff */
[----:B------:R-:W-:Y:S01]  /*54d0*/  STL [R1+0x164], R212 ;  /* 0x000164d401007387 */ /* 0x000fe20000100800 */
[CC--:B------:R-:W-:Y:S02]  /*54e0*/  LEA R14, P6, R11.reuse, R6.reuse, 0x2 ;  /* 0x000000060b0e7211 */ /* 0x0c0fe400078c10ff */
[-C--:B-1----:R-:W-:Y:S01]  /*54f0*/  LEA R16, P5, R206, R6.reuse, 0x2 ;  /* 0x00000006ce107211 */ /* 0x082fe200078a10ff */
[----:B------:R-:W-:Y:S01]  /*5500*/  STL [R1+0x160], R218 ;  /* 0x000160da01007387 */ /* 0x000fe20000100800 */
[----:B------:R-:W-:Y:S02]  /*5510*/  SHF.R.U32.HI R201, RZ, 0xc, R10 ;  /* 0x0000000cffc97819 */ /* 0x000fe4000001160a */
[----:B--2---:R-:W-:Y:S01]  /*5520*/  LEA.HI.X.SX32 R15, R11, R7, 0x2, P6 ;  /* 0x000000070b0f7211 */ /* 0x004fe200030f16ff */
[----:B------:R1:W-:Y:S01]  /*5530*/  STL [R1+0x14c], R224 ;  /* 0x00014ce001007387 */ /* 0x0003e20000100800 */
[----:B------:R-:W-:-:S02]  /*5540*/  LEA R10, P6, R203, R6, 0x2 ;  /* 0x00000006cb0a7211 */ /* 0x000fc400078c10ff */
[-C--:B------:R-:W-:Y:S01]  /*5550*/  LEA.HI.X.SX32 R17, R206, R7.reuse, 0x2, P5 ;  /* 0x00000007ce117211 */ /* 0x080fe200028f16ff */
[----:B------:R-:W-:Y:S01]  /*5560*/  IMAD.WIDE R206, R236, 0x4, R208 ;  /* 0x00000004ecce7825 */ /* 0x000fe200078e02d0 */
[-C--:B---3--:R-:W-:Y:S01]  /*5570*/  LEA R12, P5, R200, R6.reuse, 0x2 ;  /* 0x00000006c80c7211 */ /* 0x088fe200078a10ff */
[----:B------:R2:W-:Y:S01]  /*5580*/  STL [R1+0x148], R236 ;  /* 0x000148ec01007387 */ /* 0x0005e20000100800 */
[-C--:B----4-:R-:W-:Y:S02]  /*5590*/  LEA.HI.X.SX32 R11, R203, R7.reuse, 0x2, P6 ;  /* 0x00000007cb0b7211 */ /* 0x090fe400030f16ff */
[----:B------:R-:W-:Y:S01]  /*55a0*/  LOP3.LUT P6, RZ, R201, 0x1, RZ, 0xc0, !PT ;  /* 0x00000001c9ff7812 */ /* 0x000fe200078cc0ff */
[----:B-1----:R-:W-:Y:S01]  /*55b0*/  IMAD.WIDE R224, R224, 0x4, R72 ;  /* 0x00000004e0e07825 */ /* 0x002fe200078e0248 */
[----:B------:R-:W-:Y:S02]  /*55c0*/  LEA.HI.X.SX32 R13, R200, R7, 0x2, P5 ;  /* 0x00000007c80d7211 */ /* 0x000fe400028f16ff */
[----:B------:R-:W-:-:S02]  /*55d0*/  LEA R6, P5, R202, R6, 0x2 ;  /* 0x00000006ca067211 */ /* 0x000fc400078a10ff */
[----:B------:R-:W-:Y:S01]  /*55e0*/  SHF.R.U64 R200, R242, 0x1f, RZ ;  /* 0x0000001ff2c87819 */ /* 0x000fe200000012ff */
[----:B--2---:R-:W-:Y:S01]  /*55f0*/  VIADD R236, R234, UR4 ;  /* 0x00000004eaec7c36 */ /* 0x004fe20008000000 */
[----:B------:R-:W-:Y:S01]  /*5600*/  LEA.HI.X.SX32 R7, R202, R7, 0x2, P5 ;  /* 0x00000007ca077211 */ /* 0x000fe200028f16ff */
[--C-:B------:R-:W-:Y:S01]  /*5610*/  IMAD.WIDE R202, R218, 0x4, R208.reuse ;  /* 0x00000004daca7825 */ /* 0x100fe200078e02d0 */
[----:B------:R-:W-:Y:S02]  /*5620*/  LOP3.LUT P5, RZ, R200, 0x1, RZ, 0xc0, !PT ;  /* 0x00000001c8ff7812 */ /* 0x000fe400078ac0ff */
[----:B------:R-:W-:Y:S01]  /*5630*/  LOP3.LUT R234, R234, 0x60, RZ, 0x3c, !PT ;  /* 0x00000060eaea7812 */ /* 0x000fe200078e3cff */
[----:B------:R-:W-:-:S04]  /*5640*/  IMAD.WIDE R200, R212, 0x4, R208 ;  /* 0x00000004d4c87825 */ /* 0x000fc800078e02d0 */
[C---:B------:R-:W-:Y:S01]  /*5650*/  IMAD.WIDE R208, R212.reuse, 0x4, R8 ;  /* 0x00000004d4d07825 */ /* 0x040fe200078e0208 */
[----:B------:R-:W-:Y:S03]  /*5660*/  LDGSTS.E [R235+0x4c00], desc[UR22][R200.64], P6 ;  /* 0x04c00000c8eb7fae */ /* 0x000fe6000b121856 */
[--C-:B------:R-:W-:Y:S01]  /*5670*/  IMAD.WIDE R212, R212, 0x4, R72.reuse ;  /* 0x00000004d4d47825 */ /* 0x100fe200078e0248 */
[----:B------:R-:W-:Y:S03]  /*5680*/  LDGSTS.E [R235+0x4d00], desc[UR22][R208.64], P6 ;  /* 0x04d00000d0eb7fae */ /* 0x000fe6000b121856 */
[----:B------:R-:W-:Y:S01]  /*5690*/  IMAD.WIDE R218, R218, 0x4, R72 ;  /* 0x00000004dada7825 */ /* 0x000fe200078e0248 */
[----:B------:R-:W-:Y:S03]  /*56a0*/  LDGSTS.E [R235+0x4e00], desc[UR22][R210.64], P6 ;  /* 0x04e00000d2eb7fae */ /* 0x000fe6000b121856 */
[----:B------:R-:W-:Y:S01]  /*56b0*/  VIADD R234, R234, UR4 ;  /* 0x00000004eaea7c36 */ /* 0x000fe20008000000 */
[----:B------:R-:W-:Y:S04]  /*56c0*/  LDGSTS.E [R235+0x4f00], desc[UR22][R212.64], P6 ;  /* 0x04f00000d4eb7fae */ /* 0x000fe8000b121856 */
        /* <DEDUP_REMOVED lines=8> */
[----:B------:R-:W-:Y:S04]  /*5750*/  LDGSTS.E [R235+0x7c00], desc[UR22][R206.64], !P2 ;  /* 0x07c00000ceeb7fae */ /* 0x000fe8000d121856 */
[----:B------:R-:W-:Y:S04]  /*5760*/  LDGSTS.E [R235+0x7d00], desc[UR22][R226.64], !P2 ;  /* 0x07d00000e2eb7fae */ /* 0x000fe8000d121856 */
[----:B------:R-:W-:Y:S04]  /*5770*/  LDGSTS.E [R235+0x7e00], desc[UR22][R228.64], !P2 ;  /* 0x07e00000e4eb7fae */ /* 0x000fe8000d121856 */
[----:B------:R-:W-:Y:S04]  /*5780*/  LDGSTS.E [R235+0x7f00], desc[UR22][R250.64], !P2 ;  /* 0x07f00000faeb7fae */ /* 0x000fe8000d121856 */
[----:B------:R-:W0:Y:S04]  /*5790*/  LDGDEPBAR ;  /* 0x00000000000079af */ /* 0x000e280000000000 */
        /* <DEDUP_REMOVED lines=32> */
[----:B------:R-:W0:Y:S01]  /*59a0*/  LDGDEPBAR ;  /* 0x00000000000079af */ /* 0x000e220000000000 */
[----:B------:R-:W-:Y:S01]  /*59b0*/  BAR.SYNC.DEFER_BLOCKING 0x0 ;  /* 0x0000000000007b1d */ /* 0x000fe20000010000 */
[----:B------:R-:W-:-:S05]  /*59c0*/  IMAD.WIDE R8, R243, 0x4, R8 ;  /* 0x00000004f3087825 */ /* 0x000fca00078e0208 */
[----:B------:R-:W-:Y:S01]  /*59d0*/  @!PT LDS RZ, [RZ] ;  /* 0x00000000fffff984 */ /* 0x000fe20000000800 */
[----:B------:R-:W-:Y:S01]  /*59e0*/  @!PT LDS RZ, [RZ] ;  /* 0x00000000fffff984 */ /* 0x000fe20000000800 */
[----:B------:R-:W-:Y:S01]  /*59f0*/  @!PT LDS RZ, [RZ] ;  /* 0x00000000fffff984 */ /* 0x000fe20000000800 */
[----:B------:R-:W-:Y:S04]  /*5a00*/  LDGSTS.E [R239+0x8000], desc[UR22][R230.64], P5 ;  /* 0x08000000e6ef7fae */ /* 0x000fe8000a921856 */
[----:B------:R1:W-:Y:S04]  /*5a10*/  LDGSTS.E [R239+0x8100], desc[UR22][R8.64], P5 ;  /* 0x0810000008ef7fae */ /* 0x0003e8000a921856 */
[----:B------:R-:W2:Y:S01]  /*5a20*/  LDL.LU.64 R230, [R1+0x818] ;  /* 0x0008180001e67983 */ /* 0x000ea20000300a00 */
[----:B-1----:R-:W-:Y:S01]  /*5a30*/  IMAD.SHL.U32 R9, R4, 0x20, RZ ;  /* 0x0000002004097824 */ /* 0x002fe200078e00ff */
[----:B------:R-:W-:-:S02]  /*5a40*/  SHF.R.U64 R8, R242, 0x1b, RZ ;  /* 0x0000001bf2087819 */ /* 0x000fc400000012ff */
[----:B------:R-:W3:Y:S01]  /*5a50*/  LDL.LU R243, [R1+0x814] ;  /* 0x0008140001f37983 */ /* 0x000ee20000300800 */
[----:B------:R-:W-:Y:S01]  /*5a60*/  IMAD.WIDE R70, R9, 0x4, R70 ;  /* 0x0000000409467825 */ /* 0x000fe200078e0246 */
[----:B------:R-:W-:Y:S02]  /*5a70*/  LOP3.LUT P1, RZ, R8, 0x1, RZ, 0xc0, !PT ;  /* 0x0000000108ff7812 */ /* 0x000fe4000782c0ff */
[----:B------:R-:W4:Y:S04]  /*5a80*/  LDL.LU.64 R8, [R1+0xd8] ;  /* 0x0000d80001087983 */ /* 0x000f280000300a00 */
[----:B------:R1:W-:Y:S02]  /*5a90*/  LDGSTS.E [R239+0x8200], desc[UR22][R70.64], P5 ;  /* 0x0820000046ef7fae */ /* 0x0003e4000a921856 */
[----:B-1----:R-:W-:-:S04]  /*5aa0*/  IMAD.SHL.U32 R70, R4, 0x20, RZ ;  /* 0x0000002004467824 */ /* 0x002fc800078e00ff */
[----:B------:R-:W-:-:S05]  /*5ab0*/  IMAD.WIDE R72, R70, 0x4, R72 ;  /* 0x0000000446487825 */ /* 0x000fca00078e0248 */
[----:B------:R-:W-:Y:S04]  /*5ac0*/  LDGSTS.E [R239+0x8300], desc[UR22][R72.64], P5 ;  /* 0x0830000048ef7fae */ /* 0x000fe8000a921856 */
[----:B------:R-:W5:Y:S01]  /*5ad0*/  LDL.LU.64 R72, [R1+0x40] ;  /* 0x0000400001487983 */ /* 0x000f620000300a00 */
[----:B----4-:R-:W-:-:S05]  /*5ae0*/  IMAD.WIDE R8, R70, 0x4, R8 ;  /* 0x0000000446087825 */ /* 0x010fca00078e0208 */
[----:B------:R1:W-:Y:S04]  /*5af0*/  LDGSTS.E [R239+0x9000], desc[UR22][R8.64], P1 ;  /* 0x0900000008ef7fae */ /* 0x0003e80008921856 */
[----:B------:R-:W1:Y:S02]  /*5b00*/  LDL.LU.64 R8, [R1+0xd0] ;  /* 0x0000d00001087983 */ /* 0x000e640000300a00 */
[----:B-1----:R-:W-:-:S05]  /*5b10*/  IMAD.WIDE R8, R70, 0x4, R8 ;  /* 0x0000000446087825 */ /* 0x002fca00078e0208 */
[----:B------:R1:W-:Y:S04]  /*5b20*/  LDGSTS.E [R239+0x9100], desc[UR22][R8.64], P1 ;  /* 0x0910000008ef7fae */ /* 0x0003e80008921856 */
[----:B------:R-:W1:Y:S02]  /*5b30*/  LDL.LU.64 R8, [R1+0xc8] ;  /* 0x0000c80001087983 */ /* 0x000e640000300a00 */
[----:B-1----:R-:W-:-:S05]  /*5b40*/  IMAD.WIDE R8, R70, 0x4, R8 ;  /* 0x0000000446087825 */ /* 0x002fca00078e0208 */
[----:B------:R1:W-:Y:S02]  /*5b50*/  LDGSTS.E [R239+0x9200], desc[UR22][R8.64], P1 ;  /* 0x0920000008ef7fae */ /* 0x0003e40008921856 */
[----:B-1----:R-:W-:-:S04]  /*5b60*/  SHF.R.U64 R8, R242, 0x17, RZ ;  /* 0x00000017f2087819 */ /* 0x002fc800000012ff */
[----:B------:R-:W-:Y:S02]  /*5b70*/  LOP3.LUT P2, RZ, R8, 0x1, RZ, 0xc0, !PT ;  /* 0x0000000108ff7812 */ /* 0x000fe4000784c0ff */
[----:B------:R-:W4:Y:S02]  /*5b80*/  LDL.LU.64 R8, [R1+0xc0] ;  /* 0x0000c00001087983 */ /* 0x000f240000300a00 */
[----:B----4-:R-:W-:-:S05]  /*5b90*/  IMAD.WIDE R8, R70, 0x4, R8 ;  /* 0x0000000446087825 */ /* 0x010fca00078e0208 */
[----:B------:R1:W-:Y:S04]  /*5ba0*/  LDGSTS.E [R239+0x9300], desc[UR22][R8.64], P1 ;  /* 0x0930000008ef7fae */ /* 0x0003e80008921856 */
[----:B------:R-:W1:Y:S02]  /*5bb0*/  LDL.LU.64 R8, [R1+0x58] ;  /* 0x0000580001087983 */ /* 0x000e640000300a00 */
[----:B-1----:R-:W-:-:S05]  /*5bc0*/  IMAD.WIDE R8, R70, 0x4, R8 ;  /* 0x0000000446087825 */ /* 0x002fca00078e0208 */
[----:B------:R1:W-:Y:S04]  /*5bd0*/  LDGSTS.E [R239+0xa000], desc[UR22][R8.64], P2 ;  /* 0x0a00000008ef7fae */ /* 0x0003e80009121856 */
[----:B------:R-:W1:Y:S01]  /*5be0*/  LDL.LU.64 R8, [R1+0x50] ;  /* 0x0000500001087983 */ /* 0x000e620000300a00 */
[----:B------:R-:W4:Y:S01]  /*5bf0*/  S2R R71, SR_TID.X ;  /* 0x0000000000477919 */ /* 0x000f220000002100 */
[----:B-1----:R-:W-:-:S05]  /*5c00*/  IMAD.WIDE R8, R70, 0x4, R8 ;  /* 0x0000000446087825 */ /* 0x002fca00078e0208 */
[----:B------:R1:W-:Y:S04]  /*5c10*/  LDGSTS.E [R239+0xa100], desc[UR22][R8.64], P2 ;  /* 0x0a10000008ef7fae */ /* 0x0003e80009121856 */
[----:B------:R-:W1:Y:S01]  /*5c20*/  LDL.LU.64 R8, [R1+0x48] ;  /* 0x0000480001087983 */ /* 0x000e620000300a00 */
[----:B----4-:R-:W-:-:S04]  /*5c30*/  LOP3.LUT R71, R71, 0x1f, RZ, 0xc0, !PT ;  /* 0x0000001f47477812 */ /* 0x010fc800078ec0ff */
[----:B---3--:R-:W-:Y:S02]  /*5c40*/  ISETP.GE.AND P3, PT, R71, R243, PT ;  /* 0x000000f34700720c */ /* 0x008fe40003f66270 */
[----:B------:R-:W-:Y:S01]  /*5c50*/  ISETP.GT.AND P1, PT, R252, 0x3f, PT ;  /* 0x0000003ffc00780c */ /* 0x000fe20003f24270 */
[----:B------:R-:W-:-:S04]  /*5c60*/  IMAD.SHL.U32 R243, R4, 0x20, RZ ;  /* 0x0000002004f37824 */ /* 0x000fc800078e00ff */
[----:B--2---:R-:W-:-:S04]  /*5c70*/  IMAD.WIDE R230, R243, 0x4, R230 ;  /* 0x00000004f3e67825 */ /* 0x004fc800078e02e6 */
[----:B------:R-:W-:-:S04]  /*5c80*/  IMAD.WIDE R74, R243, 0x4, R74 ;  /* 0x00000004f34a7825 */ /* 0x000fc800078e024a */
        /* <DEDUP_REMOVED lines=9> */
[----:B-1----:R-:W-:-:S05]  /*5d20*/  IMAD.WIDE R8, R70, 0x4, R8 ;  /* 0x0000000446087825 */ /* 0x002fca00078e0208 */
[----:B------:R5:W-:Y:S02]  /*5d30*/  LDGSTS.E [R239+0xa200], desc[UR22][R8.64], P2 ;  /* 0x0a20000008ef7fae */ /* 0x000be40009121856 */
[----:B-----5:R-:W-:Y:S02]  /*5d40*/  IMAD.WIDE R8, R70, 0x4, R72 ;  /* 0x0000000446087825 */ /* 0x020fe400078e0248 */
[----:B------:R-:W2:Y:S04]  /*5d50*/  LDL.LU.64 R72, [R1+0x130] ;  /* 0x0001300001487983 */ /* 0x000ea80000300a00 */
[----:B------:R1:W-:Y:S04]  /*5d60*/  LDGSTS.E [R239+0xa300], desc[UR22][R8.64], P2 ;  /* 0x0a30000008ef7fae */ /* 0x0003e80009121856 */
[----:B------:R-:W3:Y:S01]  /*5d70*/  LDL.LU.64 R70, [R1+0x128] ;  /* 0x0001280001467983 */ /* 0x000ee20000300a00 */
[----:B-1----:R-:W-:-:S04]  /*5d80*/  SEL R8, RZ, 0x4, P3 ;  /* 0x00000004ff087807 */ /* 0x002fc80001800000 */
[----:B------:R-:W-:-:S04]  /*5d90*/  SEL R8, R8, RZ, P1 ;  /* 0x000000ff08087207 */ /* 0x000fc80000800000 */
[----:B------:R-:W-:Y:S02]  /*5da0*/  ISETP.NE.U32.AND P1, PT, R8, RZ, PT ;  /* 0x000000ff0800720c */ /* 0x000fe40003f25070 */
[C---:B------:R-:W-:Y:S02]  /*5db0*/  SHF.R.U64 R8, R242.reuse, 0x13, RZ ;  /* 0x00000013f2087819 */ /* 0x040fe400000012ff */
[----:B------:R-:W-:Y:S02]  /*5dc0*/  SHF.R.U64 R9, R242, 0xf, RZ ;  /* 0x0000000ff2097819 */ /* 0x000fe400000012ff */
[----:B------:R-:W-:Y:S02]  /*5dd0*/  LOP3.LUT P2, RZ, R8, 0x1, RZ, 0xc0, !PT ;  /* 0x0000000108ff7812 */ /* 0x000fe4000784c0ff */
[----:B------:R-:W-:Y:S02]  /*5de0*/  LOP3.LUT P6, RZ, R9, 0x1, RZ, 0xc0, !PT ;  /* 0x0000000109ff7812 */ /* 0x000fe400078cc0ff */
[----:B------:R-:W-:-:S04]  /*5df0*/  SHF.R.U64 R8, R242, 0xb, RZ ;  /* 0x0000000bf2087819 */ /* 0x000fc800000012ff */
[----:B------:R-:W-:-:S05]  /*5e00*/  LOP3.LUT P5, RZ, R8, 0x1, RZ, 0xc0, !PT ;  /* 0x0000000108ff7812 */ /* 0x000fca00078ac0ff */
[----:B------:R-:W-:Y:S04]  /*5e10*/  LDGSTS.E [R239+0xb000], desc[UR22][R230.64], P2 ;  /* 0x0b000000e6ef7fae */ /* 0x000fe80009121856 */
[----:B------:R-:W-:Y:S04]  /*5e20*/  LDGSTS.E [R239+0xb100], desc[UR22][R74.64], P2 ;  /* 0x0b1000004aef7fae */ /* 0x000fe80009121856 */
[----:B------:R-:W-:Y:S04]  /*5e30*/  LDGSTS.E [R239+0xb200], desc[UR22][R76.64], P2 ;  /* 0x0b2000004cef7fae */ /* 0x000fe80009121856 */
[----:B------:R-:W-:Y:S04]  /*5e40*/  LDGSTS.E [R239+0xb300], desc[UR22][R78.64], P2 ;  /* 0x0b3000004eef7fae */ /* 0x000fe80009121856 */
[----:B------:R-:W-:Y:S04]  /*5e50*/  LDGSTS.E [R239+0xc000], desc[UR22][R80.64], P6 ;  /* 0x0c00000050ef7fae */ /* 0x000fe8000b121856 */
[----:B------:R-:W-:Y:S04]  /*5e60*/  LDGSTS.E [R239+0xc100], desc[UR22][R82.64], P6 ;  /* 0x0c10000052ef7fae */ /* 0x000fe8000b121856 */
[----:B------:R-:W4:Y:S04]  /*5e70*/  LDL.LU.64 R74, [R1+0x138] ;  /* 0x00013800014a7983 */ /* 0x000f280000300a00 */
[----:B------:R-:W-:Y:S04]  /*5e80*/  LDGSTS.E [R239+0xc200], desc[UR22][R84.64], P6 ;  /* 0x0c20000054ef7fae */ /* 0x000fe8000b121856 */
[----:B------:R-:W-:Y:S04]  /*5e90*/  LDGSTS.E [R239+0xc300], desc[UR22][R86.64], P6 ;  /* 0x0c30000056ef7fae */ /* 0x000fe8000b121856 */
[----:B------:R-:W-:Y:S04]  /*5ea0*/  LDGSTS.E [R239+0xd000], desc[UR22][R88.64], P5 ;  /* 0x0d00000058ef7fae */ /* 0x000fe8000a921856 */
[----:B------:R-:W5:Y:S04]  /*5eb0*/  LDL.LU.64 R84, [R1+0xa0] ;  /* 0x0000a00001547983 */ /* 0x000f680000300a00 */
[----:B------:R-:W5:Y:S04]  /*5ec0*/  LDL.LU.64 R86, [R1+0xa8] ;  /* 0x0000a80001567983 */ /* 0x000f680000300a00 */
[----:B------:R-:W5:Y:S04]  /*5ed0*/  LDL.LU.64 R88, [R1+0xb0] ;  /* 0x0000b00001587983 */ /* 0x000f680000300a00 */
[----:B------:R-:W-:Y:S04]  /*5ee0*/  LDGSTS.E [R239+0xd100], desc[UR22][R90.64], P5 ;  /* 0x0d1000005aef7fae */ /* 0x000fe8000a921856 */
[----:B------:R-:W-:Y:S04]  /*5ef0*/  LDGSTS.E [R239+0xd200], desc[UR22][R92.64], P5 ;  /* 0x0d2000005cef7fae */ /* 0x000fe8000a921856 */
[----:B------:R-:W5:Y:S04]  /*5f00*/  LDL.LU.64 R90, [R1+0xb8] ;  /* 0x0000b800015a7983 */ /* 0x000f680000300a00 */
[----:B------:R-:W5:Y:S04]  /*5f10*/  LDL.LU.64 R92, [R1+0x120] ;  /* 0x00012000015c7983 */ /* 0x000f680000300a00 */
[----:B------:R-:W5:Y:S04]  /*5f20*/  LDL.LU.64 R82, [R1+0x38] ;  /* 0x0000380001527983 */ /* 0x000f680000300a00 */
[----:B------:R-:W5:Y:S04]  /*5f30*/  LDL.LU.64 R80, [R1+0x30] ;  /* 0x0000300001507983 */ /* 0x000f680000300a00 */
[----:B------:R-:W5:Y:S04]  /*5f40*/  LDL.LU.64 R78, [R1+0x28] ;  /* 0x00002800014e7983 */ /* 0x000f680000300a00 */
[----:B------:R-:W5:Y:S01]  /*5f50*/  LDL.LU.64 R230, [R1+0x20] ;  /* 0x0000200001e67983 */ /* 0x000f620000300a00 */
[----:B------:R-:W-:-:S02]  /*5f60*/  SHF.R.U64 R9, R242, 0x7, RZ ;  /* 0x00000007f2097819 */ /* 0x000fc400000012ff */
[----:B------:R-:W-:Y:S02]  /*5f70*/  SHF.R.U64 R8, R242, 0x3, RZ ;  /* 0x00000003f2087819 */ /* 0x000fe400000012ff */
[----:B------:R-:W-:Y:S02]  /*5f80*/  LOP3.LUT P4, RZ, R9, 0x1, RZ, 0xc0, !PT ;  /* 0x0000000109ff7812 */ /* 0x000fe4000788c0ff */
[----:B------:R-:W-:Y:S01]  /*5f90*/  LOP3.LUT P3, RZ, R8, 0x1, RZ, 0xc0, !PT ;  /* 0x0000000108ff7812 */ /* 0x000fe2000786c0ff */
[----:B------:R-:W-:Y:S01]  /*5fa0*/  IMAD.WIDE R94, R243, 0x4, R94 ;  /* 0x00000004f35e7825 */ /* 0x000fe200078e025e */
[----:B------:R-:W-:-:S03]  /*5fb0*/  SHF.R.U64 R8, R242, 0x1e, RZ ;  /* 0x0000001ef2087819 */ /* 0x000fc600000012ff */
[C---:B------:R-:W-:Y:S01]  /*5fc0*/  IMAD.WIDE R96, R243.reuse, 0x4, R96 ;  /* 0x00000004f3607825 */ /* 0x040fe200078e0260 */
[----:B------:R-:W-:Y:S01]  /*5fd0*/  LOP3.LUT P2, RZ, R8, 0x1, RZ, 0xc0, !PT ;  /* 0x0000000108ff7812 */ /* 0x000fe2000784c0ff */
[----:B------:R-:W-:Y:S02]  /*5fe0*/  LDGSTS.E [R239+0xd300], desc[UR22][R94.64], P5 ;  /* 0x0d3000005eef7fae */ /* 0x000fe4000a921856 */
[C---:B------:R-:W-:Y:S01]  /*5ff0*/  IMAD.WIDE R98, R243.reuse, 0x4, R98 ;  /* 0x00000004f3627825 */ /* 0x040fe200078e0262 */
[----:B------:R-:W-:Y:S01]  /*6000*/  SHF.R.U64 R8, R242, 0x1a, RZ ;  /* 0x0000001af2087819 */ /* 0x000fe200000012ff */
[----:B------:R-:W-:Y:S02]  /*6010*/  LDGSTS.E [R239+0xe000], desc[UR22][R96.64], P4 ;  /* 0x0e00000060ef7fae */ /* 0x000fe4000a121856 */
[C---:B------:R-:W-:Y:S02]  /*6020*/  IMAD.WIDE R100, R243.reuse, 0x4, R100 ;  /* 0x00000004f3647825 */ /* 0x040fe400078e0264 */
[----:B------:R-:W-:Y:S02]  /*6030*/  LDGSTS.E [R239+0xe100], desc[UR22][R98.64], P4 ;  /* 0x0e10000062ef7fae */ /* 0x000fe4000a121856 */
[----:B------:R-:W-:-:S02]  /*6040*/  IMAD.WIDE R102, R243, 0x4, R102 ;  /* 0x00000004f3667825 */ /* 0x000fc400078e0266 */
[----:B------:R-:W-:Y:S02]  /*6050*/  LDGSTS.E [R239+0xe200], desc[UR22][R100.64], P4 ;  /* 0x0e20000064ef7fae */ /* 0x000fe4000a121856 */
[----:B------:R-:W-:-:S04]  /*6060*/  IMAD.WIDE R104, R243, 0x4, R104 ;  /* 0x00000004f3687825 */ /* 0x000fc800078e0268 */
[C---:B------:R-:W-:Y:S01]  /*6070*/  IMAD.WIDE R106, R243.reuse, 0x4, R106 ;  /* 0x00000004f36a7825 */ /* 0x040fe200078e026a */
[----:B------:R-:W-:Y:S03]  /*6080*/  LDGSTS.E [R239+0xe300], desc[UR22][R102.64], P4 ;  /* 0x0e30000066ef7fae */ /* 0x000fe6000a121856 */
[C---:B------:R-:W-:Y:S01]  /*6090*/  IMAD.WIDE R108, R243.reuse, 0x4, R108 ;  /* 0x00000004f36c7825 */ /* 0x040fe200078e026c */
[----:B------:R-:W-:Y:S01]  /*60a0*/  LOP3.LUT P6, RZ, R8, 0x1, RZ, 0xc0, !PT ;  /* 0x0000000108ff7812 */ /* 0x000fe200078cc0ff */
[----:B------:R-:W-:Y:S02]  /*60b0*/  LDGSTS.E [R239+0xf000], desc[UR22][R104.64], P3 ;  /* 0x0f00000068ef7fae */ /* 0x000fe40009921856 */
[----:B------:R-:W-:Y:S01]  /*60c0*/  IMAD.WIDE R110, R243, 0x4, R110 ;  /* 0x00000004f36e7825 */ /* 0x000fe200078e026e */
[----:B------:R-:W-:Y:S01]  /*60d0*/  SHF.R.U64 R8, R242, 0x16, RZ ;  /* 0x00000016f2087819 */ /* 0x000fe200000012ff */
[----:B------:R-:W-:Y:S04]  /*60e0*/  LDGSTS.E [R239+0xf100], desc[UR22][R106.64], P3 ;  /* 0x0f1000006aef7fae */ /* 0x000fe80009921856 */
[----:B------:R-:W-:Y:S01]  /*60f0*/  LDGSTS.E [R239+0xf200], desc[UR22][R108.64], P3 ;  /* 0x0f2000006cef7fae */ /* 0x000fe20009921856 */
[----:B------:R-:W-:-:S03]  /*6100*/  LOP3.LUT P5, RZ, R8, 0x1, RZ, 0xc0, !PT ;  /* 0x0000000108ff7812 */ /* 0x000fc600078ac0ff */
[----:B------:R1:W-:Y:S01]  /*6110*/  LDGSTS.E [R239+0xf300], desc[UR22][R110.64], P3 ;  /* 0x0f3000006eef7fae */ /* 0x0003e20009921856 */
[----:B------:R-:W-:-:S03]  /*6120*/  SHF.R.U64 R8, R242, 0x12, RZ ;  /* 0x00000012f2087819 */ /* 0x000fc600000012ff */
[----:B------:R-:W5:Y:S01]  /*6130*/  LDL.LU.64 R98, [R1+0x118] ;  /* 0x0001180001627983 */ /* 0x000f620000300a00 */
[----:B------:R-:W-:-:S03]  /*6140*/  LOP3.LUT P4, RZ, R8, 0x1, RZ, 0xc0, !PT ;  /* 0x0000000108ff7812 */ /* 0x000fc6000788c0ff */
[----:B------:R-:W5:Y:S01]  /*6150*/  LDL.LU.64 R96, [R1+0x110] ;  /* 0x0001100001607983 */ /* 0x000f620000300a00 */
[----:B-1----:R-:W-:-:S03]  /*6160*/  IMAD.SHL.U32 R239, R4, 0x20, RZ ;  /* 0x0000002004ef7824 */ /* 0x002fc600078e00ff */
[----:B------:R-:W5:Y:S01]  /*6170*/  LDL.LU.64 R94, [R1+0x108] ;  /* 0x00010800015e7983 */ /* 0x000f620000300a00 */
[----:B--2---:R-:W-:-:S04]  /*6180*/  IMAD.WIDE R72, R239, 0x4, R72 ;  /* 0x00000004ef487825 */ /* 0x004fc800078e0248 */
[----:B---3--:R-:W-:-:S04]  /*6190*/  IMAD.WIDE R70, R239, 0x4, R70 ;  /* 0x00000004ef467825 */ /* 0x008fc800078e0246 */
[----:B----4-:R-:W-:-:S05]  /*61a0*/  IMAD.WIDE R74, R239, 0x4, R74 ;  /* 0x00000004ef4a7825 */ /* 0x010fca00078e024a */
[----:B------:R-:W-:Y:S04]  /*61b0*/  LDGSTS.E [R241+0x8400], desc[UR22][R74.64], P2 ;  /* 0x084000004af17fae */ /* 0x000fe80009121856 */
[----:B------:R5:W-:Y:S04]  /*61c0*/  LDGSTS.E [R241+0x8500], desc[UR22][R72.64], P2 ;  /* 0x0850000048f17fae */ /* 0x000be80009121856 */
[----:B------:R1:W-:Y:S01]  /*61d0*/  LDGSTS.E [R241+0x8600], desc[UR22][R70.64], P2 ;  /* 0x0860000046f17fae */ /* 0x0003e20009121856 */
[----:B-----5:R-:W-:-:S04]  /*61e0*/  IMAD.WIDE R72, R239, 0x4, R88 ;  /* 0x00000004ef487825 */ /* 0x020fc800078e0258 */
[----:B-1----:R-:W-:-:S04]  /*61f0*/  IMAD.WIDE R70, R239, 0x4, R86 ;  /* 0x00000004ef467825 */ /* 0x002fc800078e0256 */
[----:B------:R-:W-:-:S04]  /*6200*/  IMAD.WIDE R74, R239, 0x4, R90 ;  /* 0x00000004ef4a7825 */ /* 0x000fc800078e025a */
[C---:B------:R-:W-:Y:S02]  /*6210*/  IMAD.WIDE R8, R239.reuse, 0x4, R92 ;  /* 0x00000004ef087825 */ /* 0x040fe400078e025c */
[----:B------:R-:W2:Y:S04]  /*6220*/  LDL.LU.64 R92, [R1+0x100] ;  /* 0x00010000015c7983 */ /* 0x000ea80000300a00 */
[----:B------:R-:W3:Y:S04]  /*6230*/  LDL.LU.64 R90, [R1+0x98] ;  /* 0x00009800015a7983 */ /* 0x000ee80000300a00 */
[----:B------:R1:W-:Y:S04]  /*6240*/  LDGSTS.E [R241+0x8700], desc[UR22][R8.64], P2 ;  /* 0x0870000008f17fae */ /* 0x0003e80009121856 */
[----:B------:R-:W4:Y:S04]  /*6250*/  LDL.LU.64 R88, [R1+0x90] ;  /* 0x0000900001587983 */ /* 0x000f280000300a00 */
[----:B------:R-:W5:Y:S01]  /*6260*/  LDL.LU.64 R86, [R1+0x88] ;  /* 0x0000880001567983 */ /* 0x000f620000300a00 */
[----:B-1----:R-:W-:-:S03]  /*6270*/  IMAD.WIDE R8, R239, 0x4, R84 ;  /* 0x00000004ef087825 */ /* 0x002fc600078e0254 */
[----:B------:R1:W-:Y:S04]  /*6280*/  LDGSTS.E [R241+0x9400], desc[UR22][R74.64], P6 ;  /* 0x094000004af17fae */ /* 0x0003e8000b121856 */
[----:B------:R-:W5:Y:S04]  /*6290*/  LDL.LU.64 R84, [R1+0x80] ;  /* 0x0000800001547983 */ /* 0x000f680000300a00 */
[----:B------:R1:W-:Y:S02]  /*62a0*/  LDGSTS.E [R241+0x9500], desc[UR22][R72.64], P6 ;  /* 0x0950000048f17fae */ /* 0x0003e4000b121856 */
[----:B-1----:R-:W-:-:S02]  /*62b0*/  IMAD.WIDE R74, R239, 0x4, R82 ;  /* 0x00000004ef4a7825 */ /* 0x002fc400078e0252 */
[----:B------:R1:W-:Y:S04]  /*62c0*/  LDGSTS.E [R241+0x9600], desc[UR22][R70.64], P6 ;  /* 0x0960000046f17fae */ /* 0x0003e8000b121856 */
[----:B------:R-:W5:Y:S01]  /*62d0*/  LDL.LU.64 R82, [R1+0x18] ;  /* 0x0000180001527983 */ /* 0x000f620000300a00 */
[----:B------:R-:W-:-:S03]  /*62e0*/  IMAD.WIDE R72, R239, 0x4, R80 ;  /* 0x00000004ef487825 */ /* 0x000fc600078e0250 */
[----:B------:R1:W-:Y:S02]  /*62f0*/  LDGSTS.E [R241+0x9700], desc[UR22][R8.64], P6 ;  /* 0x0970000008f17fae */ /* 0x0003e4000b121856 */
[C---:B-1----:R-:W-:Y:S02]  /*6300*/  IMAD.WIDE R70, R239.reuse, 0x4, R78 ;  /* 0x00000004ef467825 */ /* 0x042fe400078e024e */
[----:B------:R-:W5:Y:S04]  /*6310*/  LDL.LU.64 R80, [R1+0x10] ;  /* 0x0000100001507983 */ /* 0x000f680000300a00 */
[----:B------:R-:W5:Y:S01]  /*6320*/  LDL.LU.64 R78, [R1+0x8] ;  /* 0x00000800014e7983 */ /* 0x000f620000300a00 */
[----:B------:R-:W-:Y:S01]  /*6330*/  IMAD.WIDE R8, R239, 0x4, R230 ;  /* 0x00000004ef087825 */ /* 0x000fe200078e02e6 */
[----:B------:R-:W-:-:S02]  /*6340*/  SHF.R.U64 R76, R242, 0xe, RZ ;  /* 0x0000000ef24c7819 */ /* 0x000fc400000012ff */
[----:B------:R-:W5:Y:S02]  /*6350*/  LDL.LU.64 R230, [R1] ;  /* 0x0000000001e67983 */ /* 0x000f640000300a00 */
[----:B------:R-:W-:Y:S02]  /*6360*/  LOP3.LUT P3, RZ, R76, 0x1, RZ, 0xc0, !PT ;  /* 0x000000014cff7812 */ /* 0x000fe4000786c0ff */
[----:B------:R-:W-:Y:S01]  /*6370*/  LDGSTS.E [R241+0xa400], desc[UR22][R74.64], P5 ;  /* 0x0a4000004af17fae */ /* 0x000fe2000a921856 */
[----:B------:R-:W-:-:S03]  /*6380*/  SHF.R.U64 R76, R242, 0xa, RZ ;  /* 0x0000000af24c7819 */ /* 0x000fc600000012ff */
[----:B------:R-:W-:Y:S01]  /*6390*/  LDGSTS.E [R241+0xa500], desc[UR22][R72.64], P5 ;  /* 0x0a50000048f17fae */ /* 0x000fe2000a921856 */
[----:B------:R-:W-:-:S03]  /*63a0*/  IMAD.WIDE R112, R239, 0x4, R112 ;  /* 0x00000004ef707825 */ /* 0x000fc600078e0270 */
[----:B------:R-:W-:Y:S01]  /*63b0*/  LDGSTS.E [R241+0xa600], desc[UR22][R70.64], P5 ;  /* 0x0a60000046f17fae */ /* 0x000fe2000a921856 */
[----:B------:R-:W-:-:S03]  /*63c0*/  IMAD.WIDE R114, R239, 0x4, R114 ;  /* 0x00000004ef727825 */ /* 0x000fc600078e0272 */
[----:B------:R1:W-:Y:S01]  /*63d0*/  LDGSTS.E [R241+0xa700], desc[UR22][R8.64], P5 ;  /* 0x0a70000008f17fae */ /* 0x0003e2000a921856 */
[----:B------:R-:W-:Y:S01]  /*63e0*/  LOP3.LUT P2, RZ, R76, 0x1, RZ, 0xc0, !PT ;  /* 0x000000014cff7812 */ /* 0x000fe2000784c0ff */
[C---:B------:R-:W-:Y:S01]  /*63f0*/  IMAD.WIDE R116, R239.reuse, 0x4, R116 ;  /* 0x00000004ef747825 */ /* 0x040fe200078e0274 */
[C---:B------:R-:W-:Y:S01]  /*6400*/  SHF.R.U64 R76, R242.reuse, 0x6, RZ ;  /* 0x00000006f24c7819 */ /* 0x040fe200000012ff */
[----:B------:R-:W-:Y:S02]  /*6410*/  LDGSTS.E [R241+0xb400], desc[UR22][R112.64], P4 ;  /* 0x0b40000070f17fae */ /* 0x000fe4000a121856 */
[----:B------:R-:W-:Y:S01]  /*6420*/  IMAD.WIDE R118, R239, 0x4, R118 ;  /* 0x00000004ef767825 */ /* 0x000fe200078e0276 */
[----:B-1----:R-:W-:-:S03]  /*6430*/  SHF.R.U64 R8, R242, 0x2, RZ ;  /* 0x00000002f2087819 */ /* 0x002fc600000012ff */
[C---:B------:R-:W-:Y:S01]  /*6440*/  IMAD.WIDE R120, R239.reuse, 0x4, R120 ;  /* 0x00000004ef787825 */ /* 0x040fe200078e0278 */
[----:B------:R-:W-:Y:S01]  /*6450*/  LDGSTS.E [R241+0xb500], desc[UR22][R114.64], P4 ;  /* 0x0b50000072f17fae */ /* 0x000fe2000a121856 */
[----:B------:R-:W-:Y:S02]  /*6460*/  LOP3.LUT P5, RZ, R8, 0x1, RZ, 0xc0, !PT ;  /* 0x0000000108ff7812 */ /* 0x000fe400078ac0ff */
[C---:B------:R-:W-:Y:S01]  /*6470*/  IMAD.WIDE R122, R239.reuse, 0x4, R122 ;  /* 0x00000004ef7a7825 */ /* 0x040fe200078e027a */
[----:B------:R-:W-:Y:S01]  /*6480*/  SHF.R.U64 R8, R242, 0x1d, RZ ;  /* 0x0000001df2087819 */ /* 0x000fe200000012ff */
[----:B------:R-:W-:Y:S01]  /*6490*/  LDGSTS.E [R241+0xb600], desc[UR22][R116.64], P4 ;  /* 0x0b60000074f17fae */ /* 0x000fe2000a121856 */
[----:B------:R-:W-:Y:S01]  /*64a0*/  LOP3.LUT P6, RZ, R76, 0x1, RZ, 0xc0, !PT ;  /* 0x000000014cff7812 */ /* 0x000fe200078cc0ff */
[C---:B------:R-:W-:Y:S02]  /*64b0*/  IMAD.WIDE R124, R239.reuse, 0x4, R124 ;  /* 0x00000004ef7c7825 */ /* 0x040fe400078e027c */
[----:B------:R-:W-:Y:S01]  /*64c0*/  LDGSTS.E [R241+0xb700], desc[UR22][R118.64], P4 ;  /* 0x0b70000076f17fae */ /* 0x000fe2000a121856 */
[----:B------:R-:W-:Y:S01]  /*64d0*/  LOP3.LUT P4, RZ, R8, 0x1, RZ, 0xc0, !PT ;  /* 0x0000000108ff7812 */ /* 0x000fe2000788c0ff */
[C---:B------:R-:W-:Y:S01]  /*64e0*/  IMAD.WIDE R126, R239.reuse, 0x4, R126 ;  /* 0x00000004ef7e7825 */ /* 0x040fe200078e027e */
[----:B------:R-:W-:Y:S01]  /*64f0*/  SHF.R.U64 R8, R242, 0x19, RZ ;  /* 0x00000019f2087819 */ /* 0x000fe200000012ff */
[----:B------:R-:W-:Y:S02]  /*6500*/  LDGSTS.E [R241+0xc400], desc[UR22][R120.64], P3 ;  /* 0x0c40000078f17fae */ /* 0x000fe40009921856 */
[----:B------:R-:W-:-:S02]  /*6510*/  IMAD.WIDE R128, R239, 0x4, R128 ;  /* 0x00000004ef807825 */ /* 0x000fc400078e0280 */
[----:B------:R-:W-:Y:S02]  /*6520*/  LDGSTS.E [R241+0xc500], desc[UR22][R122.64], P3 ;  /* 0x0c5000007af17fae */ /* 0x000fe40009921856 */
[C---:B------:R-:W-:Y:S02]  /*6530*/  IMAD.WIDE R130, R239.reuse, 0x4, R130 ;  /* 0x00000004ef827825 */ /* 0x040fe400078e0282 */
[----:B------:R-:W-:Y:S02]  /*6540*/  LDGSTS.E [R241+0xc600], desc[UR22][R124.64], P3 ;  /* 0x0c6000007cf17fae */ /* 0x000fe40009921856 */
        /* <DEDUP_REMOVED lines=23> */
[----:B------:R-:W-:-:S02]  /*66c0*/  IMAD.WIDE R150, R239, 0x4, R150 ;  /* 0x00000004ef967825 */ /* 0x000fc400078e0296 */
[----:B------:R-:W-:Y:S02]  /*66d0*/  LDGSTS.E [R241+0xf400], desc[UR22][R144.64], P5 ;  /* 0x0f40000090f17fae */ /* 0x000fe4000a921856 */
[C---:B------:R-:W-:Y:S02]  /*66e0*/  IMAD.WIDE R8, R239.reuse, 0x4, R98 ;  /* 0x00000004ef087825 */ /* 0x040fe400078e0262 */
[----:B------:R-:W-:Y:S02]  /*66f0*/  LDGSTS.E [R241+0xf500], desc[UR22][R146.64], P5 ;  /* 0x0f50000092f17fae */ /* 0x000fe4000a921856 */
[C---:B------:R-:W-:Y:S02]  /*6700*/  IMAD.WIDE R70, R239.reuse, 0x4, R96 ;  /* 0x00000004ef467825 */ /* 0x040fe400078e0260 */
[----:B------:R-:W-:Y:S02]  /*6710*/  LDGSTS.E [R241+0xf600], desc[UR22][R148.64], P5 ;  /* 0x0f60000094f17fae */ /* 0x000fe4000a921856 */
[----:B------:R-:W-:-:S02]  /*6720*/  IMAD.WIDE R72, R239, 0x4, R94 ;  /* 0x00000004ef487825 */ /* 0x000fc400078e025e */
[----:B------:R-:W-:Y:S04]  /*6730*/  LDGSTS.E [R241+0xf700], desc[UR22][R150.64], P5 ;  /* 0x0f70000096f17fae */ /* 0x000fe8000a921856 */
[----:B------:R3:W-:Y:S04]  /*6740*/  LDGSTS.E [R240+0x8800], desc[UR22][R8.64], P4 ;  /* 0x0880000008f07fae */ /* 0x0007e8000a121856 */
[----:B------:R4:W-:Y:S04]  /*6750*/  LDGSTS.E [R240+0x8900], desc[UR22][R70.64], P4 ;  /* 0x0890000046f07fae */ /* 0x0009e8000a121856 */
[----:B------:R5:W-:Y:S01]  /*6760*/  LDGSTS.E [R240+0x8a00], desc[UR22][R72.64], P4 ;  /* 0x08a0000048f07fae */ /* 0x000be2000a121856 */
[----:B--2---:R-:W-:-:S04]  /*6770*/  IMAD.WIDE R74, R239, 0x4, R92 ;  /* 0x00000004ef4a7825 */ /* 0x004fc800078e025c */
[C---:B---3--:R-:W-:Y:S01]  /*6780*/  IMAD.WIDE R8, R239.reuse, 0x4, R90 ;  /* 0x00000004ef087825 */ /* 0x048fe200078e025a */
[----:B------:R1:W-:Y:S04]  /*6790*/  LDGSTS.E [R240+0x8b00], desc[UR22][R74.64], P4 ;  /* 0x08b000004af07fae */ /* 0x0003e8000a121856 */
[----:B------:R-:W2:Y:S01]  /*67a0*/  LDL.LU.64 R90, [R1+0xf8] ;  /* 0x0000f800015a7983 */ /* 0x000ea20000300a00 */
[----:B----4-:R-:W-:-:S03]  /*67b0*/  IMAD.WIDE R70, R239, 0x4, R88 ;  /* 0x00000004ef467825 */ /* 0x010fc600078e0258 */
[----:B------:R3:W-:Y:S01]  /*67c0*/  LDGSTS.E [R240+0x9800], desc[UR22][R8.64], P3 ;  /* 0x0980000008f07fae */ /* 0x0007e20009921856 */
[----:B-----5:R-:W-:-:S03]  /*67d0*/  IMAD.WIDE R72, R239, 0x4, R86 ;  /* 0x00000004ef487825 */ /* 0x020fc600078e0256 */
[----:B------:R-:W4:Y:S04]  /*67e0*/  LDL.LU.64 R88, [R1+0xf0] ;  /* 0x0000f00001587983 */ /* 0x000f280000300a00 */
[----:B------:R-:W5:Y:S01]  /*67f0*/  LDL.LU.64 R86, [R1+0xe8] ;  /* 0x0000e80001567983 */ /* 0x000f620000300a00 */
[----:B-1----:R-:W-:-:S03]  /*6800*/  IMAD.WIDE R74, R239, 0x4, R84 ;  /* 0x00000004ef4a7825 */ /* 0x002fc600078e0254 */
[----:B------:R1:W-:Y:S04]  /*6810*/  LDGSTS.E [R240+0x9900], desc[UR22][R70.64], P3 ;  /* 0x0990000046f07fae */ /* 0x0003e80009921856 */
[----:B------:R-:W5:Y:S04]  /*6820*/  LDL.LU.64 R84, [R1+0xe0] ;  /* 0x0000e00001547983 */ /* 0x000f680000300a00 */
[----:B------:R1:W-:Y:S01]  /*6830*/  LDGSTS.E [R240+0x9a00], desc[UR22][R72.64], P3 ;  /* 0x09a0000048f07fae */ /* 0x0003e20009921856 */
[----:B---3--:R-:W-:-:S03]  /*6840*/  IMAD.WIDE R8, R239, 0x4, R82 ;  /* 0x00000004ef087825 */ /* 0x008fc600078e0252 */
[----:B------:R3:W-:Y:S04]  /*6850*/  LDGSTS.E [R240+0x9b00], desc[UR22][R74.64], P3 ;  /* 0x09b000004af07fae */ /* 0x0007e80009921856 */
[----:B------:R-:W5:Y:S01]  /*6860*/  LDL.LU.64 R82, [R1+0x78] ;  /* 0x0000780001527983 */ /* 0x000f620000300a00 */
[C---:B-1----:R-:W-:Y:S01]  /*6870*/  IMAD.WIDE R70, R239.reuse, 0x4, R80 ;  /* 0x00000004ef467825 */ /* 0x042fe200078e0250 */
[----:B------:R-:W-:Y:S02]  /*6880*/  SHF.R.U64 R76, R242, 0xd, RZ ;  /* 0x0000000df24c7819 */ /* 0x000fe400000012ff */
[----:B------:R-:W5:Y:S01]  /*6890*/  LDL.LU.64 R80, [R1+0x70] ;  /* 0x0000700001507983 */ /* 0x000f620000300a00 */
[----:B------:R-:W-:-:S03]  /*68a0*/  IMAD.WIDE R72, R239, 0x4, R78 ;  /* 0x00000004ef487825 */ /* 0x000fc600078e024e */
[----:B------:R-:W5:Y:S01]  /*68b0*/  LDL.LU.64 R78, [R1+0x68] ;  /* 0x00006800014e7983 */ /* 0x000f620000300a00 */
[----:B---3--:R-:W-:-:S03]  /*68c0*/  IMAD.WIDE R74, R239, 0x4, R230 ;  /* 0x00000004ef4a7825 */ /* 0x008fc600078e02e6 */
[----:B------:R1:W-:Y:S04]  /*68d0*/  LDGSTS.E [R240+0xa800], desc[UR22][R8.64], P2 ;  /* 0x0a80000008f07fae */ /* 0x0003e80009121856 */
[----:B------:R-:W3:Y:S01]  /*68e0*/  LDL.LU.64 R230, [R1+0x60] ;  /* 0x0000600001e67983 */ /* 0x000ee20000300a00 */
[----:B------:R-:W-:Y:S02]  /*68f0*/  LOP3.LUT P5, RZ, R76, 0x1, RZ, 0xc0, !PT ;  /* 0x000000014cff7812 */ /* 0x000fe400078ac0ff */
[----:B------:R-:W-:Y:S01]  /*6900*/  SHF.R.U64 R76, R242, 0x9, RZ ;  /* 0x00000009f24c7819 */ /* 0x000fe200000012ff */
[----:B------:R2:W-:Y:S01]  /*6910*/  STL [R1+0x150], RZ ;  /* 0x000150ff01007387 */ /* 0x0005e20000100800 */
[----:B------:R-:W-:-:S03]  /*6920*/  IMAD.WIDE R152, R239, 0x4, R152 ;  /* 0x00000004ef987825 */ /* 0x000fc600078e0298 */
[----:B------:R2:W-:Y:S01]  /*6930*/  STL [R1+0x154], RZ ;  /* 0x000154ff01007387 */ /* 0x0005e20000100800 */
[----:B-1----:R-:W-:Y:S01]  /*6940*/  SHF.R.U64 R8, R242, 0x1, RZ ;  /* 0x00000001f2087819 */ /* 0x002fe200000012ff */
[C---:B------:R-:W-:Y:S02]  /*6950*/  IMAD.WIDE R154, R239.reuse, 0x4, R154 ;  /* 0x00000004ef9a7825 */ /* 0x040fe400078e029a */
[----:B------:R1:W-:Y:S01]  /*6960*/  STL [R1+0x158], RZ ;  /* 0x000158ff01007387 */ /* 0x0003e20000100800 */
[----:B------:R-:W-:Y:S01]  /*6970*/  LOP3.LUT P4, RZ, R76, 0x1, RZ, 0xc0, !PT ;  /* 0x000000014cff7812 */ /* 0x000fe2000788c0ff */
[C---:B------:R-:W-:Y:S02]  /*6980*/  IMAD.WIDE R156, R239.reuse, 0x4, R156 ;  /* 0x00000004ef9c7825 */ /* 0x040fe400078e029c */
[----:B------:R1:W-:Y:S01]  /*6990*/  STL [R1+0x15c], RZ ;  /* 0x00015cff01007387 */ /* 0x0003e20000100800 */
[----:B------:R-:W-:Y:S01]  /*69a0*/  SHF.R.U64 R76, R242, 0x5, RZ ;  /* 0x00000005f24c7819 */ /* 0x000fe200000012ff */
[----:B------:R-:W-:-:S02]  /*69b0*/  IMAD.WIDE R158, R239, 0x4, R158 ;  /* 0x00000004ef9e7825 */ /* 0x000fc400078e029e */
[----:B------:R-:W-:Y:S04]  /*69c0*/  LDGSTS.E [R240+0xa900], desc[UR22][R70.64], P2 ;  /* 0x0a90000046f07fae */ /* 0x000fe80009121856 */
[----:B------:R1:W-:Y:S01]  /*69d0*/  STL [R1], RZ ;  /* 0x000000ff01007387 */ /* 0x0003e20000100800 */
[----:B------:R-:W-:-:S03]  /*69e0*/  IMAD.WIDE R160, R239, 0x4, R160 ;  /* 0x00000004efa07825 */ /* 0x000fc600078e02a0 */
[----:B------:R-:W-:Y:S04]  /*69f0*/  LDGSTS.E [R240+0xaa00], desc[UR22][R72.64], P2 ;  /* 0x0aa0000048f07fae */ /* 0x000fe80009121856 */
[----:B------:R1:W-:Y:S01]  /*6a00*/  STL [R1+0x4], RZ ;  /* 0x000004ff01007387 */ /* 0x0003e20000100800 */
[----:B------:R-:W-:-:S03]  /*6a10*/  LOP3.LUT P3, RZ, R76, 0x1, RZ, 0xc0, !PT ;  /* 0x000000014cff7812 */ /* 0x000fc6000786c0ff */
[----:B------:R1:W-:Y:S01]  /*6a20*/  LDGSTS.E [R240+0xab00], desc[UR22][R74.64], P2 ;  /* 0x0ab000004af07fae */ /* 0x0003e20009121856 */
[----:B------:R-:W-:-:S03]  /*6a30*/  LOP3.LUT P2, RZ, R8, 0x1, RZ, 0xc0, !PT ;  /* 0x0000000108ff7812 */ /* 0x000fc6000784c0ff */
[----:B------:R1:W-:Y:S01]  /*6a40*/  STL [R1+0x8], RZ ;  /* 0x000008ff01007387 */ /* 0x0003e20000100800 */
[----:B------:R-:W-:Y:S01]  /*6a50*/  SHF.R.U64 R8, R242, 0x1c, RZ ;  /* 0x0000001cf2087819 */ /* 0x000fe200000012ff */
[C---:B------:R-:W-:Y:S02]  /*6a60*/  IMAD.WIDE R162, R239.reuse, 0x4, R162 ;  /* 0x00000004efa27825 */ /* 0x040fe400078e02a2 */
[----:B------:R1:W-:Y:S02]  /*6a70*/  STL [R1+0xc], RZ ;  /* 0x00000cff01007387 */ /* 0x0003e40000100800 */
[C---:B------:R-:W-:Y:S02]  /*6a80*/  IMAD.WIDE R164, R239.reuse, 0x4, R164 ;  /* 0x00000004efa47825 */ /* 0x040fe400078e02a4 */
[----:B------:R-:W-:Y:S04]  /*6a90*/  LDGSTS.E [R240+0xb800], desc[UR22][R152.64], P6 ;  /* 0x0b80000098f07fae */ /* 0x000fe8000b121856 */
[----:B------:R1:W-:Y:S01]  /*6aa0*/  STL [R1+0x230], RZ ;  /* 0x000230ff01007387 */ /* 0x0003e20000100800 */
[----:B------:R-:W-:-:S03]  /*6ab0*/  IMAD.WIDE R166, R239, 0x4, R166 ;  /* 0x00000004efa67825 */ /* 0x000fc600078e02a6 */
[----:B------:R-:W-:Y:S04]  /*6ac0*/  LDGSTS.E [R240+0xb900], desc[UR22][R154.64], P6 ;  /* 0x0b9000009af07fae */ /* 0x000fe8000b121856 */
[----:B------:R1:W-:Y:S01]  /*6ad0*/  STL [R1+0x234], RZ ;  /* 0x000234ff01007387 */ /* 0x0003e20000100800 */
[----:B------:R-:W-:-:S03]  /*6ae0*/  IMAD.WIDE R168, R239, 0x4, R168 ;  /* 0x00000004efa87825 */ /* 0x000fc600078e02a8 */
[----:B------:R-:W-:Y:S04]  /*6af0*/  LDGSTS.E [R240+0xba00], desc[UR22][R156.64], P6 ;  /* 0x0ba000009cf07fae */ /* 0x000fe8000b121856 */
[----:B------:R1:W-:Y:S01]  /*6b00*/  STL [R1+0x238], RZ ;  /* 0x000238ff01007387 */ /* 0x0003e20000100800 */
[----:B------:R-:W-:-:S03]  /*6b10*/  IMAD.WIDE R170, R239, 0x4, R170 ;  /* 0x00000004efaa7825 */ /* 0x000fc600078e02aa */
[----:B------:R-:W-:Y:S01]  /*6b20*/  LDGSTS.E [R240+0xbb00], desc[UR22][R158.64], P6 ;  /* 0x0bb000009ef07fae */ /* 0x000fe2000b121856 */
[----:B------:R-:W-:-:S03]  /*6b30*/  LOP3.LUT P6, RZ, R8, 0x1, RZ, 0xc0, !PT ;  /* 0x0000000108ff7812 */ /* 0x000fc600078cc0ff */
[----:B------:R1:W-:Y:S01]  /*6b40*/  STL [R1+0x23c], RZ ;  /* 0x00023cff01007387 */ /* 0x0003e20000100800 */
[----:B------:R-:W-:-:S03]  /*6b50*/  SHF.R.U64 R8, R242, 0x18, RZ ;  /* 0x00000018f2087819 */ /* 0x000fc600000012ff */
[----:B------:R1:W-:Y:S01]  /*6b60*/  STL [R1+0x220], RZ ;  /* 0x000220ff01007387 */ /* 0x0003e20000100800 */
[----:B------:R-:W-:-:S03]  /*6b70*/  IMAD.WIDE R172, R239, 0x4, R172 ;  /* 0x00000004efac7825 */ /* 0x000fc600078e02ac */
[----:B------:R-:W-:Y:S01]  /*6b80*/  LDGSTS.E [R240+0xc800], desc[UR22][R160.64], P5 ;  /* 0x0c800000a0f07fae */ /* 0x000fe2000a921856 */
[----:B------:R-:W-:-:S03]  /*6b90*/  IMAD.WIDE R174, R239, 0x4, R174 ;  /* 0x00000004efae7825 */ /* 0x000fc600078e02ae */
        /* <DEDUP_REMOVED lines=28> */
[----:B------:R-:W-:Y:S04]  /*6d60*/  LDGSTS.E [R240+0xe800], desc[UR22][R176.64], P3 ;  /* 0x0e800000b0f07fae */ /* 0x000fe80009921856 */
[----:B------:R2:W-:Y:S01]  /*6d70*/  STL [R1+0x1f8], RZ ;  /* 0x0001f8ff01007387 */ /* 0x0005e20000100800 */
[----:B-1----:R-:W-:-:S03]  /*6d80*/  SHF.R.U64 R74, R242, 0xc, RZ ;  /* 0x0000000cf24a7819 */ /* 0x002fc600000012ff */
[----:B------:R-:W-:Y:S04]  /*6d90*/  LDGSTS.E [R240+0xe900], desc[UR22][R178.64], P3 ;  /* 0x0e900000b2f07fae */ /* 0x000fe80009921856 */
[----:B------:R1:W-:Y:S04]  /*6da0*/  STL [R1+0x1fc], RZ ;  /* 0x0001fcff01007387 */ /* 0x0003e80000100800 */
[----:B------:R-:W-:Y:S04]  /*6db0*/  LDGSTS.E [R240+0xea00], desc[UR22][R180.64], P3 ;  /* 0x0ea00000b4f07fae */ /* 0x000fe80009921856 */
[----:B------:R1:W-:Y:S04]  /*6dc0*/  STL [R1+0x1e0], RZ ;  /* 0x0001e0ff01007387 */ /* 0x0003e80000100800 */
[----:B------:R-:W-:Y:S01]  /*6dd0*/  LDGSTS.E [R240+0xeb00], desc[UR22][R182.64], P3 ;  /* 0x0eb00000b6f07fae */ /* 0x000fe20009921856 */
[----:B------:R-:W-:-:S03]  /*6de0*/  LOP3.LUT P3, RZ, R8, 0x1, RZ, 0xc0, !PT ;  /* 0x0000000108ff7812 */ /* 0x000fc6000786c0ff */
[----:B------:R1:W-:Y:S04]  /*6df0*/  STL [R1+0x1e4], RZ ;  /* 0x0001e4ff01007387 */ /* 0x0003e80000100800 */
[----:B------:R-:W-:Y:S04]  /*6e00*/  LDGSTS.E [R240+0xf800], desc[UR22][R184.64], P2 ;  /* 0x0f800000b8f07fae */ /* 0x000fe80009121856 */
[----:B------:R1:W-:Y:S04]  /*6e10*/  STL [R1+0x1e8], RZ ;  /* 0x0001e8ff01007387 */ /* 0x0003e80000100800 */
[----:B------:R-:W-:Y:S04]  /*6e20*/  LDGSTS.E [R240+0xf900], desc[UR22][R186.64], P2 ;  /* 0x0f900000baf07fae */ /* 0x000fe80009121856 */
[----:B------:R1:W-:Y:S04]  /*6e30*/  STL [R1+0x1ec], RZ ;  /* 0x0001ecff01007387 */ /* 0x0003e80000100800 */
[----:B------:R-:W-:Y:S04]  /*6e40*/  LDGSTS.E [R240+0xfa00], desc[UR22][R188.64], P2 ;  /* 0x0fa00000bcf07fae */ /* 0x000fe80009121856 */
[----:B------:R1:W-:Y:S04]  /*6e50*/  STL [R1+0x1d0], RZ ;  /* 0x0001d0ff01007387 */ /* 0x0003e80000100800 */
[----:B------:R-:W-:Y:S01]  /*6e60*/  LDGSTS.E [R240+0xfb00], desc[UR22][R190.64], P2 ;  /* 0x0fb00000bef07fae */ /* 0x000fe20009121856 */
[----:B------:R-:W-:-:S03]  /*6e70*/  LOP3.LUT P2, RZ, R74, 0x1, RZ, 0xc0, !PT ;  /* 0x000000014aff7812 */ /* 0x000fc6000784c0ff */
[----:B------:R1:W-:Y:S04]  /*6e80*/  STL [R1+0x1d4], RZ ;  /* 0x0001d4ff01007387 */ /* 0x0003e80000100800 */
[----:B------:R1:W-:Y:S04]  /*6e90*/  STL [R1+0x1d8], RZ ;  /* 0x0001d8ff01007387 */ /* 0x0003e80000100800 */
[----:B------:R1:W-:Y:S04]  /*6ea0*/  STL [R1+0x1dc], RZ ;  /* 0x0001dcff01007387 */ /* 0x0003e80000100800 */
[----:B------:R1:W-:Y:S04]  /*6eb0*/  STL [R1+0x1c0], RZ ;  /* 0x0001c0ff01007387 */ /* 0x0003e80000100800 */
[----:B------:R1:W-:Y:S04]  /*6ec0*/  STL [R1+0x1c4], RZ ;  /* 0x0001c4ff01007387 */ /* 0x0003e80000100800 */
[----:B------:R1:W-:Y:S01]  /*6ed0*/  STL [R1+0x1c8], RZ ;  /* 0x0001c8ff01007387 */ /* 0x0003e20000100800 */
[----:B------:R-:W-:-:S03]  /*6ee0*/  SHF.R.U64 R76, R242, 0x8, RZ ;  /* 0x00000008f24c7819 */ /* 0x000fc600000012ff */
[----:B------:R1:W-:Y:S01]  /*6ef0*/  STL [R1+0x1cc], RZ ;  /* 0x0001ccff01007387 */ /* 0x0003e20000100800 */
[----:B------:R-:W-:-:S03]  /*6f00*/  IMAD.WIDE R248, R239, 0x4, R248 ;  /* 0x00000004eff87825 */ /* 0x000fc600078e02f8 */
[----:B------:R1:W-:Y:S01]  /*6f10*/  STL [R1+0x10], RZ ;  /* 0x000010ff01007387 */ /* 0x0003e20000100800 */
[----:B--2---:R-:W-:-:S04]  /*6f20*/  IMAD.WIDE R8, R239, 0x4, R90 ;  /* 0x00000004ef087825 */ /* 0x004fc800078e025a */
[C---:B----4-:R-:W-:Y:S01]  /*6f30*/  IMAD.WIDE R70, R239.reuse, 0x4, R88 ;  /* 0x00000004ef467825 */ /* 0x050fe200078e0258 */
[----:B------:R2:W-:Y:S03]  /*6f40*/  LDGSTS.E [R235+0x8c00], desc[UR22][R8.64], P6 ;  /* 0x08c0000008eb7fae */ /* 0x0005e6000b121856 */
[C---:B-----5:R-:W-:Y:S01]  /*6f50*/  IMAD.WIDE R72, R239.reuse, 0x4, R86 ;  /* 0x00000004ef487825 */ /* 0x060fe200078e0256 */
[----:B------:R4:W-:Y:S04]  /*6f60*/  LDGSTS.E [R235+0x8d00], desc[UR22][R70.64], P6 ;  /* 0x08d0000046eb7fae */ /* 0x0009e8000b121856 */
[----:B------:R5:W-:Y:S01]  /*6f70*/  LDGSTS.E [R235+0x8e00], desc[UR22][R72.64], P6 ;  /* 0x08e0000048eb7fae */ /* 0x000be2000b121856 */
[----:B------:R-:W-:-:S03]  /*6f80*/  IMAD.WIDE R74, R239, 0x4, R84 ;  /* 0x00000004ef4a7825 */ /* 0x000fc600078e0254 */
[----:B------:R1:W-:Y:S04]  /*6f90*/  STL [R1+0x14], RZ ;  /* 0x000014ff01007387 */ /* 0x0003e80000100800 */
[----:B------:R3:W-:Y:S01]  /*6fa0*/  LDGSTS.E [R235+0x8f00], desc[UR22][R74.64], P6 ;  /* 0x08f000004aeb7fae */ /* 0x0007e2000b121856 */
[----:B------:R-:W-:-:S03]  /*6fb0*/  IMAD.WIDE R246, R239, 0x4, R246 ;  /* 0x00000004eff67825 */ /* 0x000fc600078e02f6 */
[----:B------:R1:W-:Y:S01]  /*6fc0*/  STL [R1+0x18], RZ ;  /* 0x000018ff01007387 */ /* 0x0003e20000100800 */
[----:B--2---:R-:W-:-:S03]  /*6fd0*/  IMAD.WIDE R8, R239, 0x4, R82 ;  /* 0x00000004ef087825 */ /* 0x004fc600078e0252 */
[----:B------:R1:W-:Y:S01]  /*6fe0*/  STL [R1+0x1c], RZ ;  /* 0x00001cff01007387 */ /* 0x0003e20000100800 */
[----:B----4-:R-:W-:-:S03]  /*6ff0*/  IMAD.WIDE R70, R239, 0x4, R80 ;  /* 0x00000004ef467825 */ /* 0x010fc600078e0250 */
[----:B------:R2:W-:Y:S01]  /*7000*/  LDGSTS.E [R235+0x9c00], desc[UR22][R8.64], P5 ;  /* 0x09c0000008eb7fae */ /* 0x0005e2000a921856 */
[----:B-----5:R-:W-:-:S03]  /*7010*/  IMAD.WIDE R72, R239, 0x4, R78 ;  /* 0x00000004ef487825 */ /* 0x020fc600078e024e */
[----:B------:R-:W-:Y:S01]  /*7020*/  LDGSTS.E [R235+0x9d00], desc[UR22][R70.64], P5 ;  /* 0x09d0000046eb7fae */ /* 0x000fe2000a921856 */
[----:B------:R-:W-:Y:S01]  /*7030*/  LOP3.LUT P6, RZ, R76, 0x1, RZ, 0xc0, !PT ;  /* 0x000000014cff7812 */ /* 0x000fe200078cc0ff */
[C---:B------:R-:W-:Y:S02]  /*7040*/  IMAD.WIDE R244, R239.reuse, 0x4, R244 ;  /* 0x00000004eff47825 */ /* 0x040fe400078e02f4 */
[----:B------:R1:W-:Y:S02]  /*7050*/  STL [R1+0x20], RZ ;  /* 0x000020ff01007387 */ /* 0x0003e40000100800 */
[C---:B---3--:R-:W-:Y:S02]  /*7060*/  IMAD.WIDE R74, R239.reuse, 0x4, R230 ;  /* 0x00000004ef4a7825 */ /* 0x048fe400078e02e6 */
[----:B------:R-:W-:Y:S01]  /*7070*/  LDGSTS.E [R235+0x9e00], desc[UR22][R72.64], P5 ;  /* 0x09e0000048eb7fae */ /* 0x000fe2000a921856 */
[----:B------:R-:W-:Y:S01]  /*7080*/  SHF.R.U64 R242, R242, 0x4, RZ ;  /* 0x00000004f2f27819 */ /* 0x000fe200000012ff */
[----:B------:R-:W-:-:S02]  /*7090*/  IMAD.WIDE R232, R239, 0x4, R232 ;  /* 0x00000004efe87825 */ /* 0x000fc400078e02e8 */
[----:B------:R1:W-:Y:S02]  /*70a0*/  STL [R1+0x24], RZ ;  /* 0x000024ff01007387 */ /* 0x0003e40000100800 */
[C---:B------:R-:W-:Y:S02]  /*70b0*/  IMAD.WIDE R192, R239.reuse, 0x4, R192 ;  /* 0x00000004efc07825 */ /* 0x040fe400078e02c0 */
[----:B------:R-:W-:Y:S02]  /*70c0*/  LDGSTS.E [R235+0x9f00], desc[UR22][R74.64], P5 ;  /* 0x09f000004aeb7fae */ /* 0x000fe4000a921856 */
[C---:B------:R-:W-:Y:S02]  /*70d0*/  IMAD.WIDE R194, R239.reuse, 0x4, R194 ;  /* 0x00000004efc27825 */ /* 0x040fe400078e02c2 */
[----:B------:R1:W-:Y:S01]  /*70e0*/  STL [R1+0x28], RZ ;  /* 0x000028ff01007387 */ /* 0x0003e20000100800 */
[----:B------:R-:W-:Y:S01]  /*70f0*/  LOP3.LUT P5, RZ, R242, 0x1, RZ, 0xc0, !PT ;  /* 0x00000001f2ff7812 */ /* 0x000fe200078ac0ff */
[----:B------:R-:W-:-:S02]  /*7100*/  IMAD.WIDE R196, R239, 0x4, R196 ;  /* 0x00000004efc47825 */ /* 0x000fc400078e02c4 */
[----:B------:R-:W-:Y:S04]  /*7110*/  LDGSTS.E [R235+0xac00], desc[UR22][R248.64], P4 ;  /* 0x0ac00000f8eb7fae */ /* 0x000fe8000a121856 */
[----:B------:R1:W-:Y:S01]  /*7120*/  STL [R1+0x2c], RZ ;  /* 0x00002cff01007387 */ /* 0x0003e20000100800 */
[----:B------:R-:W-:-:S03]  /*7130*/  IMAD.WIDE R198, R239, 0x4, R198 ;  /* 0x00000004efc67825 */ /* 0x000fc600078e02c6 */
[----:B------:R-:W-:Y:S01]  /*7140*/  LDGSTS.E [R235+0xad00], desc[UR22][R246.64], P4 ;  /* 0x0ad00000f6eb7fae */ /* 0x000fe2000a121856 */
[----:B------:R-:W-:-:S03]  /*7150*/  IMAD.WIDE R200, R239, 0x4, R200 ;  /* 0x00000004efc87825 */ /* 0x000fc600078e02c8 */
[----:B------:R1:W-:Y:S01]  /*7160*/  STL [R1+0x40], RZ ;  /* 0x000040ff01007387 */ /* 0x0003e20000100800 */
[----:B------:R-:W-:-:S03]  /*7170*/  IMAD.WIDE R208, R239, 0x4, R208 ;  /* 0x00000004efd07825 */ /* 0x000fc600078e02d0 */
[----:B------:R-:W-:Y:S01]  /*7180*/  LDGSTS.E [R235+0xae00], desc[UR22][R244.64], P4 ;  /* 0x0ae00000f4eb7fae */ /* 0x000fe2000a121856 */
[----:B------:R-:W-:-:S03]  /*7190*/  IMAD.WIDE R210, R239, 0x4, R210 ;  /* 0x00000004efd27825 */ /* 0x000fc600078e02d2 */
[----:B------:R1:W-:Y:S01]  /*71a0*/  STL [R1+0x44], RZ ;  /* 0x000044ff01007387 */ /* 0x0003e20000100800 */
[----:B------:R-:W-:-:S03]  /*71b0*/  IMAD.WIDE R212, R239, 0x4, R212 ;  /* 0x00000004efd47825 */ /* 0x000fc600078e02d4 */
[----:B------:R3:W-:Y:S04]  /*71c0*/  LDGSTS.E [R235+0xaf00], desc[UR22][R232.64], P4 ;  /* 0x0af00000e8eb7fae */ /* 0x0007e8000a121856 */
        /* <DEDUP_REMOVED lines=30> */
[----:B--2---:R-:W-:-:S03]  /*73b0*/  IMAD.SHL.U32 R8, R5, 0x20, RZ ;  /* 0x0000002005087824 */ /* 0x004fc600078e00ff */
[----:B------:R1:W-:Y:S01]  /*73c0*/  STL [R1+0xd0], RZ ;  /* 0x0000d0ff01007387 */ /* 0x0003e20000100800 */
[----:B------:R-:W-:-:S03]  /*73d0*/  IMAD.WIDE R228, R239, 0x4, R228 ;  /* 0x00000004efe47825 */ /* 0x000fc600078e02e4 */
[----:B------:R-:W-:Y:S04]  /*73e0*/  LDGSTS.E [R235+0xde00], desc[UR22][R216.64], P6 ;  /* 0x0de00000d8eb7fae */ /* 0x000fe8000b121856 */
[----:B------:R1:W-:Y:S01]  /*73f0*/  STL [R1+0xd4], RZ ;  /* 0x0000d4ff01007387 */ /* 0x0003e20000100800 */
[----:B------:R-:W-:-:S03]  /*7400*/  IMAD.WIDE R250, R239, 0x4, R250 ;  /* 0x00000004effa7825 */ /* 0x000fc600078e02fa */
[----:B------:R-:W-:Y:S04]  /*7410*/  LDGSTS.E [R235+0xdf00], desc[UR22][R218.64], P6 ;  /* 0x0df00000daeb7fae */ /* 0x000fe8000b121856 */
[----:B------:R1:W-:Y:S04]  /*7420*/  STL [R1+0xd8], RZ ;  /* 0x0000d8ff01007387 */ /* 0x0003e80000100800 */
        /* <DEDUP_REMOVED lines=12> */
[----:B------:R-:W-:Y:S04]  /*74f0*/  LDGSTS.E [R235+0xfc00], desc[UR22][R206.64], !P0 ;  /* 0x0fc00000ceeb7fae */ /* 0x000fe8000c121856 */
[----:B------:R1:W-:Y:S01]  /*7500*/  STL [R1+0xcc], RZ ;  /* 0x0000ccff01007387 */ /* 0x0003e20000100800 */
[----:B------:R-:W-:-:S03]  /*7510*/  IMAD.WIDE R62, R8, 0x4, R62 ;  /* 0x00000004083e7825 */ /* 0x000fc600078e023e */
[----:B------:R-:W-:Y:S04]  /*7520*/  LDGSTS.E [R235+0xfd00], desc[UR22][R226.64], !P0 ;  /* 0x0fd00000e2eb7fae */ /* 0x000fe8000c121856 */
[----:B------:R1:W-:Y:S01]  /*7530*/  STL [R1+0xb0], RZ ;  /* 0x0000b0ff01007387 */ /* 0x0003e20000100800 */
[----:B------:R-:W-:-:S03]  /*7540*/  IMAD.WIDE R60, R8, 0x4, R60 ;  /* 0x00000004083c7825 */ /* 0x000fc600078e023c */
[----:B------:R2:W-:Y:S04]  /*7550*/  LDGSTS.E [R235+0xfe00], desc[UR22][R228.64], !P0 ;  /* 0x0fe00000e4eb7fae */ /* 0x0005e8000c121856 */
[----:B------:R1:W-:Y:S01]  /*7560*/  STL [R1+0xb4], RZ ;  /* 0x0000b4ff01007387 */ /* 0x0003e20000100800 */
[----:B------:R-:W-:-:S03]  /*7570*/  IMAD.WIDE R58, R8, 0x4, R58 ;  /* 0x00000004083a7825 */ /* 0x000fc600078e023a */
[----:B------:R-:W-:Y:S04]  /*7580*/  LDGSTS.E [R235+0xff00], desc[UR22][R250.64], !P0 ;  /* 0x0ff00000faeb7fae */ /* 0x000fe8000c121856 */
[----:B------:R1:W-:Y:S01]  /*7590*/  STL [R1+0xb8], RZ ;  /* 0x0000b8ff01007387 */ /* 0x0003e20000100800 */
[----:B------:R-:W-:-:S03]  /*75a0*/  IMAD.WIDE R56, R8, 0x4, R56 ;  /* 0x0000000408387825 */ /* 0x000fc600078e0238 */
[----:B------:R-:W0:Y:S04]  /*75b0*/  LDGDEPBAR ;  /* 0x00000000000079af */ /* 0x000e280000000000 */
        /* <DEDUP_REMOVED lines=13> */
[----:B------:R-:W4:Y:S01]  /*7690*/  S2R R169, SR_TID.X ;  /* 0x0000000000a97919 */ /* 0x000f220000002100 */
        /* <DEDUP_REMOVED lines=38> */
[----:B------:R-:W-:-:S03]  /*7900*/  IMAD.WIDE R20, R8, 0x4, R20 ;  /* 0x0000000408147825 */ /* 0x000fc600078e0214 */
[----:B------:R-:W-:Y:S01]  /*7910*/  LDGSTS.E [R238+0x12600], desc[UR22][R36.64], P1 ;  /* 0x1260000024ee7fae */ /* 0x000fe20008921856 */
[----:B------:R-:W-:-:S03]  /*7920*/  ISETP.GE.AND P0, PT, R252, 0x20, PT ;  /* 0x00000020fc00780c */ /* 0x000fc60003f06270 */
[----:B------:R-:W-:Y:S01]  /*7930*/  LDGSTS.E [R238+0x12a00], desc[UR22][R34.64], P1 ;  /* 0x12a0000022ee7fae */ /* 0x000fe20008921856 */
[----:B------:R-:W-:-:S03]  /*7940*/  IMAD.WIDE R18, R8, 0x4, R18 ;  /* 0x0000000408127825 */ /* 0x000fc600078e0212 */
        /* <DEDUP_REMOVED lines=10> */
[----:B------:R-:W-:Y:S04]  /*79f0*/  LDGSTS.E [R234+0x12300], desc[UR22][R22.64], P1 ;  /* 0x1230000016ea7fae */ /* 0x000fe80008921856 */
[----:B------:R-:W-:Y:S04]  /*7a00*/  LDGSTS.E [R234+0x12700], desc[UR22][R20.64], P1 ;  /* 0x1270000014ea7fae */ /* 0x000fe80008921856 */
[----:B------:R-:W-:Y:S04]  /*7a10*/  LDGSTS.E [R234+0x12b00], desc[UR22][R18.64], P1 ;  /* 0x12b0000012ea7fae */ /* 0x000fe80008921856 */
[----:B------:R-:W-:Y:S04]  /*7a20*/  LDGSTS.E [R234+0x12f00], desc[UR22][R16.64], P1 ;  /* 0x12f0000010ea7fae */ /* 0x000fe80008921856 */
[----:B------:R-:W-:Y:S04]  /*7a30*/  LDGSTS.E [R234+0x13300], desc[UR22][R14.64], P1 ;  /* 0x133000000eea7fae */ /* 0x000fe80008921856 */
[----:B------:R-:W-:Y:S04]  /*7a40*/  LDGSTS.E [R234+0x13700], desc[UR22][R12.64], P1 ;  /* 0x137000000cea7fae */ /* 0x000fe80008921856 */
[----:B------:R-:W-:Y:S04]  /*7a50*/  LDGSTS.E [R234+0x13b00], desc[UR22][R10.64], P1 ;  /* 0x13b000000aea7fae */ /* 0x000fe80008921856 */
[----:B------:R5:W-:Y:S01]  /*7a60*/  LDGSTS.E [R234+0x13f00], desc[UR22][R6.64], P1 ;  /* 0x13f0000006ea7fae */ /* 0x000be20008921856 */
[----:B------:R-:W-:-:S03]  /*7a70*/  CS2R R240, SRZ ;  /* 0x0000000000f07805 */ /* 0x000fc6000001ff00 */
[----:B------:R-:W0:Y:S01]  /*7a80*/  LDGDEPBAR ;  /* 0x00000000000079af */ /* 0x000e220000000000 */
[----:B------:R-:W-:Y:S02]  /*7a90*/  CS2R R242, SRZ ;  /* 0x0000000000f27805 */ /* 0x000fe4000001ff00 */
[----:B---3--:R-:W-:Y:S02]  /*7aa0*/  CS2R R232, SRZ ;  /* 0x0000000000e87805 */ /* 0x008fe4000001ff00 */
[----:B--2---:R-:W-:Y:S02]  /*7ab0*/  CS2R R228, SRZ ;  /* 0x0000000000e47805 */ /* 0x004fe4000001ff00 */
[----:B------:R-:W-:Y:S02]  /*7ac0*/  CS2R R230, SRZ ;  /* 0x0000000000e67805 */ /* 0x000fe4000001ff00 */
[----:B------:R-:W-:Y:S02]  /*7ad0*/  CS2R R216, SRZ ;  /* 0x0000000000d87805 */ /* 0x000fe4000001ff00 */
[----:B------:R-:W-:-:S02]  /*7ae0*/  CS2R R218, SRZ ;  /* 0x0000000000da7805 */ /* 0x000fc4000001ff00 */
[----:B------:R-:W-:Y:S02]  /*7af0*/  CS2R R212, SRZ ;  /* 0x0000000000d47805 */ /* 0x000fe4000001ff00 */
[----:B-----5:R-:W-:Y:S02]  /*7b00*/  CS2R R234, SRZ ;  /* 0x0000000000ea7805 */ /* 0x020fe4000001ff00 */
[----:B------:R-:W-:Y:S02]  /*7b10*/  CS2R R214, SRZ ;  /* 0x0000000000d67805 */ /* 0x000fe4000001ff00 */
[----:B------:R-:W-:Y:S02]  /*7b20*/  CS2R R52, SRZ ;  /* 0x0000000000347805 */ /* 0x000fe4000001ff00 */
[----:B------:R-:W-:Y:S02]  /*7b30*/  CS2R R54, SRZ ;  /* 0x0000000000367805 */ /* 0x000fe4000001ff00 */
[----:B------:R-:W-:-:S02]  /*7b40*/  CS2R R44, SRZ ;  /* 0x00000000002c7805 */ /* 0x000fc4000001ff00 */
[----:B------:R-:W-:Y:S02]  /*7b50*/  CS2R R46, SRZ ;  /* 0x00000000002e7805 */ /* 0x000fe4000001ff00 */
[----:B------:R-:W-:Y:S02]  /*7b60*/  CS2R R56, SRZ ;  /* 0x0000000000387805 */ /* 0x000fe4000001ff00 */
        /* <DEDUP_REMOVED lines=71> */
[----:B----4-:R-:W-:Y:S01]  /*7fe0*/  LOP3.LUT R3, R169, 0x20, RZ, 0xc0, !PT ;  /* 0x00000020a9037812 */ /* 0x010fe200078ec0ff */
[----:B-1----:R-:W-:Y:S06]  /*7ff0*/  @!P0 BRA `(.L_x_0) ;  /* 0x000000e0008c8947 */ /* 0x002fec0003800000 */
[----:B------:R-:W2:Y:S01]  /*8000*/  LDL.LU R170, [R1+0x25c] ;  /* 0x00025c0001aa7983 */ /* 0x000ea20000300800 */
[----:B------:R-:W-:Y:S01]  /*8010*/  IMAD.SHL.U32 R11, R8, 0x8, RZ ;  /* 0x00000008080b7824 */ /* 0x000fe200078e00ff */
[----:B------:R-:W1:Y:S02]  /*8020*/  LDC R76, c[0x0][0x238] ;  /* 0x00008e00ff4c7b82 */ /* 0x000e640000000800 */
[----:B------:R-:W3:Y:S04]  /*8030*/  LDL.LU R171, [R1+0x260] ;  /* 0x0002600001ab7983 */ /* 0x000ee80000300800 */
[----:B------:R-:W4:Y:S04]  /*8040*/  LDL.LU R176, [R1+0x268] ;  /* 0x0002680001b07983 */ /* 0x000f280000300800 */
[----:B------:R-:W5:Y:S04]  /*8050*/  LDL.LU R177, [R1+0x264] ;  /* 0x0002640001b17983 */ /* 0x000f680000300800 */
[----:B------:R-:W5:Y:S04]  /*8060*/  LDL.LU R168, [R1+0x1bc] ;  /* 0x0001bc0001a87983 */ /* 0x000f680000300800 */
[----:B------:R-:W5:Y:S04]  /*8070*/  LDL.LU R174, [R1+0x168] ;  /* 0x0001680001ae7983 */ /* 0x000f680000300800 */
[----:B------:R-:W5:Y:S04]  /*8080*/  LDL.LU R175, [R1+0x178] ;  /* 0x0001780001af7983 */ /* 0x000f680000300800 */
[----:B------:R-:W5:Y:S04]  /*8090*/  LDL.LU R172, [R1+0x188] ;  /* 0x0001880001ac7983 */ /* 0x000f680000300800 */
[----:B------:R-:W5:Y:S01]  /*80a0*/  LDL.LU R173, [R1+0x198] ;  /* 0x0001980001ad7983 */ /* 0x000f620000300800 */
[----:B--2---:R-:W-:-:S02]  /*80b0*/  SHF.R.S32.HI R2, RZ, 0x1f, R170 ;  /* 0x0000001fff027819 */ /* 0x004fc400000114aa */
[----:B---3--:R-:W-:Y:S02]  /*80c0*/  SHF.R.S32.HI R5, RZ, 0x1f, R171 ;  /* 0x0000001fff057819 */ /* 0x008fe400000114ab */
[----:B------:R-:W-:Y:S02]  /*80d0*/  SHF.L.U64.HI R220, R170, 0x2, R2 ;  /* 0x00000002aadc7819 */ /* 0x000fe40000010202 */
[----:B------:R-:W-:Y:S01]  /*80e0*/  SHF.L.U64.HI R221, R171, 0x2, R5 ;  /* 0x00000002abdd7819 */ /* 0x000fe20000010205 */
[----:B------:R-:W2:Y:S01]  /*80f0*/  LDL.LU R170, [R1+0x16c] ;  /* 0x00016c0001aa7983 */ /* 0x000ea20000300800 */
[----:B----4-:R-:W-:Y:S02]  /*8100*/  SHF.R.S32.HI R6, RZ, 0x1f, R176 ;  /* 0x0000001fff067819 */ /* 0x010fe400000114b0 */
[----:B-----5:R-:W-:Y:S01]  /*8110*/  SHF.R.S32.HI R2, RZ, 0x1f, R177 ;  /* 0x0000001fff027819 */ /* 0x020fe200000114b1 */
[----:B------:R-:W3:Y:S01]  /*8120*/  LDL.LU R171, [R1+0x17c] ;  /* 0x00017c0001ab7983 */ /* 0x000ee20000300800 */
[----:B------:R-:W-:-:S02]  /*8130*/  SHF.R.S32.HI R7, RZ, 0x1f, R168 ;  /* 0x0000001fff077819 */ /* 0x000fc400000114a8 */
[----:B------:R-:W-:Y:S02]  /*8140*/  SHF.L.U64.HI R223, R177, 0x2, R2 ;  /* 0x00000002b1df7819 */ /* 0x000fe40000010202 */
[----:B------:R-:W-:Y:S01]  /*8150*/  SHF.L.U64.HI R2, R168, 0x2, R7 ;  /* 0x00000002a8027819 */ /* 0x000fe20000010207 */
[----:B------:R-:W-:Y:S01]  /*8160*/  STL [R1+0x3ec], R220 ;  /* 0x0003ecdc01007387 */ /* 0x000fe20000100800 */
[----:B------:R-:W-:Y:S02]  /*8170*/  SHF.R.S32.HI R7, RZ, 0x1f, R8 ;  /* 0x0000001fff077819 */ /* 0x000fe40000011408 */
[----:B------:R-:W-:Y:S01]  /*8180*/  SHF.L.U64.HI R222, R176, 0x2, R6 ;  /* 0x00000002b0de7819 */ /* 0x000fe20000010206 */
[----:B------:R-:W-:Y:S01]  /*8190*/  STL [R1+0x3f0], R221 ;  /* 0x0003f0dd01007387 */ /* 0x000fe20000100800 */
[----:B------:R-:W-:Y:S02]  /*81a0*/  SHF.R.S32.HI R10, RZ, 0x1f, R174 ;  /* 0x0000001fff0a7819 */ /* 0x000fe400000114ae */
[----:B------:R-:W-:Y:S01]  /*81b0*/  SHF.L.U64.HI R39, R8, 0x3, R7 ;  /* 0x0000000308277819 */ /* 0x000fe20000010207 */
[----:B------:R-:W4:Y:S01]  /*81c0*/  LDL.LU R180, [R1+0x18c] ;  /* 0x00018c0001b47983 */ /* 0x000f220000300800 */
[----:B------:R-:W-:-:S03]  /*81d0*/  LEA R73, P0, R174, R11, 0x2 ;  /* 0x0000000bae497211 */ /* 0x000fc600078010ff */
[----:B------:R-:W5:Y:S01]  /*81e0*/  LDL.LU R181, [R1+0x19c] ;  /* 0x00019c0001b57983 */ /* 0x000f620000300800 */
[----:B------:R-:W-:-:S03]  /*81f0*/  SHF.R.S32.HI R9, RZ, 0x1f, R175 ;  /* 0x0000001fff097819 */ /* 0x000fc600000114af */
[----:B------:R-:W5:Y:S01]  /*8200*/  LDL.LU R178, [R1+0x170] ;  /* 0x0001700001b27983 */ /* 0x000f620000300800 */
[----:B------:R-:W-:Y:S02]  /*8210*/  SHF.R.S32.HI R5, RZ, 0x1f, R252 ;  /* 0x0000001fff057819 */ /* 0x000fe400000114fc */
[----:B------:R-:W-:Y:S01]  /*8220*/  LOP3.LUT R6, R169, 0x1c, RZ, 0xc0, !PT ;  /* 0x0000001ca9067812 */ /* 0x000fe200078ec0ff */
[----:B------:R-:W5:Y:S01]  /*8230*/  LDL.LU R179, [R1+0x180] ;  /* 0x0001800001b37983 */ /* 0x000f620000300800 */
[----:B------:R-:W-:Y:S02]  /*8240*/  LEA R71, P1, R175, R11, 0x2 ;  /* 0x0000000baf477211 */ /* 0x000fe400078210ff */
[----:B------:R-:W-:Y:S01]  /*8250*/  LEA.HI.X R74, R174, R39, R10, 0x2, P0 ;  /* 0x00000027ae4a7211 */ /* 0x000fe200000f140a */
[----:B------:R-:W-:Y:S01]  /*8260*/  STL [R1+0x3f4], R222 ;  /* 0x0003f4de01007387 */ /* 0x000fe20000100800 */
[----:B------:R-:W-:Y:S02]  /*8270*/  SHF.R.S32.HI R10, RZ, 0x1f, R172 ;  /* 0x0000001fff0a7819 */ /* 0x000fe400000114ac */
[----:B------:R-:W-:Y:S01]  /*8280*/  LEA R69, P0, R172, R11, 0x2 ;  /* 0x0000000bac457211 */ /* 0x000fe200078010ff */
[----:B------:R-:W-:Y:S01]  /*8290*/  STL [R1+0x3f8], R223 ;  /* 0x0003f8df01007387 */ /* 0x000fe20000100800 */
[----:B------:R-:W-:-:S03]  /*82a0*/  LEA.HI R168, R5, R252, RZ, 0x5 ;  /* 0x000000fc05a87211 */ /* 0x000fc600078f28ff */
[----:B------:R-:W5:Y:S01]  /*82b0*/  LDL.LU R176, [R1+0x190] ;  /* 0x0001900001b07983 */ /* 0x000f620000300800 */
[----:B------:R-:W-:Y:S01]  /*82c0*/  LEA.HI.X R72, R175, R39, R9, 0x2, P1 ;  /* 0x00000027af487211 */ /* 0x000fe200008f1409 */
[----:B------:R-:W-:Y:S01]  /*82d0*/  IMAD R5, R3, 0x2, R6 ;  /* 0x0000000203057824 */ /* 0x000fe200078e0206 */
[----:B------:R-:W-:Y:S01]  /*82e0*/  SHF.R.S32.HI R9, RZ, 0x1f, R173 ;  /* 0x0000001fff097819 */ /* 0x000fe200000114ad */
[----:B------:R-:W5:Y:S01]  /*82f0*/  LDL.LU R177, [R1+0x1a0] ;  /* 0x0001a00001b17983 */ /* 0x000f620000300800 */
[C---:B------:R-:W-:Y:S02]  /*8300*/  LEA R67, P1, R173.reuse, R11, 0x2 ;  /* 0x0000000bad437211 */ /* 0x040fe400078210ff */
[-C--:B------:R-:W-:Y:S01]  /*8310*/  LEA.HI.X R70, R172, R39.reuse, R10, 0x2, P0 ;  /* 0x00000027ac467211 */ /* 0x080fe200000f140a */
[----:B------:R-:W5:Y:S01]  /*8320*/  LDL.LU R174, [R1+0x174] ;  /* 0x0001740001ae7983 */ /* 0x000f620000300800 */
[----:B------:R-:W-:-:S03]  /*8330*/  LEA.HI.X R68, R173, R39, R9, 0x2, P1 ;  /* 0x00000027ad447211 */ /* 0x000fc600008f1409 */
[----:B------:R-:W5:Y:S04]  /*8340*/  LDL.LU R175, [R1+0x184] ;  /* 0x0001840001af7983 */ /* 0x000f680000300800 */
[----:B------:R-:W5:Y:S04]  /*8350*/  LDL.LU R172, [R1+0x194] ;  /* 0x0001940001ac7983 */ /* 0x000f680000300800 */
[----:B------:R-:W5:Y:S01]  /*8360*/  LDL.LU R173, [R1+0x1a4] ;  /* 0x0001a40001ad7983 */ /* 0x000f620000300800 */
[----:B--2---:R-:W-:Y:S02]  /*8370*/  SHF.R.S32.HI R6, RZ, 0x1f, R170 ;  /* 0x0000001fff067819 */ /* 0x004fe400000114aa */
[----:B------:R-:W-:-:S02]  /*8380*/  LEA R65, P2, R170, R11, 0x2 ;  /* 0x0000000baa417211 */ /* 0x000fc400078410ff */
[----:B---3--:R-:W-:Y:S02]  /*8390*/  SHF.R.S32.HI R3, RZ, 0x1f, R171 ;  /* 0x0000001fff037819 */ /* 0x008fe400000114ab */
[C---:B------:R-:W-:Y:S02]  /*83a0*/  LEA R63, P3, R171.reuse, R11, 0x2 ;  /* 0x0000000bab3f7211 */ /* 0x040fe400078610ff */
[-C--:B------:R-:W-:Y:S02]  /*83b0*/  LEA.HI.X R66, R170, R39.reuse, R6, 0x2, P2 ;  /* 0x00000027aa427211 */ /* 0x080fe400010f1406 */
[----:B------:R-:W-:Y:S01]  /*83c0*/  LEA.HI.X R64, R171, R39, R3, 0x2, P3 ;  /* 0x00000027ab407211 */ /* 0x000fe200018f1403 */
[----:B------:R-:W2:Y:S04]  /*83d0*/  LDL.LU R170, [R1+0x1a8] ;  /* 0x0001a80001aa7983 */ /* 0x000ea80000300800 */
[----:B------:R-:W3:Y:S04]  /*83e0*/  LDL.LU R171, [R1+0x1ac] ;  /* 0x0001ac0001ab7983 */ /* 0x000ee80000300800 */
[----:B------:R-:W3:Y:S01]  /*83f0*/  LDL.LU R182, [R1+0x1b0] ;  /* 0x0001b00001b67983 */ /* 0x000ee20000300800 */
[----:B----4-:R-:W-:-:S02]  /*8400*/  SHF.R.S32.HI R10, RZ, 0x1f, R180 ;  /* 0x0000001fff0a7819 */ /* 0x010fc400000114b4 */
[-C--:B------:R-:W-:Y:S01]  /*8410*/  LEA R61, P0, R180, R11.reuse, 0x2 ;  /* 0x0000000bb43d7211 */ /* 0x080fe200078010ff */
[----:B------:R-:W4:Y:S01]  /*8420*/  LDL.LU R183, [R1+0x1b4] ;  /* 0x0001b40001b77983 */ /* 0x000f220000300800 */
[----:B-----5:R-:W-:Y:S02]  /*8430*/  SHF.R.S32.HI R9, RZ, 0x1f, R181 ;  /* 0x0000001fff097819 */ /* 0x020fe400000114b5 */
[-C--:B------:R-:W-:Y:S02]  /*8440*/  LEA R59, P1, R181, R11.reuse, 0x2 ;  /* 0x0000000bb53b7211 */ /* 0x080fe400078210ff */
[----:B------:R-:W-:Y:S02]  /*8450*/  SHF.R.S32.HI R6, RZ, 0x1f, R178 ;  /* 0x0000001fff067819 */ /* 0x000fe400000114b2 */
[----:B------:R-:W-:Y:S02]  /*8460*/  LEA R57, P2, R178, R11, 0x2 ;  /* 0x0000000bb2397211 */ /* 0x000fe400078410ff */
[----:B------:R-:W-:-:S02]  /*8470*/  SHF.R.S32.HI R3, RZ, 0x1f, R179 ;  /* 0x0000001fff037819 */ /* 0x000fc400000114b3 */
[----:B------:R-:W-:Y:S02]  /*8480*/  LEA R55, P3, R179, R11, 0x2 ;  /* 0x0000000bb3377211 */ /* 0x000fe400078610ff */
[-C--:B------:R-:W-:Y:S02]  /*8490*/  LEA.HI.X R62, R180, R39.reuse, R10, 0x2, P0 ;  /* 0x00000027b43e7211 */ /* 0x080fe400000f140a */
[----:B------:R-:W5:Y:S01]  /*84a0*/  LDL.LU R180, [R1+0x1b8] ;  /* 0x0001b80001b47983 */ /* 0x000f620000300800 */
[-C--:B------:R-:W-:Y:S02]  /*84b0*/  LEA.HI.X R60, R181, R39.reuse, R9, 0x2, P1 ;  /* 0x00000027b53c7211 */ /* 0x080fe400008f1409 */
[----:B------:R-:W-:Y:S01]  /*84c0*/  LEA.HI.X R58, R178, R39, R6, 0x2, P2 ;  /* 0x00000027b23a7211 */ /* 0x000fe200010f1406 */
[----:B------:R-:W5:Y:S01]  /*84d0*/  LDL.LU R181, [R1+0x210] ;  /* 0x0002100001b57983 */ /* 0x000f620000300800 */
[----:B------:R-:W-:Y:S02]  /*84e0*/  SHF.R.S32.HI R10, RZ, 0x1f, R176 ;  /* 0x0000001fff0a7819 */ /* 0x000fe400000114b0 */
[----:B------:R-:W-:Y:S01]  /*84f0*/  LEA R53, P0, R176, R11, 0x2 ;  /* 0x0000000bb0357211 */ /* 0x000fe200078010ff */
[----:B------:R-:W5:Y:S01]  /*8500*/  LDL.LU R178, [R1+0x214] ;  /* 0x0002140001b27983 */ /* 0x000f620000300800 */
[----:B------:R-:W-:-:S02]  /*8510*/  SHF.R.S32.HI R9, RZ, 0x1f, R177 ;  /* 0x0000001fff097819 */ /* 0x000fc400000114b1 */
[----:B------:R-:W-:Y:S02]  /*8520*/  LEA R51, P1, R177, R11, 0x2 ;  /* 0x0000000bb1337211 */ /* 0x000fe400078210ff */
[----:B------:R-:W-:Y:S02]  /*8530*/  LEA.HI.X R56, R179, R39, R3, 0x2, P3 ;  /* 0x00000027b3387211 */ /* 0x000fe400018f1403 */
[----:B------:R-:W-:Y:S01]  /*8540*/  SHF.R.S32.HI R6, RZ, 0x1f, R174 ;  /* 0x0000001fff067819 */ /* 0x000fe200000114ae */
[----:B------:R-:W5:Y:S01]  /*8550*/  LDL.LU R179, [R1+0x218] ;  /* 0x0002180001b37983 */ /* 0x000f620000300800 */
[-C--:B------:R-:W-:Y:S02]  /*8560*/  LEA R49, P2, R174, R11.reuse, 0x2 ;  /* 0x0000000bae317211 */ /* 0x080fe400078410ff */
[----:B------:R-:W-:Y:S02]  /*8570*/  SHF.R.S32.HI R3, RZ, 0x1f, R175 ;  /* 0x0000001fff037819 */ /* 0x000fe400000114af */
[----:B------:R-:W-:-:S02]  /*8580*/  LEA R47, P3, R175, R11, 0x2 ;  /* 0x0000000baf2f7211 */ /* 0x000fc400078610ff */
[----:B------:R-:W-:Y:S02]  /*8590*/  LEA.HI.X R54, R176, R39, R10, 0x2, P0 ;  /* 0x00000027b0367211 */ /* 0x000fe400000f140a */
[----:B------:R-:W5:Y:S01]  /*85a0*/  LDL.LU R176, [R1+0x21c] ;  /* 0x00021c0001b07983 */ /* 0x000f620000300800 */
[----:B------:R-:W-:Y:S02]  /*85b0*/  SHF.R.S32.HI R10, RZ, 0x1f, R172 ;  /* 0x0000001fff0a7819 */ /* 0x000fe400000114ac */
[----:B------:R-:W-:Y:S02]  /*85c0*/  LEA R45, P0, R172, R11, 0x2 ;  /* 0x0000000bac2d7211 */ /* 0x000fe400078010ff */
[-C--:B------:R-:W-:Y:S02]  /*85d0*/  LEA.HI.X R52, R177, R39.reuse, R9, 0x2, P1 ;  /* 0x00000027b1347211 */ /* 0x080fe400008f1409 */
[-C--:B------:R-:W-:Y:S01]  /*85e0*/  LEA.HI.X R50, R174, R39.reuse, R6, 0x2, P2 ;  /* 0x00000027ae327211 */ /* 0x080fe200010f1406 */
[----:B------:R-:W5:Y:S01]  /*85f0*/  LDL.LU R177, [R1+0x240] ;  /* 0x0002400001b17983 */ /* 0x000f620000300800 */
[----:B------:R-:W-:-:S02]  /*8600*/  LEA.HI.X R48, R175, R39, R3, 0x2, P3 ;  /* 0x00000027af307211 */ /* 0x000fc400018f1403 */
[----:B------:R-:W-:Y:S01]  /*8610*/  SHF.R.S32.HI R9, RZ, 0x1f, R173 ;  /* 0x0000001fff097819 */ /* 0x000fe200000114ad */
[----:B------:R-:W5:Y:S01]  /*8620*/  LDL.LU R174, [R1+0x244] ;  /* 0x0002440001ae7983 */ /* 0x000f620000300800 */
[C---:B------:R-:W-:Y:S02]  /*8630*/  LEA R43, P1, R173.reuse, R11, 0x2 ;  /* 0x0000000bad2b7211 */ /* 0x040fe400078210ff */
[-C--:B------:R-:W-:Y:S01]  /*8640*/  LEA.HI.X R46, R172, R39.reuse, R10, 0x2, P0 ;  /* 0x00000027ac2e7211 */ /* 0x080fe200000f140a */
[----:B------:R-:W5:Y:S01]  /*8650*/  LDL.LU R175, [R1+0x248] ;  /* 0x0002480001af7983 */ /* 0x000f620000300800 */
[----:B------:R-:W-:-:S03]  /*8660*/  LEA.HI.X R44, R173, R39, R9, 0x2, P1 ;  /* 0x00000027ad2c7211 */ /* 0x000fc600008f1409 */
[----:B------:R-:W5:Y:S04]  /*8670*/  LDL.LU R172, [R1+0x24c] ;  /* 0x00024c0001ac7983 */ /* 0x000f680000300800 */
[----:B------:R-:W5:Y:S01]  /*8680*/  LDL.LU R173, [R1+0x250] ;  /* 0x0002500001ad7983 */ /* 0x000f620000300800 */
[----:B--2---:R-:W-:Y:S02]  /*8690*/  SHF.R.S32.HI R6, RZ, 0x1f, R170 ;  /* 0x0000001fff067819 */ /* 0x004fe400000114aa */
[-C--:B------:R-:W-:Y:S02]  /*86a0*/  LEA R41, P2, R170, R11.reuse, 0x2 ;  /* 0x0000000baa297211 */ /* 0x080fe400078410ff */
[----:B---3--:R-:W-:Y:S02]  /*86b0*/  SHF.R.S32.HI R3, RZ, 0x1f, R171 ;  /* 0x0000001fff037819 */ /* 0x008fe400000114ab */
[----:B------:R-:W-:-:S02]  /*86c0*/  LEA R38, P3, R171, R11, 0x2 ;  /* 0x0000000bab267211 */ /* 0x000fc400078610ff */
[-C--:B------:R-:W-:Y:S02]  /*86d0*/  LEA.HI.X R42, R170, R39.reuse, R6, 0x2, P2 ;  /* 0x00000027aa2a7211 */ /* 0x080fe400010f1406 */
[----:B------:R-:W-:Y:S01]  /*86e0*/  LEA.HI.X R40, R171, R39, R3, 0x2, P3 ;  /* 0x00000027ab287211 */ /* 0x000fe200018f1403 */
[----:B------:R-:W2:Y:S04]  /*86f0*/  LDL.LU R170, [R1+0x254] ;  /* 0x0002540001aa7983 */ /* 0x000ea80000300800 */
[----:B------:R-:W3:Y:S01]  /*8700*/  LDL.LU R171, [R1+0x258] ;  /* 0x0002580001ab7983 */ /* 0x000ee20000300800 */
[----:B------:R-:W-:Y:S02]  /*8710*/  SHF.R.S32.HI R10, RZ, 0x1f, R182 ;  /* 0x0000001fff0a7819 */ /* 0x000fe400000114b6 */
[----:B------:R-:W-:-:S02]  /*8720*/  LEA R36, P0, R182, R11, 0x2 ;  /* 0x0000000bb6247211 */ /* 0x000fc400078010ff */
[----:B----4-:R-:W-:Y:S02]  /*8730*/  SHF.R.S32.HI R9, RZ, 0x1f, R183 ;  /* 0x0000001fff097819 */ /* 0x010fe400000114b7 */
[----:B------:R-:W-:Y:S02]  /*8740*/  LEA R34, P1, R183, R11, 0x2 ;  /* 0x0000000bb7227211 */ /* 0x000fe400078210ff */
[----:B------:R-:W-:Y:S02]  /*8750*/  LEA.HI.X R37, R182, R39, R10, 0x2, P0 ;  /* 0x00000027b6257211 */ /* 0x000fe400000f140a */
[----:B-----5:R-:W-:Y:S02]  /*8760*/  SHF.R.S32.HI R6, RZ, 0x1f, R180 ;  /* 0x0000001fff067819 */ /* 0x020fe400000114b4 */
[----:B------:R-:W-:Y:S02]  /*8770*/  LEA R32, P2, R180, R11, 0x2 ;  /* 0x0000000bb4207211 */ /* 0x000fe400078410ff */
[----:B------:R-:W-:-:S02]  /*8780*/  SHF.R.S32.HI R3, RZ, 0x1f, R181 ;  /* 0x0000001fff037819 */ /* 0x000fc400000114b5 */
[----:B------:R-:W-:Y:S02]  /*8790*/  LEA R30, P3, R181, R11, 0x2 ;  /* 0x0000000bb51e7211 */ /* 0x000fe400078610ff */
[-C--:B------:R-:W-:Y:S02]  /*87a0*/  LEA.HI.X R35, R183, R39.reuse, R9, 0x2, P1 ;  /* 0x00000027b7237211 */ /* 0x080fe400008f1409 */
[----:B------:R-:W-:Y:S02]  /*87b0*/  LEA.HI.X R33, R180, R39, R6, 0x2, P2 ;  /* 0x00000027b4217211 */ /* 0x000fe400010f1406 */
[----:B------:R-:W-:Y:S02]  /*87c0*/  SHF.R.S32.HI R10, RZ, 0x1f, R178 ;  /* 0x0000001fff0a7819 */ /* 0x000fe400000114b2 */
[----:B------:R-:W-:Y:S02]  /*87d0*/  LEA R28, P0, R178, R11, 0x2 ;  /* 0x0000000bb21c7211 */ /* 0x000fe400078010ff */
[----:B------:R-:W-:-:S02]  /*87e0*/  SHF.R.S32.HI R9, RZ, 0x1f, R179 ;  /* 0x0000001fff097819 */ /* 0x000fc400000114b3 */
[----:B------:R-:W-:Y:S02]  /*87f0*/  LEA R26, P1, R179, R11, 0x2 ;  /* 0x0000000bb31a7211 */ /* 0x000fe400078210ff */
[-C--:B------:R-:W-:Y:S02]  /*8800*/  LEA.HI.X R31, R181, R39.reuse, R3, 0x2, P3 ;  /* 0x00000027b51f7211 */ /* 0x080fe400018f1403 */
[----:B------:R-:W-:Y:S02]  /*8810*/  LEA.HI.X R29, R178, R39, R10, 0x2, P0 ;  /* 0x00000027b21d7211 */ /* 0x000fe400000f140a */
[----:B------:R-:W-:Y:S02]  /*8820*/  SHF.R.S32.HI R6, RZ, 0x1f, R176 ;  /* 0x0000001fff067819 */ /* 0x000fe400000114b0 */
[----:B------:R-:W-:Y:S02]  /*8830*/  LEA R24, P2, R176, R11, 0x2 ;  /* 0x0000000bb0187211 */ /* 0x000fe400078410ff */
[----:B------:R-:W-:-:S02]  /*8840*/  LEA.HI.X R27, R179, R39, R9, 0x2, P1 ;  /* 0x00000027b31b7211 */ /* 0x000fc400008f1409 */
[----:B------:R-:W-:Y:S02]  /*8850*/  LEA.HI.X R25, R176, R39, R6, 0x2, P2 ;  /* 0x00000027b0197211 */ /* 0x000fe400010f1406 */
[----:B------:R-:W-:Y:S02]  /*8860*/  SHF.R.S32.HI R3, RZ, 0x1f, R177 ;  /* 0x0000001fff037819 */ /* 0x000fe400000114b1 */
[-C--:B------:R-:W-:Y:S02]  /*8870*/  LEA R22, P3, R177, R11.reuse, 0x2 ;  /* 0x0000000bb1167211 */ /* 0x080fe400078610ff */
[----:B------:R-:W-:Y:S02]  /*8880*/  SHF.R.S32.HI R10, RZ, 0x1f, R174 ;  /* 0x0000001fff0a7819 */ /* 0x000fe400000114ae */
[----:B------:R-:W-:Y:S02]  /*8890*/  LEA R20, P0, R174, R11, 0x2 ;  /* 0x0000000bae147211 */ /* 0x000fe400078010ff */
[----:B------:R-:W-:-:S02]  /*88a0*/  SHF.R.S32.HI R9, RZ, 0x1f, R175 ;  /* 0x0000001fff097819 */ /* 0x000fc400000114af */
[-C--:B------:R-:W-:Y:S02]  /*88b0*/  LEA R18, P1, R175, R11.reuse, 0x2 ;  /* 0x0000000baf127211 */ /* 0x080fe400078210ff */
[----:B------:R-:W-:Y:S02]  /*88c0*/  SHF.R.S32.HI R6, RZ, 0x1f, R172 ;  /* 0x0000001fff067819 */ /* 0x000fe400000114ac */
[----:B------:R-:W-:Y:S02]  /*88d0*/  LEA R16, P2, R172, R11, 0x2 ;  /* 0x0000000bac107211 */ /* 0x000fe400078410ff */
[-C--:B------:R-:W-:Y:S02]  /*88e0*/  LEA.HI.X R23, R177, R39.reuse, R3, 0x2, P3 ;  /* 0x00000027b1177211 */ /* 0x080fe400018f1403 */
[----:B------:R-:W-:Y:S02]  /*88f0*/  LEA.HI.X R21, R174, R39, R10, 0x2, P0 ;  /* 0x00000027ae157211 */ /* 0x000fe400000f140a */
[----:B------:R-:W-:-:S02]  /*8900*/  LEA R14, P3, R173, R11, 0x2 ;  /* 0x0000000bad0e7211 */ /* 0x000fc400078610ff */
[-C--:B------:R-:W-:Y:S02]  /*8910*/  LEA.HI.X R19, R175, R39.reuse, R9, 0x2, P1 ;  /* 0x00000027af137211 */ /* 0x080fe400008f1409 */
[-C--:B------:R-:W-:Y:S01]  /*8920*/  LEA.HI.X R17, R172, R39.reuse, R6, 0x2, P2 ;  /* 0x00000027ac117211 */ /* 0x080fe200010f1406 */
[----:B------:R-:W4:Y:S01]  /*8930*/  LDC R175, c[0x0][0x230] ;  /* 0x00008c00ffaf7b82 */ /* 0x000f220000000800 */
[C---:B------:R-:W-:Y:S02]  /*8940*/  LOP3.LUT R6, R169.reuse, 0x7, RZ, 0xc0, !PT ;  /* 0x00000007a9067812 */ /* 0x040fe400078ec0ff */
[----:B------:R-:W-:Y:S02]  /*8950*/  SHF.R.S32.HI R3, RZ, 0x1f, R173 ;  /* 0x0000001fff037819 */ /* 0x000fe400000114ad */
[----:B------:R-:W-:Y:S02]  /*8960*/  SHF.L.U32 R252, R169, 0x1, RZ ;  /* 0x00000001a9fc7819 */ /* 0x000fe400000006ff */
[----:B------:R-:W-:-:S02]  /*8970*/  LEA.HI.X R15, R173, R39, R3, 0x2, P3 ;  /* 0x00000027ad0f7211 */ /* 0x000fc400018f1403 */
[----:B------:R-:W-:Y:S02]  /*8980*/  LOP3.LUT R3, R169, 0x3, RZ, 0xc0, !PT ;  /* 0x00000003a9037812 */ /* 0x000fe400078ec0ff */
[----:B------:R-:W-:Y:S02]  /*8990*/  SHF.R.S32.HI R187, RZ, 0x1f, R239 ;  /* 0x0000001fffbb7819 */ /* 0x000fe400000114ef */
[----:B------:R-:W-:Y:S02]  /*89a0*/  IADD3 R69, P3, R69, UR8, RZ ;  /* 0x0000000845457c10 */ /* 0x000fe4000ff7e0ff */
[----:B------:R-:W-:Y:S02]  /*89b0*/  IADD3 R63, P2, R63, UR8, RZ ;  /* 0x000000083f3f7c10 */ /* 0x000fe4000ff5e0ff */
[----:B--2---:R-:W-:Y:S02]  /*89c0*/  SHF.R.S32.HI R10, RZ, 0x1f, R170 ;  /* 0x0000001fff0a7819 */ /* 0x004fe400000114aa */
[----:B------:R-:W-:-:S02]  /*89d0*/  LEA R12, P0, R170, R11, 0x2 ;  /* 0x0000000baa0c7211 */ /* 0x000fc400078010ff */
[----:B---3--:R-:W-:Y:S02]  /*89e0*/  SHF.R.S32.HI R9, RZ, 0x1f, R171 ;  /* 0x0000001fff097819 */ /* 0x008fe400000114ab */
[C---:B------:R-:W-:Y:S02]  /*89f0*/  LEA R11, P1, R171.reuse, R11, 0x2 ;  /* 0x0000000bab0b7211 */ /* 0x040fe400078210ff */
[-C--:B------:R-:W-:Y:S02]  /*8a00*/  LEA.HI.X R13, R170, R39.reuse, R10, 0x2, P0 ;  /* 0x00000027aa0d7211 */ /* 0x080fe400000f140a */
[----:B------:R-:W-:Y:S01]  /*8a10*/  LEA.HI.X R10, R171, R39, R9, 0x2, P1 ;  /* 0x00000027ab0a7211 */ /* 0x000fe200008f1409 */
[----:B------:R-:W-:Y:S01]  /*8a20*/  IMAD R9, R6, 0x90, RZ ;  /* 0x0000009006097824 */ /* 0x000fe200078e02ff */
[----:B------:R-:W-:Y:S01]  /*8a30*/  SHF.R.S32.HI R39, RZ, 0x1f, R4 ;  /* 0x0000001fff277819 */ /* 0x000fe20000011404 */
[----:B------:R-:W-:Y:S01]  /*8a40*/  IMAD R4, R3, 0x420, RZ ;  /* 0x0000042003047824 */ /* 0x000fe200078e02ff */
[----:B------:R-:W-:-:S02]  /*8a50*/  IADD3 R6, P6, R71, UR8, RZ ;  /* 0x0000000847067c10 */ /* 0x000fc4000ffde0ff */
[----:B------:R-:W-:Y:S02]  /*8a60*/  LOP3.LUT R252, R9, 0x30, R252, 0x78, !PT ;  /* 0x0000003009fc7812 */ /* 0x000fe400078e78fc */
[----:B------:R-:W-:Y:S02]  /*8a70*/  IADD3 R9, P4, R73, UR8, RZ ;  /* 0x0000000849097c10 */ /* 0x000fe4000ff9e0ff */
[C---:B------:R-:W-:Y:S02]  /*8a80*/  LEA R3, P0, R239.reuse, UR20, 0x3 ;  /* 0x00000014ef037c11 */ /* 0x040fe4000f8018ff */
[----:B------:R-:W-:Y:S01]  /*8a90*/  LOP3.LUT R4, R4, R5, RZ, 0x3c, !PT ;  /* 0x0000000504047212 */ /* 0x000fe200078e3cff */
[----:B------:R2:W-:Y:S01]  /*8aa0*/  STL [R1+0x2e0], R9 ;  /* 0x0002e00901007387 */ /* 0x0005e20000100800 */
[----:B------:R-:W-:-:S03]  /*8ab0*/  LEA.HI.X R5, R239, UR21, R187, 0x3, P0 ;  /* 0x00000015ef057c11 */ /* 0x000fc600080f1cbb */
[----:B------:R3:W-:Y:S01]  /*8ac0*/  STL [R1+0x2e8], R6 ;  /* 0x0002e80601007387 */ /* 0x0007e20000100800 */
[----:B--2---:R-:W-:-:S03]  /*8ad0*/  IADD3 R9, P1, R67, UR8, RZ ;  /* 0x0000000843097c10 */ /* 0x004fc6000ff3e0ff */
[----:B------:R-:W-:Y:S01]  /*8ae0*/  STL [R1+0x2f0], R69 ;  /* 0x0002f04501007387 */ /* 0x000fe20000100800 */
[----:B---3--:R-:W-:-:S03]  /*8af0*/  IADD3 R6, P0, R65, UR8, RZ ;  /* 0x0000000841067c10 */ /* 0x008fc6000ff1e0ff */
[----:B------:R2:W-:Y:S04]  /*8b00*/  STL [R1+0x2f8], R9 ;  /* 0x0002f80901007387 */ /* 0x0005e80000100800 */
[----:B------:R3:W-:Y:S01]  /*8b10*/  STL [R1+0x300], R6 ;  /* 0x0003000601007387 */ /* 0x0007e20000100800 */
[----:B--2---:R-:W-:-:S03]  /*8b20*/  IADD3.X R9, R74, UR9, RZ, P4, !PT ;  /* 0x000000094a097c10 */ /* 0x004fc6000a7fe4ff */
[----:B------:R-:W-:Y:S01]  /*8b30*/  STL [R1+0x308], R63 ;  /* 0x0003083f01007387 */ /* 0x000fe20000100800 */
[----:B---3--:R-:W-:-:S03]  /*8b40*/  IADD3 R6, P5, R61, UR8, RZ ;  /* 0x000000083d067c10 */ /* 0x008fc6000ffbe0ff */
[----:B------:R2:W-:Y:S01]  /*8b50*/  STL [R1+0x2dc], R9 ;  /* 0x0002dc0901007387 */ /* 0x0005e20000100800 */
[----:B------:R-:W-:-:S03]  /*8b60*/  IADD3.X R61, R72, UR9, RZ, P6, !PT ;  /* 0x00000009483d7c10 */ /* 0x000fc6000b7fe4ff */
[----:B------:R3:W-:Y:S01]  /*8b70*/  STL [R1+0x310], R6 ;  /* 0x0003100601007387 */ /* 0x0007e20000100800 */
[----:B--2---:R-:W-:-:S03]  /*8b80*/  IADD3 R9, P4, R59, UR8, RZ ;  /* 0x000000083b097c10 */ /* 0x004fc6000ff9e0ff */
[----:B------:R-:W-:Y:S01]  /*8b90*/  STL [R1+0x2e4], R61 ;  /* 0x0002e43d01007387 */ /* 0x000fe20000100800 */
[----:B---3--:R-:W-:-:S03]  /*8ba0*/  IADD3.X R6, R70, UR9, RZ, P3, !PT ;  /* 0x0000000946067c10 */ /* 0x008fc60009ffe4ff */
[----:B------:R2:W-:Y:S01]  /*8bb0*/  STL [R1+0x318], R9 ;  /* 0x0003180901007387 */ /* 0x0005e20000100800 */
[----:B------:R-:W-:-:S03]  /*8bc0*/  IADD3 R57, P3, R57, UR8, RZ ;  /* 0x0000000839397c10 */ /* 0x000fc6000ff7e0ff */
        /* <DEDUP_REMOVED lines=64> */
[----:B------:R-:W2:Y:S01]  /*8fd0*/  LDL.LU R177, [R1+0x148] ;  /* 0x0001480001b17983 */ /* 0x000ea20000300800 */
[----:B------:R-:W-:-:S03]  /*8fe0*/  IADD3.X R24, R35, UR9, RZ, P4, !PT ;  /* 0x0000000923187c10 */ /* 0x000fc6000a7fe4ff */
[----:B------:R3:W-:Y:S04]  /*8ff0*/  STL [R1+0x36c], R9 ;  /* 0x00036c0901007387 */ /* 0x0007e80000100800 */
[----:B------:R5:W-:Y:S04]  /*9000*/  STL [R1+0x3a0], R6 ;  /* 0x0003a00601007387 */ /* 0x000be80000100800 */
[----:B------:R-:W-:Y:S04]  /*9010*/  STL [R1+0x374], R24 ;  /* 0x0003741801007387 */ /* 0x000fe80000100800 */
[----:B------:R-:W2:Y:S01]  /*9020*/  LDL.LU R179, [R1+0x278] ;  /* 0x0002780001b37983 */ /* 0x000ea20000300800 */
[----:B---3--:R-:W-:-:S02]  /*9030*/  IADD3 R9, P4, R22, UR8, RZ ;  /* 0x0000000816097c10 */ /* 0x008fc4000ff9e0ff */
[----:B-----5:R-:W-:Y:S02]  /*9040*/  IADD3.X R6, R33, UR9, RZ, P3, !PT ;  /* 0x0000000921067c10 */ /* 0x020fe40009ffe4ff */
[----:B------:R-:W-:Y:S01]  /*9050*/  IADD3 R20, P3, R20, UR8, RZ ;  /* 0x0000000814147c10 */ /* 0x000fe2000ff7e0ff */
[----:B------:R3:W-:Y:S04]  /*9060*/  STL [R1+0x3a8], R9 ;  /* 0x0003a80901007387 */ /* 0x0007e80000100800 */
[----:B------:R5:W-:Y:S01]  /*9070*/  STL [R1+0x37c], R6 ;  /* 0x00037c0601007387 */ /* 0x000be20000100800 */
[----:B---3--:R-:W-:-:S03]  /*9080*/  IADD3.X R9, R31, UR9, RZ, P1, !PT ;  /* 0x000000091f097c10 */ /* 0x008fc60008ffe4ff */
[----:B------:R-:W-:Y:S01]  /*9090*/  STL [R1+0x3b0], R20 ;  /* 0x0003b01401007387 */ /* 0x000fe20000100800 */
[----:B-----5:R-:W-:-:S03]  /*90a0*/  IADD3 R6, P1, R18, UR8, RZ ;  /* 0x0000000812067c10 */ /* 0x020fc6000ff3e0ff */
[----:B------:R-:W3:Y:S01]  /*90b0*/  LDL.LU R169, [R1+0x27c] ;  /* 0x00027c0001a97983 */ /* 0x000ee20000300800 */
[----:B------:R-:W-:-:S03]  /*90c0*/  IADD3.X R18, R29, UR9, RZ, P0, !PT ;  /* 0x000000091d127c10 */ /* 0x000fc600087fe4ff */
[----:B------:R5:W-:Y:S04]  /*90d0*/  STL [R1+0x384], R9 ;  /* 0x0003840901007387 */ /* 0x000be80000100800 */
[----:B------:R1:W-:Y:S01]  /*90e0*/  STL [R1+0x3b8], R6 ;  /* 0x0003b80601007387 */ /* 0x0003e20000100800 */
[----:B-----5:R-:W-:-:S03]  /*90f0*/  IADD3 R9, P0, R16, UR8, RZ ;  /* 0x0000000810097c10 */ /* 0x020fc6000ff1e0ff */
[----:B------:R-:W-:Y:S01]  /*9100*/  STL [R1+0x38c], R18 ;  /* 0x00038c1201007387 */ /* 0x000fe20000100800 */
[----:B-1----:R-:W-:-:S03]  /*9110*/  IADD3.X R6, R27, UR9, RZ, P2, !PT ;  /* 0x000000091b067c10 */ /* 0x002fc600097fe4ff */
[----:B------:R-:W5:Y:S01]  /*9120*/  LDL.LU R170, [R1+0x280] ;  /* 0x0002800001aa7983 */ /* 0x000f620000300800 */
[----:B------:R-:W-:-:S03]  /*9130*/  IADD3 R14, P2, R14, UR8, RZ ;  /* 0x000000080e0e7c10 */ /* 0x000fc6000ff5e0ff */
[----:B------:R1:W-:Y:S04]  /*9140*/  STL [R1+0x3c0], R9 ;  /* 0x0003c00901007387 */ /* 0x0003e80000100800 */
[----:B------:R4:W-:Y:S01]  /*9150*/  STL [R1+0x394], R6 ;  /* 0x0003940601007387 */ /* 0x0009e20000100800 */
[----:B-1----:R-:W-:-:S03]  /*9160*/  IADD3.X R9, R25, UR9, RZ, P5, !PT ;  /* 0x0000000919097c10 */ /* 0x002fc6000affe4ff */
[----:B------:R-:W-:Y:S01]  /*9170*/  STL [R1+0x3c8], R14 ;  /* 0x0003c80e01007387 */ /* 0x000fe20000100800 */
[----:B----4-:R-:W-:-:S03]  /*9180*/  IADD3 R6, P5, R12, UR8, RZ ;  /* 0x000000080c067c10 */ /* 0x010fc6000ffbe0ff */
[----:B------:R-:W4:Y:S01]  /*9190*/  LDL.LU R171, [R1+0x14c] ;  /* 0x00014c0001ab7983 */ /* 0x000f220000300800 */
[----:B------:R-:W-:-:S03]  /*91a0*/  IADD3.X R12, R23, UR9, RZ, P4, !PT ;  /* 0x00000009170c7c10 */ /* 0x000fc6000a7fe4ff */
[----:B------:R1:W-:Y:S04]  /*91b0*/  STL [R1+0x39c], R9 ;  /* 0x00039c0901007387 */ /* 0x0003e80000100800 */
[----:B------:R1:W-:Y:S02]  /*91c0*/  STL [R1+0x3d0], R6 ;  /* 0x0003d00601007387 */ /* 0x0003e40000100800 */
[----:B-1----:R-:W-:Y:S02]  /*91d0*/  IADD3 R9, P4, R11, UR8, RZ ;  /* 0x000000080b097c10 */ /* 0x002fe4000ff9e0ff */
[----:B------:R-:W-:Y:S01]  /*91e0*/  STL [R1+0x3a4], R12 ;  /* 0x0003a40c01007387 */ /* 0x000fe20000100800 */
[----:B------:R-:W-:Y:S02]  /*91f0*/  IADD3.X R11, R19, UR9, RZ, P1, !PT ;  /* 0x00000009130b7c10 */ /* 0x000fe40008ffe4ff */
[----:B------:R-:W-:Y:S01]  /*9200*/  IADD3.X R6, R21, UR9, RZ, P3, !PT ;  /* 0x0000000915067c10 */ /* 0x000fe20009ffe4ff */
[----:B------:R-:W4:Y:S04]  /*9210*/  LDL.LU R172, [R1+0x284] ;  /* 0x0002840001ac7983 */ /* 0x000f280000300800 */
[----:B------:R1:W-:Y:S04]  /*9220*/  STL [R1+0x3d8], R9 ;  /* 0x0003d80901007387 */ /* 0x0003e80000100800 */
[----:B------:R1:W-:Y:S02]  /*9230*/  STL [R1+0x3ac], R6 ;  /* 0x0003ac0601007387 */ /* 0x0003e40000100800 */
[----:B-1----:R-:W-:-:S02]  /*9240*/  IADD3.X R9, R17, UR9, RZ, P0, !PT ;  /* 0x0000000911097c10 */ /* 0x002fc400087fe4ff */
[----:B------:R1:W-:Y:S01]  /*9250*/  STL [R1+0x3b4], R11 ;  /* 0x0003b40b01007387 */ /* 0x0003e20000100800 */
[----:B------:R-:W-:-:S03]  /*9260*/  IADD3.X R6, R15, UR9, RZ, P2, !PT ;  /* 0x000000090f067c10 */ /* 0x000fc600097fe4ff */
[----:B------:R1:W-:Y:S01]  /*9270*/  STL [R1+0x3bc], R9 ;  /* 0x0003bc0901007387 */ /* 0x0003e20000100800 */
[----:B------:R-:W-:Y:S01]  /*9280*/  VIADD R175, R175, 0xffffffc0 ;  /* 0xffffffc0afaf7836 */ /* 0x000fe20000000000 */
[----:B-1----:R-:W-:Y:S02]  /*9290*/  IADD3.X R11, R13, UR9, RZ, P5, !PT ;  /* 0x000000090d0b7c10 */ /* 0x002fe4000affe4ff */
[----:B------:R1:W-:Y:S01]  /*92a0*/  STL [R1+0x3c4], R6 ;  /* 0x0003c40601007387 */ /* 0x0003e20000100800 */
[----:B------:R-:W-:-:S03]  /*92b0*/  IADD3.X R9, R10, UR9, RZ, P4, !PT ;  /* 0x000000090a097c10 */ /* 0x000fc6000a7fe4ff */
[----:B------:R-:W4:Y:S04]  /*92c0*/  LDL.LU R173, [R1+0x288] ;  /* 0x0002880001ad7983 */ /* 0x000f280000300800 */
[----:B------:R-:W-:Y:S01]  /*92d0*/  STL [R1+0x3cc], R11 ;  /* 0x0003cc0b01007387 */ /* 0x000fe20000100800 */
[----:B-1----:R-:W-:-:S03]  /*92e0*/  IMAD.MOV.U32 R6, RZ, RZ, R175 ;  /* 0x000000ffff067224 */ /* 0x002fc600078e00af */
[----:B------:R-:W4:Y:S04]  /*92f0*/  LDL.LU R174, [R1+0x28c] ;  /* 0x00028c0001ae7983 */ /* 0x000f280000300800 */
[----:B------:R1:W-:Y:S04]  /*9300*/  STL [R1+0x3d4], R9 ;  /* 0x0003d40901007387 */ /* 0x0003e80000100800 */
[----:B------:R-:W4:Y:S04]  /*9310*/  LDL.LU R175, [R1+0x160] ;  /* 0x0001600001af7983 */ /* 0x000f280000300800 */
[----:B------:R-:W4:Y:S01]  /*9320*/  LDL.LU R176, [R1+0x290] ;  /* 0x0002900001b07983 */ /* 0x000f220000300800 */
[----:B--2---:R-:W-:Y:S01]  /*9330*/  SHF.R.S32.HI R10, RZ, 0x1f, R177 ;  /* 0x0000001fff0a7819 */ /* 0x004fe200000114b1 */
[----:B------:R-:W-:-:S03]  /*9340*/  IMAD.SHL.U32 R40, R177, 0x4, RZ ;  /* 0x00000004b1287824 */ /* 0x000fc600078e00ff */
[----:B------:R-:W-:Y:S02]  /*9350*/  SHF.L.U64.HI R10, R177, 0x2, R10 ;  /* 0x00000002b10a7819 */ /* 0x000fe4000001020a */
[----:B------:R-:W2:Y:S01]  /*9360*/  LDL.LU R177, [R1+0x294] ;  /* 0x0002940001b17983 */ /* 0x000ea20000300800 */
[----:B-1----:R-:W-:Y:S01]  /*9370*/  SHF.R.S32.HI R9, RZ, 0x1f, R179 ;  /* 0x0000001fff097819 */ /* 0x002fe200000114b3 */
[----:B------:R-:W-:-:S03]  /*9380*/  IMAD.SHL.U32 R41, R179, 0x4, RZ ;  /* 0x00000004b3297824 */ /* 0x000fc600078e00ff */
[----:B------:R-:W-:Y:S02]  /*9390*/  SHF.L.U64.HI R9, R179, 0x2, R9 ;  /* 0x00000002b3097819 */ /* 0x000fe40000010209 */
[----:B------:R-:W2:Y:S01]  /*93a0*/  LDL.LU R179, [R1+0x298] ;  /* 0x0002980001b37983 */ /* 0x000ea20000300800 */
[----:B---3--:R-:W-:Y:S01]  /*93b0*/  SHF.R.S32.HI R11, RZ, 0x1f, R169 ;  /* 0x0000001fff0b7819 */ /* 0x008fe200000114a9 */
[----:B------:R-:W-:-:S03]  /*93c0*/  IMAD.SHL.U32 R42, R169, 0x4, RZ ;  /* 0x00000004a92a7824 */ /* 0x000fc600078e00ff */
[----:B------:R-:W-:Y:S02]  /*93d0*/  SHF.L.U64.HI R11, R169, 0x2, R11 ;  /* 0x00000002a90b7819 */ /* 0x000fe4000001020b */
[----:B------:R-:W3:Y:S01]  /*93e0*/  LDL.LU R169, [R1+0x164] ;  /* 0x0001640001a97983 */ /* 0x000ee20000300800 */
[----:B-----5:R-:W-:Y:S01]  /*93f0*/  SHF.R.S32.HI R12, RZ, 0x1f, R170 ;  /* 0x0000001fff0c7819 */ /* 0x020fe200000114aa */
[----:B------:R-:W-:-:S03]  /*9400*/  IMAD.SHL.U32 R43, R170, 0x4, RZ ;  /* 0x00000004aa2b7824 */ /* 0x000fc600078e00ff */
[----:B------:R-:W-:Y:S02]  /*9410*/  SHF.L.U64.HI R12, R170, 0x2, R12 ;  /* 0x00000002aa0c7819 */ /* 0x000fe4000001020c */
[----:B------:R-:W5:Y:S01]  /*9420*/  LDL.LU R170, [R1+0x29c] ;  /* 0x00029c0001aa7983 */ /* 0x000f620000300800 */
[----:B----4-:R-:W-:Y:S01]  /*9430*/  SHF.R.S32.HI R13, RZ, 0x1f, R171 ;  /* 0x0000001fff0d7819 */ /* 0x010fe200000114ab */
[----:B------:R-:W-:-:S03]  /*9440*/  IMAD.SHL.U32 R121, R171, 0x4, RZ ;  /* 0x00000004ab797824 */ /* 0x000fc600078e00ff */
[----:B------:R-:W-:Y:S02]  /*9450*/  SHF.L.U64.HI R13, R171, 0x2, R13 ;  /* 0x00000002ab0d7819 */ /* 0x000fe4000001020d */
[----:B------:R-:W4:Y:S01]  /*9460*/  LDL.LU R171, [R1+0x2a0] ;  /* 0x0002a00001ab7983 */ /* 0x000f220000300800 */
[----:B------:R-:W-:Y:S01]  /*9470*/  SHF.R.S32.HI R14, RZ, 0x1f, R172 ;  /* 0x0000001fff0e7819 */ /* 0x000fe200000114ac */
[----:B------:R-:W-:-:S03]  /*9480*/  IMAD.SHL.U32 R123, R172, 0x4, RZ ;  /* 0x00000004ac7b7824 */ /* 0x000fc600078e00ff */
[----:B------:R-:W-:Y:S02]  /*9490*/  SHF.L.U64.HI R14, R172, 0x2, R14 ;  /* 0x00000002ac0e7819 */ /* 0x000fe4000001020e */
[----:B------:R-:W4:Y:S01]  /*94a0*/  LDL.LU R172, [R1+0x2a4] ;  /* 0x0002a40001ac7983 */ /* 0x000f220000300800 */
[----:B------:R-:W-:Y:S02]  /*94b0*/  SHF.R.S32.HI R15, RZ, 0x1f, R173 ;  /* 0x0000001fff0f7819 */ /* 0x000fe400000114ad */
[C---:B------:R-:W-:Y:S02]  /*94c0*/  SHF.L.U32 R157, R173.reuse, 0x2, RZ ;  /* 0x00000002ad9d7819 */ /* 0x040fe400000006ff */
[----:B------:R-:W-:Y:S02]  /*94d0*/  SHF.L.U64.HI R15, R173, 0x2, R15 ;  /* 0x00000002ad0f7819 */ /* 0x000fe4000001020f */
[----:B------:R-:W4:Y:S01]  /*94e0*/  LDL.LU R173, [R1+0x270] ;  /* 0x0002700001ad7983 */ /* 0x000f220000300800 */
[----:B------:R-:W-:Y:S01]  /*94f0*/  SHF.R.S32.HI R16, RZ, 0x1f, R174 ;  /* 0x0000001fff107819 */ /* 0x000fe200000114ae */
[----:B------:R-:W-:-:S03]  /*9500*/  IMAD.SHL.U32 R159, R174, 0x4, RZ ;  /* 0x00000004ae9f7824 */ /* 0x000fc600078e00ff */
[----:B------:R-:W-:Y:S02]  /*9510*/  SHF.L.U64.HI R16, R174, 0x2, R16 ;  /* 0x00000002ae107819 */ /* 0x000fe40000010210 */
[----:B------:R-:W4:Y:S01]  /*9520*/  LDL.LU R174, [R1+0x2ac] ;  /* 0x0002ac0001ae7983 */ /* 0x000f220000300800 */
[----:B------:R-:W-:Y:S01]  /*9530*/  SHF.R.S32.HI R17, RZ, 0x1f, R175 ;  /* 0x0000001fff117819 */ /* 0x000fe200000114af */
[C---:B------:R-:W-:Y:S01]  /*9540*/  IMAD.SHL.U32 R161, R175.reuse, 0x4, RZ ;  /* 0x00000004afa17824 */ /* 0x040fe200078e00ff */
[----:B------:R-:W-:Y:S01]  /*9550*/  SHF.R.S32.HI R18, RZ, 0x1f, R176 ;  /* 0x0000001fff127819 */ /* 0x000fe200000114b0 */
[C---:B------:R-:W-:Y:S01]  /*9560*/  IMAD.SHL.U32 R163, R176.reuse, 0x4, RZ ;  /* 0x00000004b0a37824 */ /* 0x040fe200078e00ff */
[----:B------:R-:W-:Y:S02]  /*9570*/  SHF.L.U64.HI R17, R175, 0x2, R17 ;  /* 0x00000002af117819 */ /* 0x000fe40000010211 */
[----:B------:R-:W4:Y:S01]  /*9580*/  LDL.LU R175, [R1+0x2b0] ;  /* 0x0002b00001af7983 */ /* 0x000f220000300800 */
[----:B------:R-:W-:-:S03]  /*9590*/  SHF.L.U64.HI R18, R176, 0x2, R18 ;  /* 0x00000002b0127819 */ /* 0x000fc60000010212 */
[----:B------:R-:W4:Y:S01]  /*95a0*/  LDL.LU R176, [R1+0x2b4] ;  /* 0x0002b40001b07983 */ /* 0x000f220000300800 */
[----:B--2---:R-:W-:Y:S01]  /*95b0*/  SHF.R.S32.HI R19, RZ, 0x1f, R177 ;  /* 0x0000001fff137819 */ /* 0x004fe200000114b1 */
[----:B------:R-:W-:-:S03]  /*95c0*/  IMAD.SHL.U32 R165, R177, 0x4, RZ ;  /* 0x00000004b1a57824 */ /* 0x000fc600078e00ff */
[----:B------:R-:W-:Y:S02]  /*95d0*/  SHF.L.U64.HI R19, R177, 0x2, R19 ;  /* 0x00000002b1137819 */ /* 0x000fe40000010213 */
[----:B------:R-:W2:Y:S04]  /*95e0*/  LDL.LU R177, [R1+0x274] ;  /* 0x0002740001b17983 */ /* 0x000ea80000300800 */
[----:B------:R-:W2:Y:S01]  /*95f0*/  LDL.LU R178, [R1+0x2b8] ;  /* 0x0002b80001b27983 */ /* 0x000ea20000300800 */
[----:B------:R-:W-:Y:S01]  /*9600*/  SHF.R.S32.HI R20, RZ, 0x1f, R179 ;  /* 0x0000001fff147819 */ /* 0x000fe200000114b3 */
[----:B------:R-:W-:-:S03]  /*9610*/  IMAD.SHL.U32 R167, R179, 0x4, RZ ;  /* 0x00000004b3a77824 */ /* 0x000fc600078e00ff */
[----:B------:R-:W-:Y:S02]  /*9620*/  SHF.L.U64.HI R20, R179, 0x2, R20 ;  /* 0x00000002b3147819 */ /* 0x000fe40000010214 */
[----:B------:R-:W2:Y:S04]  /*9630*/  LDL.LU R179, [R1+0x2bc] ;  /* 0x0002bc0001b37983 */ /* 0x000ea80000300800 */
[----:B------:R-:W2:Y:S04]  /*9640*/  LDL.LU R180, [R1+0x2cc] ;  /* 0x0002cc0001b47983 */ /* 0x000ea80000300800 */
[----:B------:R-:W2:Y:S04]  /*9650*/  LDL.LU R181, [R1+0x2a8] ;  /* 0x0002a80001b57983 */ /* 0x000ea80000300800 */
[----:B------:R-:W2:Y:S04]  /*9660*/  LDL.LU R182, [R1+0x3fc] ;  /* 0x0003fc0001b67983 */ /* 0x000ea80000300800 */
[----:B------:R-:W2:Y:S04]  /*9670*/  LDL.LU R183, [R1+0x404] ;  /* 0x0004040001b77983 */ /* 0x000ea80000300800 */
[----:B------:R-:W2:Y:S04]  /*9680*/  LDL.LU R185, [R1+0x400] ;  /* 0x0004000001b97983 */ /* 0x000ea80000300800 */
[----:B------:R-:W2:Y:S04]  /*9690*/  LDL.LU R184, [R1+0x408] ;  /* 0x0004080001b87983 */ /* 0x000ea80000300800 */
[----:B------:R-:W4:Y:S04]  /*96a0*/  LDL.LU R245, [R1+0x26c] ;  /* 0x00026c0001f57983 */ /* 0x000f280000300800 */
[----:B------:R-:W4:Y:S04]  /*96b0*/  LDL R246, [R1+0x3dc] ;  /* 0x0003dc0001f67983 */ /* 0x000f280000100800 */
[----:B------:R-:W2:Y:S04]  /*96c0*/  LDL R247, [R1+0x3e0] ;  /* 0x0003e00001f77983 */ /* 0x000ea80000100800 */
[----:B------:R-:W2:Y:S04]  /*96d0*/  LDL R248, [R1+0x3e4] ;  /* 0x0003e40001f87983 */ /* 0x000ea80000100800 */
[----:B------:R-:W2:Y:S01]  /*96e0*/  LDL R249, [R1+0x3e8] ;  /* 0x0003e80001f97983 */ /* 0x000ea20000100800 */
[----:B---3--:R-:W-:-:S04]  /*96f0*/  SHF.R.S32.HI R21, RZ, 0x1f, R169 ;  /* 0x0000001fff157819 */ /* 0x008fc800000114a9 */
[C---:B------:R-:W-:Y:S01]  /*9700*/  SHF.L.U64.HI R21, R169.reuse, 0x2, R21 ;  /* 0x00000002a9157819 */ /* 0x040fe20000010215 */
[----:B------:R-:W-:Y:S01]  /*9710*/  IMAD.SHL.U32 R169, R169, 0x4, RZ ;  /* 0x00000004a9a97824 */ /* 0x000fe200078e00ff */
[----:B-----5:R-:W-:-:S04]  /*9720*/  SHF.R.S32.HI R22, RZ, 0x1f, R170 ;  /* 0x0000001fff167819 */ /* 0x020fc800000114aa */
[C---:B------:R-:W-:Y:S01]  /*9730*/  SHF.L.U64.HI R22, R170.reuse, 0x2, R22 ;  /* 0x00000002aa167819 */ /* 0x040fe20000010216 */
[----:B------:R-:W-:Y:S01]  /*9740*/  IMAD.SHL.U32 R170, R170, 0x4, RZ ;  /* 0x00000004aaaa7824 */ /* 0x000fe200078e00ff */
[C---:B----4-:R-:W-:Y:S02]  /*9750*/  IADD3 R46, P3, R245.reuse, R246, RZ ;  /* 0x000000f6f52e7210 */ /* 0x050fe40007f7e0ff */
[----:B--2---:R-:W-:-:S03]  /*9760*/  IADD3 R44, P2, R245, R247, RZ ;  /* 0x000000f7f52c7210 */ /* 0x004fc60007f5e0ff */
[----:B------:R-:W-:Y:S01]  /*9770*/  STL [R1+0x7c4], R46 ;  /* 0x0007c42e01007387 */ /* 0x000fe20000100800 */
[----:B------:R-:W-:-:S03]  /*9780*/  IADD3 R45, P1, R245, R248, RZ ;  /* 0x000000f8f52d7210 */ /* 0x000fc60007f3e0ff */
[----:B------:R1:W-:Y:S04]  /*9790*/  STL [R1+0x7c0], R44 ;  /* 0x0007c02c01007387 */ /* 0x0003e80000100800 */
[----:B------:R-:W-:Y:S01]  /*97a0*/  STL [R1+0x7bc], R45 ;  /* 0x0007bc2d01007387 */ /* 0x000fe20000100800 */
[----:B-1----:R-:W-:-:S03]  /*97b0*/  IADD3 R44, P0, R245, R249, RZ ;  /* 0x000000f9f52c7210 */ /* 0x002fc60007f1e0ff */
[----:B------:R-:W-:Y:S04]  /*97c0*/  STL [R1+0x2cc], RZ ;  /* 0x0002ccff01007387 */ /* 0x000fe80000100800 */
[----:B------:R-:W-:Y:S04]  /*97d0*/  STL [R1+0x7b8], R44 ;  /* 0x0007b82c01007387 */ /* 0x000fe80000100800 */
[----:B------:R-:W-:Y:S04]  /*97e0*/  STL [R1+0x150], RZ ;  /* 0x000150ff01007387 */ /* 0x000fe80000100800 */
[----:B------:R-:W-:Y:S04]  /*97f0*/  STL [R1+0x154], RZ ;  /* 0x000154ff01007387 */ /* 0x000fe80000100800 */
[----:B------:R-:W-:Y:S04]  /*9800*/  STL [R1+0x158], RZ ;  /* 0x000158ff01007387 */ /* 0x000fe80000100800 */
[----:B------:R-:W-:Y:S04]  /*9810*/  STL [R1+0x15c], RZ ;  /* 0x00015cff01007387 */ /* 0x000fe80000100800 */
[----:B------:R-:W-:Y:S04]  /*9820*/  STL [R1], RZ ;  /* 0x000000ff01007387 */ /* 0x000fe80000100800 */
[----:B------:R-:W-:Y:S04]  /*9830*/  STL [R1+0x4], RZ ;  /* 0x000004ff01007387 */ /* 0x000fe80000100800 */
        /* <DEDUP_REMOVED lines=21> */
[----:B------:R-:W-:Y:S01]  /*9990*/  STL [R1+0x1ec], RZ ;  /* 0x0001ecff01007387 */ /* 0x000fe20000100800 */
[----:B------:R-:W-:-:S03]  /*99a0*/  IADD3 R120, P4, R40, R246, RZ ;  /* 0x000000f628787210 */ /* 0x000fc60007f9e0ff */
        /* <DEDUP_REMOVED lines=9> */
[----:B------:R1:W-:Y:S04]  /*9a40*/  STL [R1+0x7e4], R120 ;  /* 0x0007e47801007387 */ /* 0x0003e80000100800 */
[----:B------:R2:W-:Y:S01]  /*9a50*/  STL [R1+0x7dc], R122 ;  /* 0x0007dc7a01007387 */ /* 0x0005e20000100800 */
[----:B-1----:R-:W-:Y:S01]  /*9a60*/  IMAD.X R120, R10, 0x1, R223, P4 ;  /* 0x000000010a787824 */ /* 0x002fe200020e06df */
[----:B------:R-:W-:Y:S01]  /*9a70*/  IADD3 R149, P4, R248, R40, RZ ;  /* 0x00000028f8957210 */ /* 0x000fe20007f9e0ff */
[----:B--2---:R-:W-:-:S03]  /*9a80*/  IMAD.X R122, R222, 0x1, R10, P5 ;  /* 0x00000001de7a7824 */ /* 0x004fc600028e060a */
[----:B------:R1:W-:Y:S04]  /*9a90*/  STL [R1+0x7e0], R120 ;  /* 0x0007e07801007387 */ /* 0x0003e80000100800 */
[----:B------:R-:W-:Y:S01]  /*9aa0*/  STL [R1+0x7d4], R149 ;  /* 0x0007d49501007387 */ /* 0x000fe20000100800 */
[----:B-1----:R-:W-:-:S03]  /*9ab0*/  IADD3 R120, P5, R249, R40, RZ ;  /* 0x00000028f9787210 */ /* 0x002fc60007fbe0ff */
[----:B------:R-:W-:Y:S01]  /*9ac0*/  STL [R1+0x7d8], R122 ;  /* 0x0007d87a01007387 */ /* 0x000fe20000100800 */
[----:B------:R-:W-:-:S03]  /*9ad0*/  IMAD.X R40, R221, 0x1, R10, P4 ;  /* 0x00000001dd287824 */ /* 0x000fc600020e060a */
[----:B------:R1:W-:Y:S01]  /*9ae0*/  STL [R1+0x7cc], R120 ;  /* 0x0007cc7801007387 */ /* 0x0003e20000100800 */
[----:B------:R-:W-:-:S03]  /*9af0*/  IMAD.X R10, R220, 0x1, R10, P5 ;  /* 0x00000001dc0a7824 */ /* 0x000fc600028e060a */
[----:B------:R2:W-:Y:S01]  /*9b00*/  STL [R1+0x7d0], R40 ;  /* 0x0007d02801007387 */ /* 0x0005e20000100800 */
[C---:B-1----:R-:W-:Y:S02]  /*9b10*/  IADD3 R120, P4, R41.reuse, R246, RZ ;  /* 0x000000f629787210 */ /* 0x042fe40007f9e0ff */
[----:B--2---:R-:W-:-:S03]  /*9b20*/  IADD3 R40, P5, R41, R247, RZ ;  /* 0x000000f729287210 */ /* 0x004fc60007fbe0ff */
[----:B------:R-:W-:Y:S04]  /*9b30*/  STL [R1+0x7c8], R120 ;  /* 0x0007c87801007387 */ /* 0x000fe80000100800 */
        /* <DEDUP_REMOVED lines=8> */
[----:B------:R1:W-:Y:S01]  /*9bc0*/  STL [R1+0x7a8], R40 ;  /* 0x0007a82801007387 */ /* 0x0003e20000100800 */
[----:B------:R-:W-:-:S03]  /*9bd0*/  IADD3.X R41, R9, R221, RZ, P4, !PT ;  /* 0x000000dd09297210 */ /* 0x000fc600027fe4ff */
[----:B------:R2:W-:Y:S01]  /*9be0*/  STL [R1+0x79c], R10 ;  /* 0x00079c0a01007387 */ /* 0x0005e20000100800 */
[----:B-1----:R-:W-:-:S03]  /*9bf0*/  IADD3 R40, P4, R42, R246, RZ ;  /* 0x000000f62a287210 */ /* 0x002fc60007f9e0ff */
[----:B------:R-:W-:Y:S01]  /*9c00*/  STL [R1+0x7a0], R41 ;  /* 0x0007a02901007387 */ /* 0x000fe20000100800 */
[----:B--2---:R-:W-:Y:S01]  /*9c10*/  IMAD.X R10, R9, 0x1, R220, P5 ;  /* 0x00000001090a7824 */ /* 0x004fe200028e06dc */
[C---:B------:R-:W-:Y:S02]  /*9c20*/  IADD3 R9, P5, R42.reuse, R247, RZ ;  /* 0x000000f72a097210 */ /* 0x040fe40007fbe0ff */
[----:B------:R-:W-:Y:S04]  /*9c30*/  STL [R1+0x798], R40 ;  /* 0x0007982801007387 */ /* 0x000fe80000100800 */
[----:B------:R1:W-:Y:S04]  /*9c40*/  STL [R1+0x794], R10 ;  /* 0x0007940a01007387 */ /* 0x0003e80000100800 */
[----:B------:R2:W-:Y:S01]  /*9c50*/  STL [R1+0x78c], R9 ;  /* 0x00078c0901007387 */ /* 0x0005e20000100800 */
[C---:B-1----:R-:W-:Y:S01]  /*9c60*/  IMAD.X R10, R11.reuse, 0x1, R223, P4 ;  /* 0x000000010b0a7824 */ /* 0x042fe200020e06df */
[----:B------:R-:W-:Y:S01]  /*9c70*/  IADD3 R40, P4, R42, R248, RZ ;  /* 0x000000f82a287210 */ /* 0x000fe20007f9e0ff */
[----:B--2---:R-:W-:-:S03]  /*9c80*/  IMAD.X R9, R11, 0x1, R222, P5 ;  /* 0x000000010b097824 */ /* 0x004fc600028e06de */
[----:B------:R1:W-:Y:S04]  /*9c90*/  STL [R1+0x790], R10 ;  /* 0x0007900a01007387 */ /* 0x0003e80000100800 */
[----:B------:R-:W-:Y:S04]  /*9ca0*/  STL [R1+0x784], R40 ;  /* 0x0007842801007387 */ /* 0x000fe80000100800 */
[----:B------:R2:W-:Y:S01]  /*9cb0*/  STL [R1+0x788], R9 ;  /* 0x0007880901007387 */ /* 0x0005e20000100800 */
[----:B-1----:R-:W-:-:S05]  /*9cc0*/  IADD3 R10, P5, R42, R249, RZ ;  /* 0x000000f92a0a7210 */ /* 0x002fca0007fbe0ff */
[----:B------:R1:W-:Y:S01]  /*9cd0*/  STL [R1+0x77c], R10 ;  /* 0x00077c0a01007387 */ /* 0x0003e20000100800 */
[----:B--2---:R-:W-:Y:S01]  /*9ce0*/  IMAD.X R9, R11, 0x1, R221, P4 ;  /* 0x000000010b097824 */ /* 0x004fe200020e06dd */
[----:B------:R-:W-:-:S04]  /*9cf0*/  IADD3 R40, P4, R43, R246, RZ ;  /* 0x000000f62b287210 */ /* 0x000fc80007f9e0ff */
[----:B------:R2:W-:Y:S01]  /*9d00*/  STL [R1+0x780], R9 ;  /* 0x0007800901007387 */ /* 0x0005e20000100800 */
[----:B-1----:R-:W-:-:S03]  /*9d10*/  IMAD.X R10, R11, 0x1, R220, P5 ;  /* 0x000000010b0a7824 */ /* 0x002fc600028e06dc */
[----:B------:R-:W-:Y:S01]  /*9d20*/  STL [R1+0x778], R40 ;  /* 0x0007782801007387 */ /* 0x000fe20000100800 */
[----:B--2---:R-:W-:-:S03]  /*9d30*/  IADD3 R9, P5, R43, R247, RZ ;  /* 0x000000f72b097210 */ /* 0x004fc60007fbe0ff */
        /* <DEDUP_REMOVED lines=18> */
[----:B-1----:R-:W-:Y:S02]  /*9e60*/  IADD3.X R10, R13, R223, RZ, P4, !PT ;  /* 0x000000df0d0a7210 */ /* 0x002fe400027fe4ff */
[----:B------:R-:W-:Y:S01]  /*9e70*/  IADD3 R11, P4, R121, R248, RZ ;  /* 0x000000f8790b7210 */ /* 0x000fe20007f9e0ff */
[----:B--2---:R-:W-:Y:S02]  /*9e80*/  IMAD.X R9, R13, 0x1, R222, P5 ;  /* 0x000000010d097824 */ /* 0x004fe400028e06de */
        /* <DEDUP_REMOVED lines=29> */
[----:B-1----:R-:W-:Y:S01]  /*a060*/  IMAD.X R10, R15, 0x1, R223, P4 ;  /* 0x000000010f0a7824 */ /* 0x002fe200020e06df */
[----:B------:R-:W-:Y:S01]  /*a070*/  IADD3 R11, P4, R157, R248, RZ ;  /* 0x000000f89d0b7210 */ /* 0x000fe20007f9e0ff */
[----:B--2---:R-:W-:-:S03]  /*a080*/  IMAD.X R9, R15, 0x1, R222, P5 ;  /* 0x000000010f097824 */ /* 0x004fc600028e06de */
[----:B------:R1:W-:Y:S04]  /*a090*/  STL [R1+0x710], R10 ;  /* 0x0007100a01007387 */ /* 0x0003e80000100800 */
[----:B------:R-:W-:Y:S04]  /*a0a0*/  STL [R1+0x704], R11 ;  /* 0x0007040b01007387 */ /* 0x000fe80000100800 */
[----:B------:R2:W-:Y:S01]  /*a0b0*/  STL [R1+0x708], R9 ;  /* 0x0007080901007387 */ /* 0x0005e20000100800 */
[----:B-1----:R-:W-:-:S05]  /*a0c0*/  IADD3 R10, P5, R157, R249, RZ ;  /* 0x000000f99d0a7210 */ /* 0x002fca0007fbe0ff */
[----:B------:R1:W-:Y:S01]  /*a0d0*/  STL [R1+0x6fc], R10 ;  /* 0x0006fc0a01007387 */ /* 0x0003e20000100800 */
[----:B--2---:R-:W-:Y:S02]  /*a0e0*/  IADD3.X R9, R15, R221, RZ, P4, !PT ;  /* 0x000000dd0f097210 */ /* 0x004fe400027fe4ff */
[----:B------:R-:W-:-:S03]  /*a0f0*/  IADD3 R11, P4, R159, R246, RZ ;  /* 0x000000f69f0b7210 */ /* 0x000fc60007f9e0ff */
        /* <DEDUP_REMOVED lines=38> */
[C---:B-1----:R-:W-:Y:S02]  /*a360*/  IADD3.X R10, R18.reuse, R223, RZ, P4, !PT ;  /* 0x000000df120a7210 */ /* 0x042fe400027fe4ff */
[C---:B------:R-:W-:Y:S01]  /*a370*/  IADD3 R11, P4, R163.reuse, R248, RZ ;  /* 0x000000f8a30b7210 */ /* 0x040fe20007f9e0ff */
        /* <DEDUP_REMOVED lines=59> */
[----:B------:R-:W-:Y:S02]  /*a730*/  SHF.R.S32.HI R23, RZ, 0x1f, R171 ;  /* 0x0000001fff177819 */ /* 0x000fe400000114ab */
[----:B--2---:R-:W-:Y:S01]  /*a740*/  IADD3 R9, P5, R170, R247, RZ ;  /* 0x000000f7aa097210 */ /* 0x004fe20007fbe0ff */
[----:B------:R1:W-:Y:S04]  /*a750*/  STL [R1+0x63c], R10 ;  /* 0x00063c0a01007387 */ /* 0x0003e80000100800 */
[----:B------:R2:W-:Y:S01]  /*a760*/  STL [R1+0x634], R9 ;  /* 0x0006340901007387 */ /* 0x0005e20000100800 */
[----:B------:R-:W-:Y:S01]  /*a770*/  SHF.L.U64.HI R23, R171, 0x2, R23 ;  /* 0x00000002ab177819 */ /* 0x000fe20000010217 */
[----:B-1----:R-:W-:Y:S01]  /*a780*/  IMAD.X R10, R22, 0x1, R223, P4 ;  /* 0x00000001160a7824 */ /* 0x002fe200020e06df */
[----:B------:R-:W-:Y:S01]  /*a790*/  IADD3 R11, P4, R170, R248, RZ ;  /* 0x000000f8aa0b7210 */ /* 0x000fe20007f9e0ff */
[----:B--2---:R-:W-:-:S03]  /*a7a0*/  IMAD.X R9, R22, 0x1, R222, P5 ;  /* 0x0000000116097824 */ /* 0x004fc600028e06de */
[----:B------:R1:W-:Y:S01]  /*a7b0*/  STL [R1+0x638], R10 ;  /* 0x0006380a01007387 */ /* 0x0003e20000100800 */
[----:B------:R-:W-:-:S03]  /*a7c0*/  IMAD.SHL.U32 R171, R171, 0x4, RZ ;  /* 0x00000004abab7824 */ /* 0x000fc600078e00ff */
        /* <DEDUP_REMOVED lines=13> */
[----:B------:R-:W-:Y:S02]  /*a8a0*/  SHF.L.U64.HI R24, R172, 0x2, R24 ;  /* 0x00000002ac187819 */ /* 0x000fe40000010218 */
[----:B-1----:R-:W-:-:S02]  /*a8b0*/  IADD3.X R10, R23, R223, RZ, P4, !PT ;  /* 0x000000df170a7210 */ /* 0x002fc400027fe4ff */
[----:B------:R-:W-:Y:S01]  /*a8c0*/  IADD3 R11, P4, R171, R248, RZ ;  /* 0x000000f8ab0b7210 */ /* 0x000fe20007f9e0ff */
[----:B--2---:R-:W-:Y:S02]  /*a8d0*/  IMAD.X R9, R23, 0x1, R222, P5 ;  /* 0x0000000117097824 */ /* 0x004fe400028e06de */
        /* <DEDUP_REMOVED lines=12> */
[----:B------:R1:W-:Y:S01]  /*a9a0*/  STL [R1+0x5fc], R10 ;  /* 0x0005fc0a01007387 */ /* 0x0003e20000100800 */
[----:B------:R-:W-:-:S03]  /*a9b0*/  SHF.R.S32.HI R25, RZ, 0x1f, R173 ;  /* 0x0000001fff197819 */ /* 0x000fc600000114ad */
[----:B------:R2:W-:Y:S01]  /*a9c0*/  STL [R1+0x5f4], R9 ;  /* 0x0005f40901007387 */ /* 0x0005e20000100800 */
[----:B-1----:R-:W-:Y:S01]  /*a9d0*/  IMAD.X R10, R24, 0x1, R223, P4 ;  /* 0x00000001180a7824 */ /* 0x002fe200020e06df */
[----:B------:R-:W-:Y:S01]  /*a9e0*/  IADD3 R11, P4, R172, R248, RZ ;  /* 0x000000f8ac0b7210 */ /* 0x000fe20007f9e0ff */
[----:B--2---:R-:W-:-:S03]  /*a9f0*/  IMAD.X R9, R24, 0x1, R222, P5 ;  /* 0x0000000118097824 */ /* 0x004fc600028e06de */
[----:B------:R1:W-:Y:S01]  /*aa00*/  STL [R1+0x5f8], R10 ;  /* 0x0005f80a01007387 */ /* 0x0003e20000100800 */
[C---:B------:R-:W-:Y:S02]  /*aa10*/  SHF.L.U64.HI R25, R173.reuse, 0x2, R25 ;  /* 0x00000002ad197819 */ /* 0x040fe40000010219 */
[----:B------:R-:W-:Y:S01]  /*aa20*/  SHF.L.U32 R173, R173, 0x2, RZ ;  /* 0x00000002adad7819 */ /* 0x000fe200000006ff */
        /* <DEDUP_REMOVED lines=163> */
[----:B------:R-:W-:Y:S04]  /*b460*/  STL [R1+0x10], RZ ;  /* 0x000010ff01007387 */ /* 0x000fe80000100800 */
[----:B------:R2:W-:Y:S01]  /*b470*/  STL [R1+0x4f4], R9 ;  /* 0x0004f40901007387 */ /* 0x0005e20000100800 */
[----:B------:R-:W-:Y:S01]  /*b480*/  SHF.R.S32.HI R34, RZ, 0x1f, R182 ;  /* 0x0000001fff227819 */ /* 0x000fe200000114b6 */
[C---:B-1----:R-:W-:Y:S01]  /*b490*/  IMAD.X R10, R33.reuse, 0x1, R222, P5 ;  /* 0x00000001210a7824 */ /* 0x042fe200028e06de */
[----:B--2---:R-:W-:-:S02]  /*b4a0*/  IADD3.X R9, R33, R223, RZ, P4, !PT ;  /* 0x000000df21097210 */ /* 0x004fc400027fe4ff */
[----:B------:R-:W-:-:S03]  /*b4b0*/  IADD3 R11, P4, R181, R248, RZ ;  /* 0x000000f8b50b7210 */ /* 0x000fc60007f9e0ff */
[----:B------:R1:W-:Y:S01]  /*b4c0*/  STL [R1+0x4f8], R9 ;  /* 0x0004f80901007387 */ /* 0x0003e20000100800 */
[C---:B------:R-:W-:Y:S01]  /*b4d0*/  SHF.L.U64.HI R34, R182.reuse, 0x2, R34 ;  /* 0x00000002b6227819 */ /* 0x040fe20000010222 */
[----:B------:R-:W-:Y:S02]  /*b4e0*/  IMAD.SHL.U32 R182, R182, 0x4, RZ ;  /* 0x00000004b6b67824 */ /* 0x000fe400078e00ff */
[----:B------:R-:W-:Y:S01]  /*b4f0*/  STL [R1+0x4ec], R11 ;  /* 0x0004ec0b01007387 */ /* 0x000fe20000100800 */
[----:B-1----:R-:W-:-:S03]  /*b500*/  IADD3 R9, P5, R181, R249, RZ ;  /* 0x000000f9b5097210 */ /* 0x002fc60007fbe0ff */
[----:B------:R1:W-:Y:S04]  /*b510*/  STL [R1+0x4f0], R10 ;  /* 0x0004f00a01007387 */ /* 0x0003e80000100800 */
[----:B------:R-:W-:Y:S04]  /*b520*/  STL [R1+0x14], RZ ;  /* 0x000014ff01007387 */ /* 0x000fe80000100800 */
[----:B------:R2:W-:Y:S01]  /*b530*/  STL [R1+0x4e4], R9 ;  /* 0x0004e40901007387 */ /* 0x0005e20000100800 */
[C---:B-1----:R-:W-:Y:S02]  /*b540*/  IMAD.X R10, R33.reuse, 0x1, R220, P5 ;  /* 0x00000001210a7824 */ /* 0x042fe400028e06dc */
[----:B--2---:R-:W-:Y:S01]  /*b550*/  IMAD.X R9, R33, 0x1, R221, P4 ;  /* 0x0000000121097824 */ /* 0x004fe200020e06dd */
[----:B------:R-:W-:-:S04]  /*b560*/  IADD3 R11, P4, R182, R246, RZ ;  /* 0x000000f6b60b7210 */ /* 0x000fc80007f9e0ff */
[----:B------:R1:W-:Y:S04]  /*b570*/  STL [R1+0x4e8], R9 ;  /* 0x0004e80901007387 */ /* 0x0003e80000100800 */
[----:B------:R-:W-:Y:S01]  /*b580*/  STL [R1+0x4e0], R11 ;  /* 0x0004e00b01007387 */ /* 0x000fe20000100800 */
[----:B-1----:R-:W-:-:S03]  /*b590*/  IADD3 R9, P5, R182, R247, RZ ;  /* 0x000000f7b6097210 */ /* 0x002fc60007fbe0ff */
[----:B------:R1:W-:Y:S04]  /*b5a0*/  STL [R1+0x4dc], R10 ;  /* 0x0004dc0a01007387 */ /* 0x0003e80000100800 */
[----:B------:R-:W-:Y:S04]  /*b5b0*/  STL [R1+0x18], RZ ;  /* 0x000018ff01007387 */ /* 0x000fe80000100800 */
[----:B------:R2:W-:Y:S01]  /*b5c0*/  STL [R1+0x4d4], R9 ;  /* 0x0004d40901007387 */ /* 0x0005e20000100800 */
[C---:B-1----:R-:W-:Y:S01]  /*b5d0*/  IMAD.X R10, R34.reuse, 0x1, R222, P5 ;  /* 0x00000001220a7824 */ /* 0x042fe200028e06de */
[----:B------:R-:W-:Y:S01]  /*b5e0*/  SHF.R.S32.HI R35, RZ, 0x1f, R183 ;  /* 0x0000001fff237819 */ /* 0x000fe200000114b7 */
[----:B--2---:R-:W-:Y:S01]  /*b5f0*/  IMAD.X R9, R34, 0x1, R223, P4 ;  /* 0x0000000122097824 */ /* 0x004fe200020e06df */
[----:B------:R-:W-:-:S04]  /*b600*/  IADD3 R11, P4, R182, R248, RZ ;  /* 0x000000f8b60b7210 */ /* 0x000fc80007f9e0ff */
[----:B------:R1:W-:Y:S01]  /*b610*/  STL [R1+0x4d8], R9 ;  /* 0x0004d80901007387 */ /* 0x0003e20000100800 */
[----:B------:R-:W-:-:S03]  /*b620*/  SHF.L.U64.HI R35, R183, 0x2, R35 ;  /* 0x00000002b7237819 */ /* 0x000fc60000010223 */
[----:B------:R-:W-:Y:S01]  /*b630*/  STL [R1+0x4cc], R11 ;  /* 0x0004cc0b01007387 */ /* 0x000fe20000100800 */
[----:B------:R-:W-:Y:S02]  /*b640*/  SHF.L.U32 R183, R183, 0x2, RZ ;  /* 0x00000002b7b77819 */ /* 0x000fe400000006ff */
[----:B-1----:R-:W-:Y:S01]  /*b650*/  IADD3 R9, P5, R182, R249, RZ ;  /* 0x000000f9b6097210 */ /* 0x002fe20007fbe0ff */
[----:B------:R1:W-:Y:S04]  /*b660*/  STL [R1+0x4d0], R10 ;  /* 0x0004d00a01007387 */ /* 0x0003e80000100800 */
[----:B------:R-:W-:Y:S04]  /*b670*/  STL [R1+0x1c], RZ ;  /* 0x00001cff01007387 */ /* 0x000fe80000100800 */
[----:B------:R2:W-:Y:S01]  /*b680*/  STL [R1+0x4c4], R9 ;  /* 0x0004c40901007387 */ /* 0x0005e20000100800 */
[----:B-1----:R-:W-:-:S02]  /*b690*/  IMAD.X R10, R34, 0x1, R220, P5 ;  /* 0x00000001220a7824 */ /* 0x002fc400028e06dc */
        /* <DEDUP_REMOVED lines=8> */
[----:B------:R-:W-:Y:S01]  /*b720*/  SHF.R.S32.HI R38, RZ, 0x1f, R184 ;  /* 0x0000001fff267819 */ /* 0x000fe200000114b8 */
[----:B-1----:R-:W-:-:S02]  /*b730*/  IMAD.X R10, R35, 0x1, R222, P5 ;  /* 0x00000001230a7824 */ /* 0x002fc400028e06de */
[----:B--2---:R-:W-:Y:S01]  /*b740*/  IMAD.X R9, R35, 0x1, R223, P4 ;  /* 0x0000000123097824 */ /* 0x004fe200020e06df */
[----:B------:R-:W-:-:S04]  /*b750*/  IADD3 R11, P4, R183, R248, RZ ;  /* 0x000000f8b70b7210 */ /* 0x000fc80007f9e0ff */
[----:B------:R1:W-:Y:S01]  /*b760*/  STL [R1+0x4b8], R9 ;  /* 0x0004b80901007387 */ /* 0x0003e20000100800 */
[C---:B------:R-:W-:Y:S01]  /*b770*/  SHF.L.U64.HI R38, R184.reuse, 0x2, R38 ;  /* 0x00000002b8267819 */ /* 0x040fe20000010226 */
[----:B------:R-:W-:Y:S02]  /*b780*/  IMAD.SHL.U32 R186, R184, 0x4, RZ ;  /* 0x00000004b8ba7824 */ /* 0x000fe400078e00ff */
[----:B------:R-:W-:Y:S01]  /*b790*/  STL [R1+0x4ac], R11 ;  /* 0x0004ac0b01007387 */ /* 0x000fe20000100800 */
[----:B------:R-:W-:Y:S01]  /*b7a0*/  IMAD.SHL.U32 R184, R245, 0x4, RZ ;  /* 0x00000004f5b87824 */ /* 0x000fe200078e00ff */
[----:B-1----:R-:W-:Y:S02]  /*b7b0*/  IADD3 R9, P5, R183, R249, RZ ;  /* 0x000000f9b7097210 */ /* 0x002fe40007fbe0ff */
        /* <DEDUP_REMOVED lines=8> */
[----:B------:R-:W-:-:S03]  /*b840*/  SHF.L.U64.HI R36, R245, 0x2, R36 ;  /* 0x00000002f5247819 */ /* 0x000fc60000010224 */
        /* <DEDUP_REMOVED lines=39> */
[----:B------:R2:W-:Y:S01]  /*bac0*/  STL [R1+0x460], R11 ;  /* 0x0004600b01007387 */ /* 0x0005e20000100800 */
[----:B-1----:R-:W-:-:S03]  /*bad0*/  IADD3 R9, P5, R186, R247, RZ ;  /* 0x000000f7ba097210 */ /* 0x002fc60007fbe0ff */
[----:B------:R1:W-:Y:S01]  /*bae0*/  STL [R1+0x458], R10 ;  /* 0x0004580a01007387 */ /* 0x0003e20000100800 */
[----:B--2---:R-:W-:-:S03]  /*baf0*/  IADD3.X R11, R38, R223, RZ, P4, !PT ;  /* 0x000000df260b7210 */ /* 0x004fc600027fe4ff */
[----:B------:R-:W-:Y:S04]  /*bb00*/  STL [R1+0x48], RZ ;  /* 0x000048ff01007387 */ /* 0x000fe80000100800 */
[----:B------:R2:W-:Y:S01]  /*bb10*/  STL [R1+0x450], R9 ;  /* 0x0004500901007387 */ /* 0x0005e20000100800 */
[----:B-1----:R-:W-:-:S03]  /*bb20*/  IADD3 R10, P4, R186, R248, RZ ;  /* 0x000000f8ba0a7210 */ /* 0x002fc60007f9e0ff */
[----:B------:R1:W-:Y:S01]  /*bb30*/  STL [R1+0x454], R11 ;  /* 0x0004540b01007387 */ /* 0x0003e20000100800 */
[----:B--2---:R-:W-:-:S03]  /*bb40*/  IMAD.X R9, R38, 0x1, R222, P5 ;  /* 0x0000000126097824 */ /* 0x004fc600028e06de */
[----:B------:R2:W-:Y:S01]  /*bb50*/  STL [R1+0x448], R10 ;  /* 0x0004480a01007387 */ /* 0x0005e20000100800 */
[----:B-1----:R-:W-:-:S03]  /*bb60*/  IADD3 R11, P5, R186, R249, RZ ;  /* 0x000000f9ba0b7210 */ /* 0x002fc60007fbe0ff */
[----:B------:R1:W-:Y:S01]  /*bb70*/  STL [R1+0x44c], R9 ;  /* 0x00044c0901007387 */ /* 0x0003e20000100800 */
[----:B------:R-:W-:Y:S02]  /*bb80*/  SHF.L.U64.HI R39, R76, 0x2, R39 ;  /* 0x000000024c277819 */ /* 0x000fe40000010227 */
[----:B--2---:R-:W-:Y:S01]  /*bb90*/  SHF.L.U64.HI R10, R239, 0x2, R187 ;  /* 0x00000002ef0a7819 */ /* 0x004fe200000102bb */
[----:B------:R2:W-:Y:S01]  /*bba0*/  STL [R1+0x440], R11 ;  /* 0x0004400b01007387 */ /* 0x0005e20000100800 */
[----:B-1----:R-:W-:-:S03]  /*bbb0*/  SHF.R.S32.HI R9, RZ, 0x5, R168 ;  /* 0x00000005ff097819 */ /* 0x002fc600000114a8 */
[----:B------:R1:W-:Y:S04]  /*bbc0*/  STL [R1+0x45c], R10 ;  /* 0x00045c0a01007387 */ /* 0x0003e80000100800 */
[----:B------:R3:W-:Y:S01]  /*bbd0*/  STL [R1+0x3fc], R9 ;  /* 0x0003fc0901007387 */ /* 0x0007e20000100800 */
[C---:B--2---:R-:W-:Y:S02]  /*bbe0*/  IMAD.X R11, R38.reuse, 0x1, R221, P4 ;  /* 0x00000001260b7824 */ /* 0x044fe400020e06dd */
[----:B-1----:R-:W-:-:S03]  /*bbf0*/  IMAD.X R10, R38, 0x1, R220, P5 ;  /* 0x00000001260a7824 */ /* 0x002fc600028e06dc */
[----:B------:R1:W-:Y:S01]  /*bc00*/  STL [R1+0x444], R11 ;  /* 0x0004440b01007387 */ /* 0x0003e20000100800 */
[----:B---3--:R-:W-:-:S03]  /*bc10*/  IMAD.X R9, R39, 0x1, R223, P3 ;  /* 0x0000000127097824 */ /* 0x008fc600018e06df */
[----:B------:R2:W-:Y:S04]  /*bc20*/  STL [R1+0x43c], R10 ;  /* 0x00043c0a01007387 */ /* 0x0005e80000100800 */
[----:B------:R3:W-:Y:S01]  /*bc30*/  STL [R1+0x438], R9 ;  /* 0x0004380901007387 */ /* 0x0007e20000100800 */
[C---:B-1----:R-:W-:Y:S02]  /*bc40*/  IMAD.X R11, R39.reuse, 0x1, R222, P2 ;  /* 0x00000001270b7824 */ /* 0x042fe400010e06de */
[----:B--2---:R-:W-:-:S03]  /*bc50*/  IMAD.X R10, R39, 0x1, R221, P1 ;  /* 0x00000001270a7824 */ /* 0x004fc600008e06dd */
[----:B------:R1:W-:Y:S01]  /*bc60*/  STL [R1+0x434], R11 ;  /* 0x0004340b01007387 */ /* 0x0003e20000100800 */
[----:B---3--:R-:W-:-:S03]  /*bc70*/  IMAD.X R9, R39, 0x1, R220, P0 ;  /* 0x0000000127097824 */ /* 0x008fc600000e06dc */
[----:B------:R1:W-:Y:S04]  /*bc80*/  STL [R1+0x430], R10 ;  /* 0x0004300a01007387 */ /* 0x0003e80000100800 */
[----:B------:R1:W-:Y:S04]  /*bc90*/  STL [R1+0x4c], RZ ;  /* 0x00004cff01007387 */ /* 0x0003e80000100800 */
[----:B------:R1:W-:Y:S04]  /*bca0*/  STL [R1+0x42c], R9 ;  /* 0x00042c0901007387 */ /* 0x0003e80000100800 */
[----:B------:R1:W-:Y:S04]  /*bcb0*/  STL [R1+0x30], RZ ;  /* 0x000030ff01007387 */ /* 0x0003e80000100800 */
        /* <DEDUP_REMOVED lines=34> */
[----:B------:R1:W-:Y:S01]  /*bee0*/  STL [R1+0x7c], RZ ;  /* 0x00007cff01007387 */ /* 0x0003e20000100800 */
[C---:B------:R-:W-:Y:S01]  /*bef0*/  SHF.L.U64.HI R7, R8.reuse, 0x2, R7 ;  /* 0x0000000208077819 */ /* 0x040fe20000010207 */
[----:B------:R-:W-:Y:S01]  /*bf00*/  IMAD.SHL.U32 R8, R8, 0x4, RZ ;  /* 0x0000000408087824 */ /* 0x000fe200078e00ff */
        /* <DEDUP_REMOVED lines=85> */
[----:B------:R-:W-:Y:S01]  /*c460*/  CS2R R226, SRZ ;  /* 0x0000000000e27805 */ /* 0x000fe2000001ff00 */
[----:B------:R-:W-:Y:S01]  /*c470*/  UMOV UR5, 0x1 ;  /* 0x0000000100057882 */ /* 0x000fe20000000000 */
[----:B-1----:R-:W-:-:S05]  /*c480*/  UMOV UR6, 0xffffffff ;  /* 0xffffffff00067882 */ /* 0x002fca0000000000 */
.L_x_1:
[----:B------:R-:W2:Y:S01]  /*c490*/  LDL.LU.64 R40, [R1+0x150] ;  /* 0x0001500001287983 */ /* 0x000ea20000300a00 */
[----:B------:R-:W-:-:S04]  /*c4a0*/  DEPBAR.LE SB0, 0x2 ;  /* 0x000080800000791a */ /* 0x000fc80000000000 */
[----:B------:R-:W2:Y:S04]  /*c4b0*/  LDL.LU.64 R42, [R1+0x158] ;  /* 0x00015800012a7983 */ /* 0x000ea80000300a00 */
[----:B------:R-:W3:Y:S04]  /*c4c0*/  LDL.LU.64 R36, [R1] ;  /* 0x0000000001247983 */ /* 0x000ee80000300a00 */
[----:B------:R-:W3:Y:S01]  /*c4d0*/  LDL.LU.64 R38, [R1+0x8] ;  /* 0x0000080001267983 */ /* 0x000ee20000300a00 */
[----:B------:R-:W-:Y:S01]  /*c4e0*/  UIADD3 UR6, UR6, 0x1, URZ ;  /* 0x0000000106067890 */ /* 0x000fe2000fffe03f */
[----:B------:R-:W-:-:S02]  /*c4f0*/  LOP3.LUT R10, R4, 0x20, RZ, 0x3c, !PT ;  /* 0x00000020040a7812 */ /* 0x000fc400078e3cff */
[----:B------:R-:W-:Y:S01]  /*c500*/  STL [R1+0x848], R6 ;  /* 0x0008480601007387 */ /* 0x000fe20000100800 */
[----:B------:R-:W-:-:S03]  /*c510*/  UISETP.GT.AND UP0, UPT, UR6, 0x1, UPT ;  /* 0x000000010600788c */ /* 0x000fc6000bf04270 */
[----:B------:R-:W-:Y:S01]  /*c520*/  STL [R1+0x834], R3 ;  /* 0x0008340301007387 */ /* 0x000fe20000100800 */
[----:B------:R-:W-:-:S03]  /*c530*/  USEL UR6, UR6, URZ, !UP0 ;  /* 0x0000003f06067287 */ /* 0x000fc6000c000000 */
[----:B------:R-:W-:Y:S01]  /*c540*/  STL [R1+0x830], R5 ;  /* 0x0008300501007387 */ /* 0x000fe20000100800 */
[----:B------:R-:W-:Y:S02]  /*c550*/  ULEA UR7, UR6, UR4, 0xf ;  /* 0x0000000406077291 */ /* 0x000fe4000f8e783f */
[----:B------:R-:W-:Y:S01]  /*c560*/  ULEA UR8, UR6, UR4, 0xd ;  /* 0x0000000406087291 */ /* 0x000fe2000f8e683f */
[----:B------:R-:W-:Y:S06]  /*c570*/  BAR.SYNC.DEFER_BLOCKING 0x0 ;  /* 0x0000000000007b1d */ /* 0x000fec0000010000 */
[----:B------:R-:W-:Y:S04]  /*c580*/  STL [R1+0x82c], R0 ;  /* 0x00082c0001007387 */ /* 0x000fe80000100800 */
[----:B------:R-:W-:Y:S04]  /*c590*/  STL [R1+0x828], R2 ;  /* 0x0008280201007387 */ /* 0x000fe80000100800 */
[----:B------:R-:W-:Y:S04]  /*c5a0*/  STL [R1+0x824], R8 ;  /* 0x0008240801007387 */ /* 0x000fe80000100800 */
[----:B------:R-:W-:Y:S04]  /*c5b0*/  STL [R1+0x820], R7 ;  /* 0x0008200701007387 */ /* 0x000fe80000100800 */
[----:B------:R-:W-:Y:S04]  /*c5c0*/  LDS R28, [R4+UR7] ;  /* 0x00000007041c7984 */ /* 0x000fe80008000800 */
[----:B------:R-:W-:Y:S04]  /*c5d0*/  LDS R30, [R4+UR7+0x1000] ;  /* 0x00100007041e7984 */ /* 0x000fe80008000800 */
[----:B------:R-:W-:Y:S04]  /*c5e0*/  LDS R29, [R10+UR7] ;  /* 0x000000070a1d7984 */ /* 0x000fe80008000800 */
[----:B------:R-:W-:Y:S04]  /*c5f0*/  LDS R31, [R10+UR7+0x1000] ;  /* 0x001000070a1f7984 */ /* 0x000fe80008000800 */
[----:B-----5:R-:W-:Y:S04]  /*c600*/  LDSM.16.M88.4 R20, [R252+UR8+0x10400] ;  /* 0x01040008fc14783b */ /* 0x020fe80008000200 */
[----:B------:R-:W1:Y:S04]  /*c610*/  LDSM.16.M88.4 R24, [R252+UR8+0x10000] ;  /* 0x01000008fc18783b */ /* 0x000e680008000200 */
[----:B------:R-:W4:Y:S04]  /*c620*/  LDSM.16.M88.4 R16, [R252+UR8+0x10800] ;  /* 0x01080008fc10783b */ /* 0x000f280008000200 */
[----:B------:R-:W4:Y:S04]  /*c630*/  LDSM.16.M88.4 R168, [R252+UR8+0x10c00] ;  /* 0x010c0008fca8783b */ /* 0x000f280008000200 */
[----:B------:R-:W4:Y:S04]  /*c640*/  LDSM.16.M88.4 R172, [R252+UR8+0x11000] ;  /* 0x01100008fcac783b */ /* 0x000f280008000200 */
[----:B------:R-:W4:Y:S04]  /*c650*/  LDSM.16.M88.4 R176, [R252+UR8+0x11400] ;  /* 0x01140008fcb0783b */ /* 0x000f280008000200 */
[----:B------:R-:W4:Y:S04]  /*c660*/  LDSM.16.M88.4 R180, [R252+UR8+0x11800] ;  /* 0x01180008fcb4783b */ /* 0x000f280008000200 */
[----:B------:R-:W4:Y:S04]  /*c670*/  LDSM.16.M88.4 R184, [R252+UR8+0x11c00] ;  /* 0x011c0008fcb8783b */ /* 0x000f280008000200 */
[----:B------:R-:W-:Y:S04]  /*c680*/  LDS R32, [R4+UR7+0x80] ;  /* 0x0000800704207984 */ /* 0x000fe80008000800 */
[----:B------:R-:W-:Y:S04]  /*c690*/  LDS R34, [R4+UR7+0x1080] ;  /* 0x0010800704227984 */ /* 0x000fe80008000800 */
[----:B------:R-:W-:Y:S04]  /*c6a0*/  LDS R33, [R10+UR7+0x80] ;  /* 0x000080070a217984 */ /* 0x000fe80008000800 */
[----:B-1----:R-:W-:Y:S04]  /*c6b0*/  STL [R1+0xa64], R26 ;  /* 0x000a641a01007387 */ /* 0x002fe80000100800 */
[----:B------:R-:W-:Y:S04]  /*c6c0*/  STL [R1+0xa60], R27 ;  /* 0x000a601b01007387 */ /* 0x000fe80000100800 */
[----:B------:R-:W-:Y:S04]  /*c6d0*/  STL [R1+0xa6c], R22 ;  /* 0x000a6c1601007387 */ /* 0x000fe80000100800 */
[----:B------:R-:W-:Y:S04]  /*c6e0*/  STL [R1+0xa68], R23 ;  /* 0x000a681701007387 */ /* 0x000fe80000100800 */
[----:B----4-:R-:W-:Y:S04]  /*c6f0*/  STL [R1+0xa74], R18 ;  /* 0x000a741201007387 */ /* 0x010fe80000100800 */
[----:B------:R-:W-:Y:S04]  /*c700*/  STL [R1+0xa70], R19 ;  /* 0x000a701301007387 */ /* 0x000fe80000100800 */
[----:B------:R-:W-:Y:S04]  /*c710*/  STL [R1+0xa7c], R170 ;  /* 0x000a7caa01007387 */ /* 0x000fe80000100800 */
[----:B------:R1:W-:Y:S04]  /*c720*/  STL [R1+0xa78], R171 ;  /* 0x000a78ab01007387 */ /* 0x0003e80000100800 */
[----:B------:R-:W-:Y:S04]  /*c730*/  STL [R1+0xa84], R174 ;  /* 0x000a84ae01007387 */ /* 0x000fe80000100800 */
[----:B------:R-:W-:Y:S04]  /*c740*/  STL [R1+0xa80], R175 ;  /* 0x000a80af01007387 */ /* 0x000fe80000100800 */
[----:B------:R-:W-:Y:S04]  /*c750*/  STL [R1+0xa8c], R178 ;  /* 0x000a8cb201007387 */ /* 0x000fe80000100800 */
[----:B------:R4:W-:Y:S04]  /*c760*/  STL [R1+0xa88], R179 ;  /* 0x000a88b301007387 */ /* 0x0009e80000100800 */
[----:B------:R-:W-:Y:S04]  /*c770*/  STL [R1+0xa94], R182 ;  /* 0x000a94b601007387 */ /* 0x000fe80000100800 */
[----:B------:R-:W-:Y:S04]  /*c780*/  STL [R1+0xa90], R183 ;  /* 0x000a90b701007387 */ /* 0x000fe80000100800 */
[----:B------:R-:W-:Y:S04]  /*c790*/  STL [R1+0xaa0], R186 ;  /* 0x000aa0ba01007387 */ /* 0x000fe80000100800 */
[----:B------:R-:W-:Y:S04]  /*c7a0*/  STL [R1+0xa9c], R187 ;  /* 0x000a9cbb01007387 */ /* 0x000fe80000100800 */
[----:B------:R4:W-:Y:S04]  /*c7b0*/  STL [R1+0xa98], R252 ;  /* 0x000a98fc01007387 */ /* 0x0009e80000100800 */
[----:B------:R-:W-:Y:S04]  /*c7c0*/  LDS R35, [R10+UR7+0x1080] ;  /* 0x001080070a237984 */ /* 0x000fe80008000800 */
[----:B------:R-:W-:Y:S04]  /*c7d0*/  LDS R12, [R4+UR7+0x100] ;  /* 0x00010007040c7984 */ /* 0x000fe80008000800 */
[----:B------:R-:W-:Y:S04]  /*c7e0*/  LDS R14, [R4+UR7+0x1100] ;  /* 0x00110007040e7984 */ /* 0x000fe80008000800 */
[----:B------:R-:W-:Y:S04]  /*c7f0*/  LDS R13, [R10+UR7+0x100] ;  /* 0x000100070a0d7984 */ /* 0x000fe80008000800 */
[----:B------:R-:W4:Y:S01]  /*c800*/  LDS R15, [R10+UR7+0x1100] ;  /* 0x001100070a0f7984 */ /* 0x000f220008000800 */
[C---:B--2---:R-:W-:Y:S06]  /*c810*/  HMMA.1688.F32.TF32 R40, R28.reuse, R24, R40 ;  /* 0x000000181c28723c */ /* 0x044fec0000081028 */
[----:B---3--:R-:W-:-:S15]  /*c820*/  HMMA.1688.F32.TF32 R36, R28, R20, R36 ;  /* 0x000000141c24723c */ /* 0x008fde0000081024 */
[----:B------:R-:W-:-:S02]  /*c830*/  NOP ;  /* 0x0000000000007918 */ /* 0x000fc40000000000 */
[----:B------:R-:W-:Y:S04]  /*c840*/  STL.64 [R1+0x1b0], R40 ;  /* 0x0001b02801007387 */ /* 0x000fe80000100a00 */
[----:B------:R-:W-:Y:S03]  /*c850*/  STL.64 [R1+0x1b8], R42 ;  /* 0x0001b82a01007387 */ /* 0x000fe60000100a00 */
[----:B-1----:R-:W-:Y:S01]  /*c860*/  IMAD.MOV.U32 R171, RZ, RZ, R36 ;  /* 0x000000ffffab7224 */ /* 0x002fe200078e0024 */
[----:B------:R-:W-:Y:S01]  /*c870*/  MOV R19, R38 ;  /* 0x0000002600137202 */ /* 0x000fe20000000f00 */
[----:B------:R-:W-:Y:S02]  /*c880*/  IMAD.MOV.U32 R18, RZ, RZ, R37 ;  /* 0x000000ffff127224 */ /* 0x000fe400078e0025 */
[----:B------:R-:W-:-:S02]  /*c890*/  IMAD.MOV.U32 R22, RZ, RZ, R39 ;  /* 0x000000ffff167224 */ /* 0x000fc400078e0027 */
[----:B------:R-:W-:Y:S03]  /*c8a0*/  HMMA.1688.F32.TF32 R36, R28, R16, R240 ;  /* 0x000000101c24723c */ /* 0x000fe600000810f0 */
[----:B------:R-:W-:Y:S04]  /*c8b0*/  STL [R1+0xab0], R22 ;  /* 0x000ab01601007387 */ /* 0x000fe80000100800 */
[----:B------:R-:W-:Y:S04]  /*c8c0*/  STL [R1+0xaac], R19 ;  /* 0x000aac1301007387 */ /* 0x000fe80000100800 */
[----:B------:R1:W-:Y:S04]  /*c8d0*/  STL [R1+0xaa8], R18 ;  /* 0x000aa81201007387 */ /* 0x0003e80000100800 */
[----:B------:R2:W-:Y:S09]  /*c8e0*/  STL [R1+0xaa4], R171 ;  /* 0x000aa4ab01007387 */ /* 0x0005f20000100800 */
[----:B------:R-:W-:-:S02]  /*c8f0*/  IMAD.MOV.U32 R23, RZ, RZ, R36 ;  /* 0x000000ffff177224 */ /* 0x000fc400078e0024 */
[----:B------:R-:W-:Y:S02]  /*c900*/  IMAD.MOV.U32 R26, RZ, RZ, R37 ;  /* 0x000000ffff1a7224 */ /* 0x000fe400078e0025 */
[----:B------:R-:W-:Y:S02]  /*c910*/  IMAD.MOV.U32 R27, RZ, RZ, R38 ;  /* 0x000000ffff1b7224 */ /* 0x000fe400078e0026 */
[----:B------:R-:W-:Y:S02]  /*c920*/  IMAD.MOV.U32 R11, RZ, RZ, R39 ;  /* 0x000000ffff0b7224 */ /* 0x000fe400078e0027 */
[----:B------:R-:W-:Y:S03]  /*c930*/  HMMA.1688.F32.TF32 R36, R28, R168, R232 ;  /* 0x000000a81c24723c */ /* 0x000fe600000810e8 */
[----:B------:R-:W-:Y:S04]  /*c940*/  STL [R1+0xac0], R11 ;  /* 0x000ac00b01007387 */ /* 0x000fe80000100800 */
[----:B------:R-:W-:Y:S04]  /*c950*/  STL [R1+0xabc], R27 ;  /* 0x000abc1b01007387 */ /* 0x000fe80000100800 */
[----:B------:R3:W-:Y:S04]  /*c960*/  STL [R1+0xab8], R26 ;  /* 0x000ab81a01007387 */ /* 0x0007e80000100800 */
[----:B------:R3:W-:Y:S09]  /*c970*/  STL [R1+0xab4], R23 ;  /* 0x000ab41701007387 */ /* 0x0007f20000100800 */
[----:B----4-:R-:W-:-:S02]  /*c980*/  IMAD.MOV.U32 R179, RZ, RZ, R36 ;  /* 0x000000ffffb37224 */ /* 0x010fc400078e0024 */
        /* <DEDUP_REMOVED lines=8> */
[----:B------:R-:W-:Y:S01]  /*ca10*/  MOV R252, R36 ;  /* 0x0000002400fc7202 */ /* 0x000fe20000000f00 */
[----:B------:R-:W-:-:S02]  /*ca20*/  IMAD.MOV.U32 R182, RZ, RZ, R37 ;  /* 0x000000ffffb67224 */ /* 0x000fc400078e0025 */
[----:B------:R-:W-:Y:S02]  /*ca30*/  IMAD.MOV.U32 R183, RZ, RZ, R38 ;  /* 0x000000ffffb77224 */ /* 0x000fe400078e0026 */
[----:B------:R-:W-:Y:S02]  /*ca40*/  IMAD.MOV.U32 R178, RZ, RZ, R39 ;  /* 0x000000ffffb27224 */ /* 0x000fe400078e0027 */
[----:B------:R-:W-:Y:S03]  /*ca50*/  HMMA.1688.F32.TF32 R36, R28, R176, R216 ;  /* 0x000000b01c24723c */ /* 0x000fe600000810d8 */
[----:B------:R-:W-:Y:S04]  /*ca60*/  STL [R1+0xae0], R178 ;  /* 0x000ae0b201007387 */ /* 0x000fe80000100800 */
[----:B------:R-:W-:Y:S04]  /*ca70*/  STL [R1+0xadc], R183 ;  /* 0x000adcb701007387 */ /* 0x000fe80000100800 */
[----:B------:R4:W-:Y:S04]  /*ca80*/  STL [R1+0xad8], R182 ;  /* 0x000ad8b601007387 */ /* 0x0009e80000100800 */
[----:B------:R4:W-:Y:S09]  /*ca90*/  STL [R1+0xad4], R252 ;  /* 0x000ad4fc01007387 */ /* 0x0009f20000100800 */
[----:B-1----:R-:W-:-:S02]  /*caa0*/  IMAD.MOV.U32 R18, RZ, RZ, R36 ;  /* 0x000000ffff127224 */ /* 0x002fc400078e0024 */
[----:B--2---:R-:W-:Y:S02]  /*cab0*/  IMAD.MOV.U32 R171, RZ, RZ, R37 ;  /* 0x000000ffffab7224 */ /* 0x004fe400078e0025 */
[----:B------:R-:W-:Y:S02]  /*cac0*/  IMAD.MOV.U32 R186, RZ, RZ, R38 ;  /* 0x000000ffffba7224 */ /* 0x000fe400078e0026 */
[----:B------:R-:W-:Y:S01]  /*cad0*/  IMAD.MOV.U32 R187, RZ, RZ, R39 ;  /* 0x000000ffffbb7224 */ /* 0x000fe200078e0027 */
[----:B------:R1:W-:Y:S01]  /*cae0*/  STL [R1+0xae8], R171 ;  /* 0x000ae8ab01007387 */ /* 0x0003e20000100800 */
[C---:B------:R-:W-:Y:S03]  /*caf0*/  HMMA.1688.F32.TF32 R36, R28.reuse, R180, R212 ;  /* 0x000000b41c24723c */ /* 0x040fe600000810d4 */
[----:B------:R2:W-:Y:S03]  /*cb00*/  STL [R1+0xae4], R18 ;  /* 0x000ae41201007387 */ /* 0x0005e60000100800 */
[----:B------:R-:W-:Y:S01]  /*cb10*/  HMMA.1688.F32.TF32 R28, R28, R184, R52 ;  /* 0x000000b81c1c723c */ /* 0x000fe20000081034 */
[----:B------:R-:W2:Y:S04]  /*cb20*/  LDL.LU.64 R40, [R1+0x230] ;  /* 0x0002300001287983 */ /* 0x000ea80000300a00 */
[----:B------:R-:W2:Y:S04]  /*cb30*/  LDL.LU.64 R42, [R1+0x238] ;  /* 0x00023800012a7983 */ /* 0x000ea80000300a00 */
[----:B------:R-:W2:Y:S04]  /*cb40*/  LDL.LU.64 R212, [R1+0x220] ;  /* 0x0002200001d47983 */ /* 0x000ea80000300a00 */
[----:B------:R-:W2:Y:S01]  /*cb50*/  LDL.LU.64 R214, [R1+0x228] ;  /* 0x0002280001d67983 */ /* 0x000ea20000300a00 */
[C---:B------:R-:W-:Y:S03]  /*cb60*/  HMMA.1688.F32.TF32 R248, R12.reuse, R24, R48 ;  /* 0x000000180cf8723c */ /* 0x040fe60000081030 */
[----:B------:R-:W-:Y:S01]  /*cb70*/  LDS R48, [R4+UR7+0x280] ;  /* 0x0002800704307984 */ /* 0x000fe20008000800 */
[----:B------:R-:W-:Y:S01]  /*cb80*/  IMAD.MOV.U32 R9, RZ, RZ, R36 ;  /* 0x000000ffff097224 */ /* 0x000fe200078e0024 */
[----:B------:R-:W-:Y:S01]  /*cb90*/  MOV R7, R38 ;  /* 0x0000002600077202 */ /* 0x000fe20000000f00 */
[----:B------:R-:W-:Y:S01]  /*cba0*/  IMAD.MOV.U32 R8, RZ, RZ, R37 ;  /* 0x000000ffff087224 */ /* 0x000fe200078e0025 */
[----:B------:R-:W-:Y:S01]  /*cbb0*/  HMMA.1688.F32.TF32 R244, R12, R20, R84 ;  /* 0x000000140cf4723c */ /* 0x000fe20000081054 */
[----:B------:R-:W-:Y:S01]  /*cbc0*/  IMAD.MOV.U32 R6, RZ, RZ, R39 ;  /* 0x000000ffff067224 */ /* 0x000fe200078e0027 */
[----:B------:R-:W-:Y:S01]  /*cbd0*/  LDS R50, [R4+UR7+0x1280] ;  /* 0x0012800704327984 */ /* 0x000fe20008000800 */
[----:B---3--:R-:W-:-:S02]  /*cbe0*/  IMAD.MOV.U32 R26, RZ, RZ, R28 ;  /* 0x000000ffff1a7224 */ /* 0x008fc400078e001c */
[----:B------:R-:W-:Y:S01]  /*cbf0*/  IMAD.MOV.U32 R23, RZ, RZ, R29 ;  /* 0x000000ffff177224 */ /* 0x000fe200078e001d */
[----:B------:R-:W-:Y:S01]  /*cc00*/  HMMA.1688.F32.TF32 R240, R12, R16, R88 ;  /* 0x000000100cf0723c */ /* 0x000fe20000081058 */
[----:B------:R-:W-:Y:S01]  /*cc10*/  IMAD.MOV.U32 R22, RZ, RZ, R30 ;  /* 0x000000ffff167224 */ /* 0x000fe200078e001e */
[----:B------:R-:W-:Y:S01]  /*cc20*/  LDS R49, [R10+UR7+0x280] ;  /* 0x000280070a317984 */ /* 0x000fe20008000800 */
[----:B------:R-:W-:-:S03]  /*cc30*/  IMAD.MOV.U32 R19, RZ, RZ, R31 ;  /* 0x000000ffff137224 */ /* 0x000fc600078e001f */
[----:B------:R-:W-:Y:S01]  /*cc40*/  HMMA.1688.F32.TF32 R28, R32, R24, R44 ;  /* 0x00000018201c723c */ /* 0x000fe2000008102c */
[----:B------:R-:W-:Y:S04]  /*cc50*/  LDS R44, [R4+UR7+0x300] ;  /* 0x00030007042c7984 */ /* 0x000fe80008000800 */
[----:B------:R-:W-:Y:S01]  /*cc60*/  LDS R46, [R4+UR7+0x1300] ;  /* 0x00130007042e7984 */ /* 0x000fe20008000800 */
[C---:B------:R-:W-:Y:S03]  /*cc70*/  HMMA.1688.F32.TF32 R236, R12.reuse, R168, R92 ;  /* 0x000000a80cec723c */ /* 0x040fe6000008105c */
[----:B------:R-:W-:Y:S03]  /*cc80*/  LDS R45, [R10+UR7+0x300] ;  /* 0x000300070a2d7984 */ /* 0x000fe60008000800 */
[C---:B------:R-:W-:Y:S01]  /*cc90*/  HMMA.1688.F32.TF32 R220, R12.reuse, R172, R96 ;  /* 0x000000ac0cdc723c */ /* 0x040fe20000081060 */
[----:B------:R-:W-:Y:S04]  /*cca0*/  LDS R47, [R10+UR7+0x1300] ;  /* 0x001300070a2f7984 */ /* 0x000fe80008000800 */
[----:B------:R-:W-:Y:S01]  /*ccb0*/  LDS R51, [R10+UR7+0x1280] ;  /* 0x001280070a337984 */ /* 0x000fe20008000800 */
[C---:B------:R-:W-:Y:S03]  /*ccc0*/  HMMA.1688.F32.TF32 R216, R12.reuse, R176, R100 ;  /* 0x000000b00cd8723c */ /* 0x040fe60000081064 */
[----:B------:R-:W-:Y:S03]  /*ccd0*/  LDS R52, [R4+UR7+0x200] ;  /* 0x0002000704347984 */ /* 0x000fe60008000800 */
[----:B------:R-:W-:Y:S01]  /*cce0*/  IMAD.MOV.U32 R5, RZ, RZ, R28 ;  /* 0x000000ffff057224 */ /* 0x000fe200078e001c */
[----:B------:R-:W-:Y:S01]  /*ccf0*/  HMMA.1688.F32.TF32 R104, R12, R180, R104 ;  /* 0x000000b40c68723c */ /* 0x000fe20000081068 */
[----:B------:R-:W-:Y:S01]  /*cd00*/  IMAD.MOV.U32 R3, RZ, RZ, R29 ;  /* 0x000000ffff037224 */ /* 0x000fe200078e001d */
[----:B------:R-:W-:Y:S01]  /*cd10*/  LDS R54, [R4+UR7+0x1200] ;  /* 0x0012000704367984 */ /* 0x000fe20008000800 */
[----:B------:R-:W-:-:S02]  /*cd20*/  IMAD.MOV.U32 R2, RZ, RZ, R30 ;  /* 0x000000ffff027224 */ /* 0x000fc400078e001e */
[----:B------:R-:W-:Y:S01]  /*cd30*/  IMAD.MOV.U32 R0, RZ, RZ, R31 ;  /* 0x000000ffff007224 */ /* 0x000fe200078e001f */
[----:B------:R-:W-:Y:S01]  /*cd40*/  HMMA.1688.F32.TF32 R108, R12, R184, R108 ;  /* 0x000000b80c6c723c */ /* 0x000fe2000008106c */
[----:B------:R-:W-:Y:S04]  /*cd50*/  LDS R53, [R10+UR7+0x200] ;  /* 0x000200070a357984 */ /* 0x000fe80008000800 */
[----:B------:R-:W-:Y:S01]  /*cd60*/  LDS R55, [R10+UR7+0x1200] ;  /* 0x001200070a377984 */ /* 0x000fe20008000800 */
[----:B------:R-:W-:Y:S03]  /*cd70*/  HMMA.1688.F32.TF32 R28, R32, R20, R56 ;  /* 0x00000014201c723c */ /* 0x000fe60000081038 */
[----:B------:R-:W-:Y:S04]  /*cd80*/  LDS R56, [R4+UR7+0x180] ;  /* 0x0001800704387984 */ /* 0x000fe80008000800 */
[----:B------:R-:W-:Y:S04]  /*cd90*/  LDS R58, [R4+UR7+0x1180] ;  /* 0x00118007043a7984 */ /* 0x000fe80008000800 */
[----:B------:R-:W-:Y:S04]  /*cda0*/  LDS R57, [R10+UR7+0x180] ;  /* 0x000180070a397984 */ /* 0x000fe80008000800 */
[----:B------:R-:W3:Y:S09]  /*cdb0*/  LDS R59, [R10+UR7+0x1180] ;  /* 0x001180070a3b7984 */ /* 0x000ef20008000800 */
[----:B----4-:R-:W-:Y:S01]  /*cdc0*/  MOV R174, R28 ;  /* 0x0000001c00ae7202 */ /* 0x010fe20000000f00 */
[----:B------:R-:W-:-:S02]  /*cdd0*/  IMAD.MOV.U32 R179, RZ, RZ, R29 ;  /* 0x000000ffffb37224 */ /* 0x000fc400078e001d */
[----:B------:R-:W-:Y:S02]  /*cde0*/  IMAD.MOV.U32 R11, RZ, RZ, R30 ;  /* 0x000000ffff0b7224 */ /* 0x000fe400078e001e */
[----:B------:R-:W-:Y:S02]  /*cdf0*/  IMAD.MOV.U32 R27, RZ, RZ, R31 ;  /* 0x000000ffff1b7224 */ /* 0x000fe400078e001f */
[----:B------:R-:W-:-:S15]  /*ce00*/  HMMA.1688.F32.TF32 R28, R32, R16, R60 ;  /* 0x00000010201c723c */ /* 0x000fde000008103c */
[----:B------:R-:W-:-:S09]  /*ce10*/  NOP ;  /* 0x0000000000007918 */ /* 0x000fd20000000000 */
[----:B------:R-:W-:Y:S02]  /*ce20*/  IMAD.MOV.U32 R63, RZ, RZ, R28 ;  /* 0x000000ffff3f7224 */ /* 0x000fe400078e001c */
[----:B------:R-:W-:Y:S02]  /*ce30*/  IMAD.MOV.U32 R62, RZ, RZ, R29 ;  /* 0x000000ffff3e7224 */ /* 0x000fe400078e001d */
[----:B------:R-:W-:Y:S02]  /*ce40*/  IMAD.MOV.U32 R61, RZ, RZ, R30 ;  /* 0x000000ffff3d7224 */ /* 0x000fe400078e001e */
[----:B------:R-:W-:Y:S02]  /*ce50*/  IMAD.MOV.U32 R60, RZ, RZ, R31 ;  /* 0x000000ffff3c7224 */ /* 0x000fe400078e001f */
[----:B------:R-:W-:-:S15]  /*ce60*/  HMMA.1688.F32.TF32 R28, R32, R168, R64 ;  /* 0x000000a8201c723c */ /* 0x000fde0000081040 */
[----:B------:R-:W-:-:S09]  /*ce70*/  NOP ;  /* 0x0000000000007918 */ /* 0x000fd20000000000 */
[----:B------:R-:W-:Y:S01]  /*ce80*/  IMAD.MOV.U32 R67, RZ, RZ, R28 ;  /* 0x000000ffff437224 */ /* 0x000fe200078e001c */
[----:B------:R-:W-:Y:S01]  /*ce90*/  MOV R65, R30 ;  /* 0x0000001e00417202 */ /* 0x000fe20000000f00 */
        /* <DEDUP_REMOVED lines=16> */
[----:B------:R-:W-:Y:S01]  /*cfa0*/  MOV R182, R28 ;  /* 0x0000001c00b67202 */ /* 0x000fe20000000f00 */
[----:B------:R-:W-:Y:S02]  /*cfb0*/  IMAD.MOV.U32 R252, RZ, RZ, R29 ;  /* 0x000000fffffc7224 */ /* 0x000fe400078e001d */
[----:B------:R-:W-:Y:S02]  /*cfc0*/  IMAD.MOV.U32 R170, RZ, RZ, R30 ;  /* 0x000000ffffaa7224 */ /* 0x000fe400078e001e */
[----:B------:R-:W-:Y:S02]  /*cfd0*/  IMAD.MOV.U32 R175, RZ, RZ, R31 ;  /* 0x000000ffffaf7224 */ /* 0x000fe400078e001f */
[----:B------:R-:W-:Y:S01]  /*cfe0*/  HMMA.1688.F32.TF32 R28, R32, R184, R80 ;  /* 0x000000b8201c723c */ /* 0x000fe20000081050 */
[----:B------:R-:W4:Y:S04]  /*cff0*/  LDL.LU.64 R80, [R1+0x200] ;  /* 0x0002000001507983 */ /* 0x000f280000300a00 */
[----:B------:R-:W4:Y:S04]  /*d000*/  LDL.LU.64 R82, [R1+0x208] ;  /* 0x0002080001527983 */ /* 0x000f280000300a00 */
[----:B------:R-:W4:Y:S04]  /*d010*/  LDL.LU.64 R76, [R1+0x1f0] ;  /* 0x0001f000014c7983 */ /* 0x000f280000300a00 */
[----:B------:R-:W4:Y:S11]  /*d020*/  LDL.LU.64 R78, [R1+0x1f8] ;  /* 0x0001f800014e7983 */ /* 0x000f360000300a00 */
[----:B-1----:R-:W-:-:S02]  /*d030*/  IMAD.MOV.U32 R171, RZ, RZ, R28 ;  /* 0x000000ffffab7224 */ /* 0x002fc400078e001c */
[----:B--2---:R-:W-:Y:S02]  /*d040*/  IMAD.MOV.U32 R18, RZ, RZ, R29 ;  /* 0x000000ffff127224 */ /* 0x004fe400078e001d */
[----:B------:R-:W-:Y:S01]  /*d050*/  IMAD.MOV.U32 R178, RZ, RZ, R30 ;  /* 0x000000ffffb27224 */ /* 0x000fe200078e001e */
[----:B------:R-:W2:Y:S01]  /*d060*/  LDL.LU.64 R28, [R1+0x1e0] ;  /* 0x0001e000011c7983 */ /* 0x000ea20000300a00 */
[----:B------:R-:W-:-:S03]  /*d070*/  IMAD.MOV.U32 R183, RZ, RZ, R31 ;  /* 0x000000ffffb77224 */ /* 0x000fc600078e001f */
[----:B------:R-:W2:Y:S04]  /*d080*/  LDL.LU.64 R30, [R1+0x1e8] ;  /* 0x0001e800011e7983 */ /* 0x000ea80000300a00 */
[----:B------:R-:W2:Y:S04]  /*d090*/  LDL.LU.64 R32, [R1+0x1d0] ;  /* 0x0001d00001207983 */ /* 0x000ea80000300a00 */
[----:B------:R-:W2:Y:S04]  /*d0a0*/  LDL.LU.64 R34, [R1+0x1d8] ;  /* 0x0001d80001227983 */ /* 0x000ea80000300a00 */
[----:B------:R-:W2:Y:S04]  /*d0b0*/  LDL.LU.64 R36, [R1+0x1c0] ;  /* 0x0001c00001247983 */ /* 0x000ea80000300a00 */
[----:B------:R-:W2:Y:S01]  /*d0c0*/  LDL.LU.64 R38, [R1+0x1c8] ;  /* 0x0001c80001267983 */ /* 0x000ea20000300a00 */
[C---:B---3--:R-:W-:Y:S06]  /*d0d0*/  HMMA.1688.F32.TF32 R40, R56.reuse, R24, R40 ;  /* 0x000000183828723c */ /* 0x048fec0000081028 */
[----:B------:R-:W-:Y:S01]  /*d0e0*/  HMMA.1688.F32.TF32 R232, R56, R20, R212 ;  /* 0x0000001438e8723c */ /* 0x000fe200000810d4 */
[----:B------:R-:W-:Y:S04]  /*d0f0*/  STL.64 [R1+0x978], R250 ;  /* 0x000978fa01007387 */ /* 0x000fe80000100a00 */
[----:B------:R1:W-:Y:S04]  /*d100*/  STL.64 [R1+0x970], R248 ;  /* 0x000970f801007387 */ /* 0x0003e80000100a00 */
[----:B------:R-:W-:Y:S04]  /*d110*/  STL.64 [R1+0x988], R246 ;  /* 0x000988f601007387 */ /* 0x000fe80000100a00 */
        /* <DEDUP_REMOVED lines=14> */
[----:B------:R3:W-:Y:S04]  /*d200*/  STL.64 [R1+0x9f0], R40 ;  /* 0x0009f02801007387 */ /* 0x0007e80000100a00 */
[----:B------:R-:W-:Y:S04]  /*d210*/  STL.64 [R1+0xa08], R234 ;  /* 0x000a08ea01007387 */ /* 0x000fe80000100a00 */
[----:B------:R-:W-:Y:S01]  /*d220*/  STL.64 [R1+0xa00], R232 ;  /* 0x000a00e801007387 */ /* 0x000fe20000100a00 */
[----:B-1----:R-:W-:-:S02]  /*d230*/  IMAD.MOV.U32 R248, RZ, RZ, R171 ;  /* 0x000000fffff87224 */ /* 0x002fc400078e00ab */
[----:B------:R-:W-:Y:S01]  /*d240*/  IMAD.MOV.U32 R249, RZ, RZ, R18 ;  /* 0x000000fffff97224 */ /* 0x000fe200078e0012 */
[C---:B----4-:R-:W-:Y:S06]  /*d250*/  HMMA.1688.F32.TF32 R228, R56.reuse, R16, R80 ;  /* 0x0000001038e4723c */ /* 0x050fec0000081050 */
[C---:B------:R-:W-:Y:S06]  /*d260*/  HMMA.1688.F32.TF32 R12, R56.reuse, R168, R76 ;  /* 0x000000a8380c723c */ /* 0x040fec000008104c */
[C---:B--2---:R-:W-:Y:S06]  /*d270*/  HMMA.1688.F32.TF32 R28, R56.reuse, R172, R28 ;  /* 0x000000ac381c723c */ /* 0x044fec000008101c */
[C---:B------:R-:W-:Y:S05]  /*d280*/  HMMA.1688.F32.TF32 R32, R56.reuse, R176, R32 ;  /* 0x000000b03820723c */ /* 0x040fea0000081020 */
[----:B------:R-:W-:Y:S01]  /*d290*/  STL.64 [R1+0xa18], R230 ;  /* 0x000a18e601007387 */ /* 0x000fe20000100a00 */
[----:B------:R-:W-:Y:S03]  /*d2a0*/  HMMA.1688.F32.TF32 R36, R56, R180, R36 ;  /* 0x000000b43824723c */ /* 0x000fe60000081024 */
[----:B------:R-:W-:Y:S04]  /*d2b0*/  STL.64 [R1+0xa10], R228 ;  /* 0x000a10e401007387 */ /* 0x000fe80000100a00 */
[----:B------:R-:W-:Y:S04]  /*d2c0*/  STL.64 [R1+0xa28], R14 ;  /* 0x000a280e01007387 */ /* 0x000fe80000100a00 */
[----:B------:R1:W-:Y:S04]  /*d2d0*/  STL.64 [R1+0xa20], R12 ;  /* 0x000a200c01007387 */ /* 0x0003e80000100a00 */
[----:B------:R-:W2:Y:S04]  /*d2e0*/  LDL.LU.64 R92, [R1+0x10] ;  /* 0x00001000015c7983 */ /* 0x000ea80000300a00 */
[----:B------:R-:W2:Y:S04]  /*d2f0*/  LDL.LU.64 R94, [R1+0x18] ;  /* 0x00001800015e7983 */ /* 0x000ea80000300a00 */
[----:B------:R-:W4:Y:S04]  /*d300*/  LDL.LU.64 R96, [R1+0x20] ;  /* 0x0000200001607983 */ /* 0x000f280000300a00 */
[----:B------:R-:W4:Y:S04]  /*d310*/  LDL.LU.64 R98, [R1+0x28] ;  /* 0x0000280001627983 */ /* 0x000f280000300a00 */
[----:B---3--:R-:W3:Y:S04]  /*d320*/  LDL.LU.64 R40, [R1+0x40] ;  /* 0x0000400001287983 */ /* 0x008ee80000300a00 */
[----:B------:R-:W3:Y:S04]  /*d330*/  LDL.LU.64 R42, [R1+0x48] ;  /* 0x00004800012a7983 */ /* 0x000ee80000300a00 */
[----:B-1----:R-:W2:Y:S04]  /*d340*/  LDL.LU.64 R12, [R1+0x30] ;  /* 0x00003000010c7983 */ /* 0x002ea80000300a00 */
[----:B------:R-:W2:Y:S04]  /*d350*/  LDL.LU.64 R14, [R1+0x38] ;  /* 0x00003800010e7983 */ /* 0x000ea80000300a00 */
[----:B------:R-:W-:Y:S04]  /*d360*/  STL.64 [R1+0xa38], R30 ;  /* 0x000a381e01007387 */ /* 0x000fe80000100a00 */
[----:B------:R-:W-:Y:S04]  /*d370*/  STL.64 [R1+0xa30], R28 ;  /* 0x000a301c01007387 */ /* 0x000fe80000100a00 */
[----:B------:R1:W-:Y:S04]  /*d380*/  STL.64 [R1+0xa48], R34 ;  /* 0x000a482201007387 */ /* 0x0003e80000100a00 */
[----:B------:R1:W-:Y:S04]  /*d390*/  STL.64 [R1+0xa40], R32 ;  /* 0x000a402001007387 */ /* 0x0003e80000100a00 */
[----:B------:R-:W-:Y:S04]  /*d3a0*/  STL.64 [R1+0xa58], R38 ;  /* 0x000a582601007387 */ /* 0x000fe80000100a00 */
[----:B------:R4:W-:Y:S04]  /*d3b0*/  STL.64 [R1+0xa50], R36 ;  /* 0x000a502401007387 */ /* 0x0009e80000100a00 */
[----:B------:R-:W4:Y:S04]  /*d3c0*/  LDL.LU R171, [R1+0xae8] ;  /* 0x000ae80001ab7983 */ /* 0x000f280000300800 */
[----:B------:R-:W3:Y:S01]  /*d3d0*/  LDL.LU R18, [R1+0xae4] ;  /* 0x000ae40001127983 */ /* 0x000ee20000300800 */
[----:B------:R-:W-:Y:S01]  /*d3e0*/  MOV R250, R178 ;  /* 0x000000b200fa7202 */ /* 0x000fe20000000f00 */
[----:B------:R-:W-:-:S02]  /*d3f0*/  IMAD.MOV.U32 R251, RZ, RZ, R183 ;  /* 0x000000fffffb7224 */ /* 0x000fc400078e00b7 */
[----:B------:R-:W2:Y:S01]  /*d400*/  LDL.LU R178, [R1+0xae0] ;  /* 0x000ae00001b27983 */ /* 0x000ea20000300800 */
[----:B------:R-:W-:Y:S02]  /*d410*/  IMAD.MOV.U32 R244, RZ, RZ, R182 ;  /* 0x000000fffff47224 */ /* 0x000fe400078e00b6 */
[----:B------:R-:W-:Y:S01]  /*d420*/  IMAD.MOV.U32 R245, RZ, RZ, R252 ;  /* 0x000000fffff57224 */ /* 0x000fe200078e00fc */
[----:B------:R-:W2:Y:S01]  /*d430*/  LDL.LU R183, [R1+0xadc] ;  /* 0x000adc0001b77983 */ /* 0x000ea20000300800 */
[----:B------:R-:W-:-:S03]  /*d440*/  IMAD.MOV.U32 R246, RZ, RZ, R170 ;  /* 0x000000fffff67224 */ /* 0x000fc600078e00aa */
        /* <DEDUP_REMOVED lines=18> */
[----:B------:R-:W2:Y:S04]  /*d570*/  LDL.LU R23, [R1+0xab4] ;  /* 0x000ab40001177983 */ /* 0x000ea80000300800 */
[----:B------:R-:W1:Y:S04]  /*d580*/  LDL.LU R22, [R1+0xab0] ;  /* 0x000ab00001167983 */ /* 0x000e680000300800 */
[----:B------:R-:W2:Y:S01]  /*d590*/  LDL.LU R19, [R1+0xaac] ;  /* 0x000aac0001137983 */ /* 0x000ea20000300800 */
[----:B----4-:R-:W-:Y:S01]  /*d5a0*/  IMAD.MOV.U32 R233, RZ, RZ, R171 ;  /* 0x000000ffffe97224 */ /* 0x010fe200078e00ab */
[----:B---3--:R-:W-:-:S02]  /*d5b0*/  MOV R232, R18 ;  /* 0x0000001200e87202 */ /* 0x008fc40000000f00 */
[----:B------:R-:W3:Y:S04]  /*d5c0*/  LDL.LU R18, [R1+0xaa8] ;  /* 0x000aa80001127983 */ /* 0x000ee80000300800 */
[----:B------:R-:W4:Y:S01]  /*d5d0*/  LDL.LU R171, [R1+0xaa4] ;  /* 0x000aa40001ab7983 */ /* 0x000f220000300800 */
[----:B------:R-:W-:Y:S02]  /*d5e0*/  IMAD.MOV.U32 R234, RZ, RZ, R186 ;  /* 0x000000ffffea7224 */ /* 0x000fe400078e00ba */
[----:B------:R-:W-:Y:S01]  /*d5f0*/  IMAD.MOV.U32 R235, RZ, RZ, R187 ;  /* 0x000000ffffeb7224 */ /* 0x000fe200078e00bb */
[----:B------:R-:W4:Y:S01]  /*d600*/  LDL.LU R186, [R1+0xaa0] ;  /* 0x000aa00001ba7983 */ /* 0x000f220000300800 */
[----:B--2---:R-:W-:Y:S02]  /*d610*/  IMAD.MOV.U32 R230, RZ, RZ, R183 ;  /* 0x000000ffffe67224 */ /* 0x004fe400078e00b7 */
[----:B------:R-:W-:Y:S01]  /*d620*/  IMAD.MOV.U32 R229, RZ, RZ, R182 ;  /* 0x000000ffffe57224 */ /* 0x000fe200078e00b6 */
[----:B------:R-:W2:Y:S01]  /*d630*/  LDL.LU R187, [R1+0xa9c] ;  /* 0x000a9c0001bb7983 */ /* 0x000ea20000300800 */
[----:B------:R-:W-:-:S03]  /*d640*/  IMAD.MOV.U32 R228, RZ, RZ, R252 ;  /* 0x000000ffffe47224 */ /* 0x000fc600078e00fc */
[----:B------:R-:W2:Y:S01]  /*d650*/  LDL.LU R252, [R1+0xa98] ;  /* 0x000a980001fc7983 */ /* 0x000ea20000300800 */
[----:B------:R-:W-:Y:S01]  /*d660*/  HMMA.1688.F32.TF32 R212, R44, R184, R12 ;  /* 0x000000b82cd4723c */ /* 0x000fe2000008100c */
[----:B------:R-:W-:Y:S02]  /*d670*/  IMAD.MOV.U32 R231, RZ, RZ, R178 ;  /* 0x000000ffffe77224 */ /* 0x000fe400078e00b2 */
[----:B------:R-:W2:Y:S04]  /*d680*/  LDL.LU R182, [R1+0xa94] ;  /* 0x000a940001b67983 */ /* 0x000ea80000300800 */
[----:B------:R-:W2:Y:S01]  /*d690*/  LDL.LU R183, [R1+0xa90] ;  /* 0x000a900001b77983 */ /* 0x000ea20000300800 */
[----:B------:R-:W-:Y:S01]  /*d6a0*/  MOV R14, R175 ;  /* 0x000000af000e7202 */ /* 0x000fe20000000f00 */
[----:B------:R-:W-:-:S02]  /*d6b0*/  IMAD.MOV.U32 R13, RZ, RZ, R174 ;  /* 0x000000ffff0d7224 */ /* 0x000fc400078e00ae */
[----:B------:R-:W2:Y:S01]  /*d6c0*/  LDL.LU R178, [R1+0xa8c] ;  /* 0x000a8c0001b27983 */ /* 0x000ea20000300800 */
[----:B------:R-:W-:-:S03]  /*d6d0*/  IMAD.MOV.U32 R12, RZ, RZ, R179 ;  /* 0x000000ffff0c7224 */ /* 0x000fc600078e00b3 */
[----:B------:R-:W2:Y:S01]  /*d6e0*/  LDL.LU R179, [R1+0xa88] ;  /* 0x000a880001b37983 */ /* 0x000ea20000300800 */
[----:B------:R-:W-:-:S03]  /*d6f0*/  IMAD.MOV.U32 R15, RZ, RZ, R170 ;  /* 0x000000ffff0f7224 */ /* 0x000fc600078e00aa */
[----:B------:R-:W2:Y:S04]  /*d700*/  LDL.LU R174, [R1+0xa84] ;  /* 0x000a840001ae7983 */ /* 0x000ea80000300800 */
[----:B------:R-:W2:Y:S04]  /*d710*/  LDL.LU R175, [R1+0xa80] ;  /* 0x000a800001af7983 */ /* 0x000ea80000300800 */
[----:B------:R-:W2:Y:S01]  /*d720*/  LDL.LU R170, [R1+0xa7c] ;  /* 0x000a7c0001aa7983 */ /* 0x000ea20000300800 */
[----:B------:R-:W-:Y:S01]  /*d730*/  HMMA.1688.F32.TF32 R84, R48, R180, R188 ;  /* 0x000000b43054723c */ /* 0x000fe200000810bc */
[----:B-1----:R-:W-:-:S02]  /*d740*/  IMAD.MOV.U32 R35, RZ, RZ, R22 ;  /* 0x000000ffff237224 */ /* 0x002fc400078e0016 */
[----:B------:R-:W-:Y:S02]  /*d750*/  IMAD.MOV.U32 R34, RZ, RZ, R19 ;  /* 0x000000ffff227224 */ /* 0x000fe400078e0013 */
[----:B------:R-:W-:Y:S02]  /*d760*/  IMAD.MOV.U32 R28, RZ, RZ, R23 ;  /* 0x000000ffff1c7224 */ /* 0x000fe400078e0017 */
[----:B------:R-:W-:Y:S02]  /*d770*/  IMAD.MOV.U32 R29, RZ, RZ, R26 ;  /* 0x000000ffff1d7224 */ /* 0x000fe400078e001a */
[----:B------:R-:W-:Y:S02]  /*d780*/  IMAD.MOV.U32 R30, RZ, RZ, R27 ;  /* 0x000000ffff1e7224 */ /* 0x000fe400078e001b */
[----:B------:R-:W-:Y:S02]  /*d790*/  IMAD.MOV.U32 R242, RZ, RZ, R73 ;  /* 0x000000fffff27224 */ /* 0x000fe400078e0049 */
[----:B------:R-:W-:Y:S01]  /*d7a0*/  IMAD.MOV.U32 R243, RZ, RZ, R72 ;  /* 0x000000fffff37224 */ /* 0x000fe200078e0048 */
[----:B------:R-:W-:Y:S01]  /*d7b0*/  HMMA.1688.F32.TF32 R76, R48, R172, R160 ;  /* 0x000000ac304c723c */ /* 0x000fe200000810a0 */
[----:B------:R-:W-:-:S02]  /*d7c0*/  IMAD.MOV.U32 R240, RZ, RZ, R75 ;  /* 0x000000fffff07224 */ /* 0x000fc400078e004b */
[----:B------:R-:W-:-:S03]  /*d7d0*/  IMAD.MOV.U32 R241, RZ, RZ, R74 ;  /* 0x000000fffff17224 */ /* 0x000fc600078e004a */
[----:B------:R-:W-:Y:S01]  /*d7e0*/  HMMA.1688.F32.TF32 R80, R48, R176, R164 ;  /* 0x000000b03050723c */ /* 0x000fe200000810a4 */
[----:B------:R-:W-:Y:S01]  /*d7f0*/  IMAD.MOV.U32 R238, RZ, RZ, R69 ;  /* 0x000000ffffee7224 */ /* 0x000fe200078e0045 */
[----:B------:R-:W-:Y:S01]  /*d800*/  MOV R236, R71 ;  /* 0x0000004700ec7202 */ /* 0x000fe20000000f00 */
[----:B------:R-:W-:Y:S02]  /*d810*/  IMAD.MOV.U32 R239, RZ, RZ, R68 ;  /* 0x000000ffffef7224 */ /* 0x000fe400078e0044 */
[----:B------:R-:W-:Y:S02]  /*d820*/  IMAD.MOV.U32 R237, RZ, RZ, R70 ;  /* 0x000000ffffed7224 */ /* 0x000fe400078e0046 */
[----:B------:R-:W-:Y:S02]  /*d830*/  IMAD.MOV.U32 R222, RZ, RZ, R65 ;  /* 0x000000ffffde7224 */ /* 0x000fe400078e0041 */
[----:B------:R-:W-:Y:S01]  /*d840*/  IMAD.MOV.U32 R223, RZ, RZ, R64 ;  /* 0x000000ffffdf7224 */ /* 0x000fe200078e0040 */
[----:B------:R-:W-:Y:S01]  /*d850*/  MOV R218, R61 ;  /* 0x0000003d00da7202 */ /* 0x000fe20000000f00 */
[----:B------:R-:W-:-:S02]  /*d860*/  IMAD.MOV.U32 R220, RZ, RZ, R67 ;  /* 0x000000ffffdc7224 */ /* 0x000fc400078e0043 */
[----:B------:R-:W-:Y:S02]  /*d870*/  IMAD.MOV.U32 R221, RZ, RZ, R66 ;  /* 0x000000ffffdd7224 */ /* 0x000fe400078e0042 */
[----:B------:R-:W-:Y:S01]  /*d880*/  IMAD.MOV.U32 R219, RZ, RZ, R60 ;  /* 0x000000ffffdb7224 */ /* 0x000fe200078e003c */
[----:B------:R-:W-:Y:S01]  /*d890*/  HMMA.1688.F32.TF32 R136, R56, R184, R136 ;  /* 0x000000b83888723c */ /* 0x000fe20000081088 */
[----:B------:R-:W-:Y:S02]  /*d8a0*/  IMAD.MOV.U32 R216, RZ, RZ, R63 ;  /* 0x000000ffffd87224 */ /* 0x000fe400078e003f */
[----:B------:R-:W-:Y:S02]  /*d8b0*/  IMAD.MOV.U32 R217, RZ, RZ, R62 ;  /* 0x000000ffffd97224 */ /* 0x000fe400078e003e */
[----:B---3--:R-:W-:Y:S02]  /*d8c0*/  IMAD.MOV.U32 R33, RZ, RZ, R18 ;  /* 0x000000ffff217224 */ /* 0x008fe400078e0012 */
[----:B----4-:R-:W-:-:S02]  /*d8d0*/  IMAD.MOV.U32 R32, RZ, RZ, R171 ;  /* 0x000000ffff207224 */ /* 0x010fc400078e00ab */
[----:B------:R-:W3:Y:S04]  /*d8e0*/  LDL.LU R171, [R1+0xa78] ;  /* 0x000a780001ab7983 */ /* 0x000ee80000300800 */
[----:B------:R-:W4:Y:S04]  /*d8f0*/  LDL.LU R18, [R1+0xa74] ;  /* 0x000a740001127983 */ /* 0x000f280000300800 */
        /* <DEDUP_REMOVED lines=9> */
[----:B------:R-:W4:Y:S04]  /*d990*/  LDL.LU.64 R72, [R1+0xe0] ;  /* 0x0000e00001487983 */ /* 0x000f280000300a00 */
        /* <DEDUP_REMOVED lines=14> */
[----:B------:R-:W4:Y:S01]  /*da80*/  LDL.LU.64 R38, [R1+0x78] ;  /* 0x0000780001267983 */ /* 0x000f220000300a00 */
[C---:B------:R-:W-:Y:S06]  /*da90*/  HMMA.1688.F32.TF32 R196, R44.reuse, R24, R196 ;  /* 0x000000182cc4723c */ /* 0x040fec00000810c4 */
[C---:B------:R-:W-:Y:S06]  /*daa0*/  HMMA.1688.F32.TF32 R200, R44.reuse, R20, R200 ;  /* 0x000000142cc8723c */ /* 0x040fec00000810c8 */
[C---:B------:R-:W-:Y:S06]  /*dab0*/  HMMA.1688.F32.TF32 R208, R44.reuse, R16, R208 ;  /* 0x000000102cd0723c */ /* 0x040fec00000810d0 */
[C---:B------:R-:W-:Y:S06]  /*dac0*/  HMMA.1688.F32.TF32 R88, R44.reuse, R168, R224 ;  /* 0x000000a82c58723c */ /* 0x040fec00000810e0 */
[C---:B------:R-:W-:Y:S06]  /*dad0*/  HMMA.1688.F32.TF32 R92, R44.reuse, R172, R92 ;  /* 0x000000ac2c5c723c */ /* 0x040fec000008105c */
[C---:B------:R-:W-:Y:S06]  /*dae0*/  HMMA.1688.F32.TF32 R96, R44.reuse, R176, R96 ;  /* 0x000000b02c60723c */ /* 0x040fec0000081060 */
[----:B------:R-:W-:Y:S01]  /*daf0*/  HMMA.1688.F32.TF32 R100, R44, R180, R40 ;  /* 0x000000b42c64723c */ /* 0x000fe20000081028 */
[----:B------:R-:W-:Y:S04]  /*db00*/  LDS R44, [R4+UR7+0x2000] ;  /* 0x00200007042c7984 */ /* 0x000fe80008000800 */
[----:B------:R-:W-:Y:S04]  /*db10*/  LDS R46, [R4+UR7+0x3000] ;  /* 0x00300007042e7984 */ /* 0x000fe80008000800 */
[----:B------:R-:W-:Y:S04]  /*db20*/  LDS R45, [R10+UR7+0x2000] ;  /* 0x002000070a2d7984 */ /* 0x000fe80008000800 */
[----:B------:R-:W2:Y:S01]  /*db30*/  LDS R47, [R10+UR7+0x3000] ;  /* 0x003000070a2f7984 */ /* 0x000ea20008000800 */
[C---:B------:R-:W-:Y:S06]  /*db40*/  HMMA.1688.F32.TF32 R112, R52.reuse, R24, R112 ;  /* 0x000000183470723c */ /* 0x040fec0000081070 */
        /* <DEDUP_REMOVED lines=10> */
[----:B------:R-:W1:Y:S01]  /*dbf0*/  LDS R55, [R10+UR7+0x1380] ;  /* 0x001380070a377984 */ /* 0x000e620008000800 */
        /* <DEDUP_REMOVED lines=9> */
[----:B------:R-:W-:Y:S01]  /*dc90*/  IMAD.MOV.U32 R31, RZ, RZ, R11 ;  /* 0x000000ffff1f7224 */ /* 0x000fe200078e000b */
[----:B--2---:R-:W-:Y:S01]  /*dca0*/  HMMA.1688.F32.TF32 R228, R44, R174, R228 ;  /* 0x000000ae2ce4723c */ /* 0x004fe200000810e4 */
[----:B------:R-:W-:Y:S01]  /*dcb0*/  MOV R40, R9 ;  /* 0x0000000900287202 */ /* 0x000fe20000000f00 */
[----:B------:R-:W-:Y:S01]  /*dcc0*/  IMAD.MOV.U32 R41, RZ, RZ, R8 ;  /* 0x000000ffff297224 */ /* 0x000fe200078e0008 */
[----:B------:R-:W-:Y:S01]  /*dcd0*/  LDS R224, [R4+UR7+0x2100] ;  /* 0x0021000704e07984 */ /* 0x000fe20008000800 */
[----:B------:R-:W-:-:S02]  /*dce0*/  IMAD.MOV.U32 R42, RZ, RZ, R7 ;  /* 0x000000ffff2a7224 */ /* 0x000fc400078e0007 */
[----:B------:R-:W-:Y:S01]  /*dcf0*/  IMAD.MOV.U32 R43, RZ, RZ, R6 ;  /* 0x000000ffff2b7224 */ /* 0x000fe200078e0006 */
[C---:B------:R-:W-:Y:S01]  /*dd00*/  HMMA.1688.F32.TF32 R232, R44.reuse, R178, R232 ;  /* 0x000000b22ce8723c */ /* 0x040fe200000810e8 */
[----:B------:R-:W-:Y:S04]  /*dd10*/  LDS R226, [R4+UR7+0x3100] ;  /* 0x0031000704e27984 */ /* 0x000fe80008000800 */
[----:B------:R-:W-:Y:S01]  /*dd20*/  LDS R225, [R10+UR7+0x2100] ;  /* 0x002100070ae17984 */ /* 0x000fe20008000800 */
[C---:B------:R-:W-:Y:S03]  /*dd30*/  HMMA.1688.F32.TF32 R40, R44.reuse, R182, R40 ;  /* 0x000000b62c28723c */ /* 0x040fe60000081028 */
[----:B------:R-:W2:Y:S03]  /*dd40*/  LDS R227, [R10+UR7+0x3100] ;  /* 0x003100070ae37984 */ /* 0x000ea60008000800 */
[C---:B---3--:R-:W-:Y:S06]  /*dd50*/  HMMA.1688.F32.TF32 R12, R44.reuse, R170, R12 ;  /* 0x000000aa2c0c723c */ /* 0x048fec000008100c */
[C---:B----4-:R-:W-:Y:S06]  /*dd60*/  HMMA.1688.F32.TF32 R28, R44.reuse, R18, R28 ;  /* 0x000000122c1c723c */ /* 0x050fec000008101c */
[C---:B------:R-:W-:Y:S06]  /*dd70*/  HMMA.1688.F32.TF32 R32, R44.reuse, R22, R32 ;  /* 0x000000162c20723c */ /* 0x040fec0000081020 */
[----:B------:R-:W-:Y:S06]  /*dd80*/  HMMA.1688.F32.TF32 R188, R44, R26, R188 ;  /* 0x0000001a2cbc723c */ /* 0x000fec00000810bc */
[C---:B-1----:R-:W-:Y:S06]  /*dd90*/  HMMA.1688.F32.TF32 R72, R52.reuse, R24, R72 ;  /* 0x000000183448723c */ /* 0x042fec0000081048 */
[C---:B------:R-:W-:Y:S06]  /*dda0*/  HMMA.1688.F32.TF32 R160, R52.reuse, R20, R160 ;  /* 0x0000001434a0723c */ /* 0x040fec00000810a0 */
[C---:B------:R-:W-:Y:S06]  /*ddb0*/  HMMA.1688.F32.TF32 R164, R52.reuse, R16, R164 ;  /* 0x0000001034a4723c */ /* 0x040fec00000810a4 */
[C---:B------:R-:W-:Y:S06]  /*ddc0*/  HMMA.1688.F32.TF32 R68, R52.reuse, R168, R68 ;  /* 0x000000a83444723c */ /* 0x040fec0000081044 */
[C---:B------:R-:W-:Y:S06]  /*ddd0*/  HMMA.1688.F32.TF32 R64, R52.reuse, R172, R64 ;  /* 0x000000ac3440723c */ /* 0x040fec0000081040 */
[C---:B------:R-:W-:Y:S06]  /*dde0*/  HMMA.1688.F32.TF32 R60, R52.reuse, R176, R60 ;  /* 0x000000b0343c723c */ /* 0x040fec000008103c */
[C---:B------:R-:W-:Y:S06]  /*ddf0*/  HMMA.1688.F32.TF32 R56, R52.reuse, R180, R56 ;  /* 0x000000b43438723c */ /* 0x040fec0000081038 */
[----:B------:R-:W-:Y:S01]  /*de00*/  HMMA.1688.F32.TF32 R52, R52, R184, R36 ;  /* 0x000000b83434723c */ /* 0x000fe20000081024 */
[----:B------:R-:W3:Y:S04]  /*de10*/  LDL.LU.64 R38, [R1+0xa58] ;  /* 0x000a580001267983 */ /* 0x000ee80000300a00 */
[----:B------:R-:W3:Y:S01]  /*de20*/  LDL.LU.64 R36, [R1+0xa50] ;  /* 0x000a500001247983 */ /* 0x000ee20000300a00 */
[----:B------:R-:W-:Y:S03]  /*de30*/  HMMA.1688.F32.TF32 R44, R44, R186, R108 ;  /* 0x000000ba2c2c723c */ /* 0x000fe6000008106c */
[----:B------:R-:W-:Y:S04]  /*de40*/  STL.64 [R1+0x280], R32 ;  /* 0x0002802001007387 */ /* 0x000fe80000100a00 */
[----:B------:R1:W-:Y:S01]  /*de50*/  STL.64 [R1+0x288], R34 ;  /* 0x0002882201007387 */ /* 0x0003e20000100a00 */
[C---:B------:R-:W-:Y:S03]  /*de60*/  HMMA.1688.F32.TF32 R104, R48.reuse, R22, R104 ;  /* 0x000000163068723c */ /* 0x040fe60000081068 */
[----:B-1----:R-:W4:Y:S04]  /*de70*/  LDL.LU.64 R34, [R1+0xa48] ;  /* 0x000a480001227983 */ /* 0x002f280000300a00 */
[----:B------:R-:W4:Y:S04]  /*de80*/  LDL.LU.64 R32, [R1+0xa40] ;  /* 0x000a400001207983 */ /* 0x000f280000300a00 */
[----:B------:R-:W-:Y:S04]  /*de90*/  STL.64 [R1+0x270], R28 ;  /* 0x0002701c01007387 */ /* 0x000fe80000100a00 */
[----:B------:R1:W-:Y:S01]  /*dea0*/  STL.64 [R1+0x278], R30 ;  /* 0x0002781e01007387 */ /* 0x0003e20000100a00 */
[C---:B------:R-:W-:Y:S03]  /*deb0*/  HMMA.1688.F32.TF32 R216, R48.reuse, R18, R216 ;  /* 0x0000001230d8723c */ /* 0x040fe600000810d8 */
[----:B-1----:R-:W3:Y:S04]  /*dec0*/  LDL.LU.64 R30, [R1+0xa38] ;  /* 0x000a3800011e7983 */ /* 0x002ee80000300a00 */
[----:B------:R-:W3:Y:S04]  /*ded0*/  LDL.LU.64 R28, [R1+0xa30] ;  /* 0x000a3000011c7983 */ /* 0x000ee80000300a00 */
        /* <DEDUP_REMOVED lines=17> */
[----:B------:R-:W-:Y:S03]  /*dff0*/  HMMA.1688.F32.TF32 R244, R48, R182, R244 ;  /* 0x000000b630f4723c */ /* 0x000fe600000810f4 */
[----:B-1----:R-:W3:Y:S04]  /*e000*/  LDL.LU.64 R42, [R1+0x9f8] ;  /* 0x0009f800012a7983 */ /* 0x002ee80000300a00 */
[----:B------:R-:W3:Y:S04]  /*e010*/  LDL.LU.64 R40, [R1+0x9f0] ;  /* 0x0009f00001287983 */ /* 0x000ee80000300a00 */
[----:B------:R-:W4:Y:S04]  /*e020*/  LDL.LU.64 R110, [R1+0x9e8] ;  /* 0x0009e800016e7983 */ /* 0x000f280000300a00 */
[----:B------:R-:W4:Y:S04]  /*e030*/  LDL.LU.64 R108, [R1+0x9e0] ;  /* 0x0009e000016c7983 */ /* 0x000f280000300a00 */
[----:B------:R-:W-:Y:S04]  /*e040*/  STL.64 [R1+0x200], R44 ;  /* 0x0002002c01007387 */ /* 0x000fe80000100a00 */
[----:B------:R-:W-:Y:S04]  /*e050*/  STL.64 [R1+0x208], R46 ;  /* 0x0002082e01007387 */ /* 0x000fe80000100a00 */
[----:B------:R-:W-:Y:S04]  /*e060*/  STL.64 [R1+0x1f0], R104 ;  /* 0x0001f06801007387 */ /* 0x000fe80000100a00 */
[----:B------:R1:W-:Y:S04]  /*e070*/  STL.64 [R1+0x1f8], R106 ;  /* 0x0001f86a01007387 */ /* 0x0003e80000100a00 */
[----:B-1----:R-:W2:Y:S04]  /*e080*/  LDL.LU.64 R106, [R1+0x9d8] ;  /* 0x0009d800016a7983 */ /* 0x002ea80000300a00 */
[----:B------:R-:W2:Y:S04]  /*e090*/  LDL.LU.64 R104, [R1+0x9d0] ;  /* 0x0009d00001687983 */ /* 0x000ea80000300a00 */
[----:B------:R-:W-:Y:S04]  /*e0a0*/  STL.64 [R1+0x1e0], R216 ;  /* 0x0001e0d801007387 */ /* 0x000fe80000100a00 */
[----:B------:R1:W-:Y:S04]  /*e0b0*/  STL.64 [R1+0x1e8], R218 ;  /* 0x0001e8da01007387 */ /* 0x0003e80000100a00 */
[----:B-1----:R-:W3:Y:S04]  /*e0c0*/  LDL.LU.64 R218, [R1+0x9c8] ;  /* 0x0009c80001da7983 */ /* 0x002ee80000300a00 */
[----:B------:R-:W3:Y:S04]  /*e0d0*/  LDL.LU.64 R216, [R1+0x9c0] ;  /* 0x0009c00001d87983 */ /* 0x000ee80000300a00 */
[----:B------:R-:W-:Y:S04]  /*e0e0*/  STL.64 [R1+0x1d0], R220 ;  /* 0x0001d0dc01007387 */ /* 0x000fe80000100a00 */
[----:B------:R1:W-:Y:S04]  /*e0f0*/  STL.64 [R1+0x1d8], R222 ;  /* 0x0001d8de01007387 */ /* 0x0003e80000100a00 */
[----:B-1----:R-:W4:Y:S04]  /*e100*/  LDL.LU.64 R222, [R1+0x9b8] ;  /* 0x0009b80001de7983 */ /* 0x002f280000300a00 */
[----:B------:R-:W4:Y:S04]  /*e110*/  LDL.LU.64 R220, [R1+0x9b0] ;  /* 0x0009b00001dc7983 */ /* 0x000f280000300a00 */
[----:B------:R-:W-:Y:S04]  /*e120*/  STL.64 [R1+0x1c0], R236 ;  /* 0x0001c0ec01007387 */ /* 0x000fe80000100a00 */
[----:B------:R1:W-:Y:S04]  /*e130*/  STL.64 [R1+0x1c8], R238 ;  /* 0x0001c8ee01007387 */ /* 0x0003e80000100a00 */
[----:B-1----:R-:W3:Y:S04]  /*e140*/  LDL.LU.64 R238, [R1+0x9a8] ;  /* 0x0009a80001ee7983 */ /* 0x002ee80000300a00 */
[----:B------:R-:W3:Y:S04]  /*e150*/  LDL.LU.64 R236, [R1+0x9a0] ;  /* 0x0009a00001ec7983 */ /* 0x000ee80000300a00 */
[----:B------:R-:W-:Y:S04]  /*e160*/  STL.64 [R1+0x1b0], R240 ;  /* 0x0001b0f001007387 */ /* 0x000fe80000100a00 */
[----:B------:R1:W-:Y:S04]  /*e170*/  STL.64 [R1+0x1b8], R242 ;  /* 0x0001b8f201007387 */ /* 0x0003e80000100a00 */
[----:B-1----:R-:W3:Y:S04]  /*e180*/  LDL.LU.64 R242, [R1+0x998] ;  /* 0x0009980001f27983 */ /* 0x002ee80000300a00 */
[----:B------:R-:W3:Y:S04]  /*e190*/  LDL.LU.64 R240, [R1+0x990] ;  /* 0x0009900001f07983 */ /* 0x000ee80000300a00 */
[----:B------:R-:W-:Y:S04]  /*e1a0*/  STL.64 [R1+0x1a0], R244 ;  /* 0x0001a0f401007387 */ /* 0x000fe80000100a00 */
[----:B------:R1:W-:Y:S04]  /*e1b0*/  STL.64 [R1+0x1a8], R246 ;  /* 0x0001a8f601007387 */ /* 0x0003e80000100a00 */
[----:B-1----:R-:W3:Y:S04]  /*e1c0*/  LDL.LU.64 R246, [R1+0x988] ;  /* 0x0009880001f67983 */ /* 0x002ee80000300a00 */
[----:B------:R-:W3:Y:S01]  /*e1d0*/  LDL.LU.64 R244, [R1+0x980] ;  /* 0x0009800001f47983 */ /* 0x000ee20000300a00 */
[----:B------:R-:W-:-:S02]  /*e1e0*/  IMAD.MOV.U32 R44, RZ, RZ, R5 ;  /* 0x000000ffff2c7224 */ /* 0x000fc400078e0005 */
[----:B------:R-:W-:Y:S02]  /*e1f0*/  IMAD.MOV.U32 R45, RZ, RZ, R3 ;  /* 0x000000ffff2d7224 */ /* 0x000fe400078e0003 */
[----:B------:R-:W-:Y:S02]  /*e200*/  IMAD.MOV.U32 R46, RZ, RZ, R2 ;  /* 0x000000ffff2e7224 */ /* 0x000fe400078e0002 */
[----:B------:R-:W-:-:S07]  /*e210*/  IMAD.MOV.U32 R47, RZ, RZ, R0 ;  /* 0x000000ffff2f7224 */ /* 0x000fce00078e0000 */
[C---:B------:R-:W-:Y:S06]  /*e220*/  HMMA.1688.F32.TF32 R44, R48.reuse, R26, R44 ;  /* 0x0000001a302c723c */ /* 0x040fec000008102c */
[----:B------:R-:W-:Y:S01]  /*e230*/  HMMA.1688.F32.TF32 R48, R48, R186, R248 ;  /* 0x000000ba3030723c */ /* 0x000fe200000810f8 */
[----:B------:R-:W3:Y:S04]  /*e240*/  LDL.LU.64 R250, [R1+0x978] ;  /* 0x0009780001fa7983 */ /* 0x000ee80000300a00 */
[----:B------:R-:W3:-:S15]  /*e250*/  LDL.LU.64 R248, [R1+0x970] ;  /* 0x0009700001f87983 */ /* 0x000ede0000300a00 */
[----:B------:R-:W-:-:S03]  /*e260*/  NOP ;  /* 0x0000000000007918 */ /* 0x000fc60000000000 */
[----:B------:R-:W-:Y:S04]  /*e270*/  STL.64 [R1+0x190], R48 ;  /* 0x0001903001007387 */ /* 0x000fe80000100a00 */
[----:B------:R-:W-:Y:S01]  /*e280*/  STL.64 [R1+0x198], R50 ;  /* 0x0001983201007387 */ /* 0x000fe20000100a00 */
[C---:B--2---:R-:W-:Y:S06]  /*e290*/  HMMA.1688.F32.TF32 R104, R224.reuse, R182, R104 ;  /* 0x000000b6e068723c */ /* 0x044fec0000081068 */
[C---:B----4-:R-:W-:Y:S06]  /*e2a0*/  HMMA.1688.F32.TF32 R220, R224.reuse, R174, R220 ;  /* 0x000000aee0dc723c */ /* 0x050fec00000810dc */
[C---:B---3--:R-:W-:Y:S06]  /*e2b0*/  HMMA.1688.F32.TF32 R236, R224.reuse, R170, R236 ;  /* 0x000000aae0ec723c */ /* 0x048fec00000810ec */
[C---:B------:R-:W-:Y:S06]  /*e2c0*/  HMMA.1688.F32.TF32 R240, R224.reuse, R18, R240 ;  /* 0x00000012e0f0723c */ /* 0x040fec00000810f0 */
[----:B------:R-:W-:-:S15]  /*e2d0*/  HMMA.1688.F32.TF32 R244, R224, R22, R244 ;  /* 0x00000016e0f4723c */ /* 0x000fde00000810f4 */
[----:B------:R-:W-:-:S03]  /*e2e0*/  NOP ;  /* 0x0000000000007918 */ /* 0x000fc60000000000 */
[----:B------:R-:W-:Y:S02]  /*e2f0*/  IMAD.MOV.U32 R24, RZ, RZ, R243 ;  /* 0x000000ffff187224 */ /* 0x000fe400078e00f3 */
[----:B------:R-:W-:-:S03]  /*e300*/  IMAD.MOV.U32 R25, RZ, RZ, R242 ;  /* 0x000000ffff197224 */ /* 0x000fc600078e00f2 */
[----:B------:R-:W-:Y:S04]  /*e310*/  STL.64 [R1+0x180], R244 ;  /* 0x000180f401007387 */ /* 0x000fe80000100a00 */
[----:B------:R-:W-:Y:S04]  /*e320*/  STL.64 [R1+0x188], R246 ;  /* 0x000188f601007387 */ /* 0x000fe80000100a00 */
[----:B------:R-:W-:Y:S04]  /*e330*/  STL.64 [R1+0x170], R240 ;  /* 0x000170f001007387 */ /* 0x000fe80000100a00 */
[----:B------:R1:W-:Y:S04]  /*e340*/  STL [R1+0x964], R24 ;  /* 0x0009641801007387 */ /* 0x0003e80000100800 */
[----:B------:R2:W-:Y:S04]  /*e350*/  STL [R1+0x960], R25 ;  /* 0x0009601901007387 */ /* 0x0005e80000100800 */
[----:B------:R-:W-:Y:S01]  /*e360*/  STL.64 [R1+0x160], R236 ;  /* 0x000160ec01007387 */ /* 0x000fe20000100a00 */
[----:B-1----:R-:W-:-:S03]  /*e370*/  MOV R24, R222 ;  /* 0x000000de00187202 */ /* 0x002fc60000000f00 */
[----:B------:R-:W-:Y:S01]  /*e380*/  STL.64 [R1+0x168], R238 ;  /* 0x000168ee01007387 */ /* 0x000fe20000100a00 */
[----:B--2---:R-:W-:-:S03]  /*e390*/  IMAD.MOV.U32 R25, RZ, RZ, R223 ;  /* 0x000000ffff197224 */ /* 0x004fc600078e00df */
[----:B------:R-:W-:Y:S04]  /*e3a0*/  STL.64 [R1+0x150], R220 ;  /* 0x000150dc01007387 */ /* 0x000fe80000100a00 */
[----:B------:R-:W-:Y:S04]  /*e3b0*/  LDS R220, [R4+UR7+0x2180] ;  /* 0x0021800704dc7984 */ /* 0x000fe80008000800 */
[----:B------:R-:W-:Y:S04]  /*e3c0*/  LDS R222, [R4+UR7+0x3180] ;  /* 0x0031800704de7984 */ /* 0x000fe80008000800 */
[----:B------:R-:W-:Y:S04]  /*e3d0*/  LDS R221, [R10+UR7+0x2180] ;  /* 0x002180070add7984 */ /* 0x000fe80008000800 */
[----:B------:R-:W1:Y:S01]  /*e3e0*/  LDS R223, [R10+UR7+0x3180] ;  /* 0x003180070adf7984 */ /* 0x000e620008000800 */
[----:B------:R-:W-:Y:S01]  /*e3f0*/  IMAD.MOV.U32 R21, RZ, RZ, R104 ;  /* 0x000000ffff157224 */ /* 0x000fe200078e0068 */
[----:B------:R-:W-:Y:S01]  /*e400*/  HMMA.1688.F32.TF32 R48, R224, R26, R248 ;  /* 0x0000001ae030723c */ /* 0x000fe200000810f8 */
[----:B------:R-:W-:-:S02]  /*e410*/  IMAD.MOV.U32 R20, RZ, RZ, R105 ;  /* 0x000000ffff147224 */ /* 0x000fc400078e0069 */
[----:B------:R-:W-:Y:S02]  /*e420*/  IMAD.MOV.U32 R17, RZ, RZ, R106 ;  /* 0x000000ffff117224 */ /* 0x000fe400078e006a */
[----:B------:R-:W-:Y:S01]  /*e430*/  IMAD.MOV.U32 R16, RZ, RZ, R107 ;  /* 0x000000ffff107224 */ /* 0x000fe200078e006b */
[C---:B------:R-:W-:Y:S06]  /*e440*/  HMMA.1688.F32.TF32 R216, R224.reuse, R178, R216 ;  /* 0x000000b2e0d8723c */ /* 0x040fec00000810d8 */
[----:B------:R-:W-:Y:S01]  /*e450*/  HMMA.1688.F32.TF32 R104, R224, R186, R108 ;  /* 0x000000bae068723c */ /* 0x000fe2000008106c */
[----:B------:R-:W-:Y:S04]  /*e460*/  LDS R108, [R4+UR7+0x2200] ;  /* 0x00220007046c7984 */ /* 0x000fe80008000800 */
[----:B------:R-:W-:Y:S04]  /*e470*/  LDS R110, [R4+UR7+0x3200] ;  /* 0x00320007046e7984 */ /* 0x000fe80008000800 */
[----:B------:R-:W-:Y:S04]  /*e480*/  LDS R109, [R10+UR7+0x2200] ;  /* 0x002200070a6d7984 */ /* 0x000fe80008000800 */
[----:B------:R-:W2:Y:S01]  /*e490*/  LDS R111, [R10+UR7+0x3200] ;  /* 0x003200070a6f7984 */ /* 0x000ea20008000800 */
[C---:B-1----:R-:W-:Y:S06]  /*e4a0*/  HMMA.1688.F32.TF32 R224, R220.reuse, R22, R232 ;  /* 0x00000016dce0723c */ /* 0x042fec00000810e8 */
[----:B------:R-:W-:-:S15]  /*e4b0*/  HMMA.1688.F32.TF32 R12, R220, R170, R12 ;  /* 0x000000aadc0c723c */ /* 0x000fde000008100c */
[----:B------:R-:W-:-:S03]  /*e4c0*/  NOP ;  /* 0x0000000000007918 */ /* 0x000fc60000000000 */
[----:B------:R-:W-:Y:S01]  /*e4d0*/  MOV R168, R224 ;  /* 0x000000e000a87202 */ /* 0x000fe20000000f00 */
[----:B------:R-:W-:Y:S02]  /*e4e0*/  IMAD.MOV.U32 R9, RZ, RZ, R225 ;  /* 0x000000ffff097224 */ /* 0x000fe400078e00e1 */
[----:B------:R-:W-:Y:S02]  /*e4f0*/  IMAD.MOV.U32 R7, RZ, RZ, R226 ;  /* 0x000000ffff077224 */ /* 0x000fe400078e00e2 */
[----:B------:R-:W-:Y:S02]  /*e500*/  IMAD.MOV.U32 R6, RZ, RZ, R227 ;  /* 0x000000ffff067224 */ /* 0x000fe400078e00e3 */
[----:B------:R-:W-:Y:S01]  /*e510*/  HMMA.1688.F32.TF32 R224, R220, R18, R228 ;  /* 0x00000012dce0723c */ /* 0x000fe200000810e4 */
[----:B------:R-:W-:-:S06]  /*e520*/  IMAD.MOV.U32 R232, RZ, RZ, R13 ;  /* 0x000000ffffe87224 */ /* 0x000fcc00078e000d */
[----:B------:R-:W-:Y:S01]  /*e530*/  IMAD.MOV.U32 R231, RZ, RZ, R14 ;  /* 0x000000ffffe77224 */ /* 0x000fe200078e000e */
[----:B------:R-:W-:Y:S01]  /*e540*/  MOV R230, R15 ;  /* 0x0000000f00e67202 */ /* 0x000fe20000000f00 */
[----:B------:R-:W-:Y:S02]  /*e550*/  IMAD.MOV.U32 R229, RZ, RZ, R12 ;  /* 0x000000ffffe57224 */ /* 0x000fe400078e000c */
[----:B------:R-:W-:Y:S01]  /*e560*/  HMMA.1688.F32.TF32 R12, R220, R174, R28 ;  /* 0x000000aedc0c723c */ /* 0x000fe2000008101c */
[----:B------:R1:W-:Y:S01]  /*e570*/  STL [R1+0x96c], R25 ;  /* 0x00096c1901007387 */ /* 0x0003e20000100800 */
[----:B------:R-:W-:-:S04]  /*e580*/  IMAD.MOV.U32 R172, RZ, RZ, R105 ;  /* 0x000000ffffac7224 */ /* 0x000fc800078e0069 */
[----:B--2---:R-:W-:Y:S01]  /*e590*/  HMMA.1688.F32.TF32 R140, R108, R22, R140 ;  /* 0x000000166c8c723c */ /* 0x004fe2000008108c */
[----:B------:R2:W-:Y:S01]  /*e5a0*/  STL [R1+0x968], R24 ;  /* 0x0009681801007387 */ /* 0x0005e20000100800 */
[----:B------:R-:W-:Y:S02]  /*e5b0*/  IMAD.MOV.U32 R169, RZ, RZ, R104 ;  /* 0x000000ffffa97224 */ /* 0x000fe400078e0068 */
[----:B-1----:R-:W-:Y:S01]  /*e5c0*/  IMAD.MOV.U32 R25, RZ, RZ, R106 ;  /* 0x000000ffff197224 */ /* 0x002fe200078e006a */
[----:B------:R-:W-:Y:S02]  /*e5d0*/  LDS R104, [R4+UR7+0x2280] ;  /* 0x0022800704687984 */ /* 0x000fe40008000800 */
[----:B------:R-:W-:Y:S02]  /*e5e0*/  IMAD.MOV.U32 R240, RZ, RZ, R225 ;  /* 0x000000fffff07224 */ /* 0x000fe400078e00e1 */
[----:B------:R-:W-:Y:S01]  /*e5f0*/  IMAD.MOV.U32 R235, RZ, RZ, R226 ;  /* 0x000000ffffeb7224 */ /* 0x000fe200078e00e2 */
[----:B------:R-:W-:Y:S08]  /*e600*/  LDS R106, [R4+UR7+0x3280] ;  /* 0x00328007046a7984 */ /* 0x000ff00008000800 */
[----:B------:R-:W-:Y:S01]  /*e610*/  IMAD.MOV.U32 R228, RZ, RZ, R13 ;  /* 0x000000ffffe47224 */ /* 0x000fe200078e000d */
[----:B------:R-:W-:Y:S01]  /*e620*/  LDS R105, [R10+UR7+0x2280] ;  /* 0x002280070a697984 */ /* 0x000fe20008000800 */
[----:B------:R-:W-:-:S02]  /*e630*/  IMAD.MOV.U32 R185, RZ, RZ, R14 ;  /* 0x000000ffffb97224 */ /* 0x000fc400078e000e */
[----:B------:R-:W-:Y:S02]  /*e640*/  IMAD.MOV.U32 R184, RZ, RZ, R15 ;  /* 0x000000ffffb87224 */ /* 0x000fe400078e000f */
[----:B------:R-:W-:Y:S02]  /*e650*/  IMAD.MOV.U32 R181, RZ, RZ, R12 ;  /* 0x000000ffffb57224 */ /* 0x000fe400078e000c */
[----:B------:R-:W-:Y:S01]  /*e660*/  HMMA.1688.F32.TF32 R12, R220, R178, R32 ;  /* 0x000000b2dc0c723c */ /* 0x000fe20000081020 */
[----:B------:R-:W-:Y:S02]  /*e670*/  IMAD.MOV.U32 R234, RZ, RZ, R227 ;  /* 0x000000ffffea7224 */ /* 0x000fe400078e00e3 */
[----:B------:R-:W-:Y:S02]  /*e680*/  IMAD.MOV.U32 R233, RZ, RZ, R224 ;  /* 0x000000ffffe97224 */ /* 0x000fe400078e00e0 */
[----:B--2---:R-:W-:Y:S01]  /*e690*/  IMAD.MOV.U32 R24, RZ, RZ, R107 ;  /* 0x000000ffff187224 */ /* 0x004fe200078e006b */
[C---:B------:R-:W-:Y:S01]  /*e6a0*/  HMMA.1688.F32.TF32 R224, R108.reuse, R18, R204 ;  /* 0x000000126ce0723c */ /* 0x040fe200000810cc */
[----:B------:R-:W1:Y:S05]  /*e6b0*/  LDS R107, [R10+UR7+0x3280] ;  /* 0x003280070a6b7984 */ /* 0x000e6a0008000800 */
[C---:B------:R-:W-:Y:S06]  /*e6c0*/  HMMA.1688.F32.TF32 R236, R108.reuse, R170, R116 ;  /* 0x000000aa6cec723c */ /* 0x040fec0000081074 */
[C---:B------:R-:W-:Y:S01]  /*e6d0*/  HMMA.1688.F32.TF32 R244, R108.reuse, R174, R124 ;  /* 0x000000ae6cf4723c */ /* 0x040fe2000008107c */
[----:B------:R-:W-:Y:S05]  /*e6e0*/  STL.64 [R1+0x140], R216 ;  /* 0x000140d801007387 */ /* 0x000fea0000100a00 */
[----:B------:R-:W-:Y:S01]  /*e6f0*/  HMMA.1688.F32.TF32 R248, R108, R178, R128 ;  /* 0x000000b26cf8723c */ /* 0x000fe20000081080 */
[----:B------:R-:W-:-:S02]  /*e700*/  IMAD.MOV.U32 R180, RZ, RZ, R13 ;  /* 0x000000ffffb47224 */ /* 0x000fc400078e000d */
[----:B------:R-:W-:Y:S02]  /*e710*/  IMAD.MOV.U32 R177, RZ, RZ, R14 ;  /* 0x000000ffffb17224 */ /* 0x000fe400078e000e */
[----:B------:R-:W-:Y:S02]  /*e720*/  IMAD.MOV.U32 R176, RZ, RZ, R15 ;  /* 0x000000ffffb07224 */ /* 0x000fe400078e000f */
[----:B------:R-:W-:Y:S01]  /*e730*/  IMAD.MOV.U32 R173, RZ, RZ, R12 ;  /* 0x000000ffffad7224 */ /* 0x000fe200078e000c */
[----:B------:R-:W-:Y:S01]  /*e740*/  LDS R216, [R4+UR7+0x2300] ;  /* 0x0023000704d87984 */ /* 0x000fe20008000800 */
[-C--:B------:R-:W-:Y:S03]  /*e750*/  HMMA.1688.F32.TF32 R12, R220, R182.reuse, R36 ;  /* 0x000000b6dc0c723c */ /* 0x080fe60000081024 */
[----:B------:R-:W-:Y:S03]  /*e760*/  STL.64 [R1+0x148], R218 ;  /* 0x000148da01007387 */ /* 0x000fe60000100a00 */
[----:B------:R-:W-:Y:S01]  /*e770*/  HMMA.1688.F32.TF32 R36, R108, R182, R132 ;  /* 0x000000b66c24723c */ /* 0x000fe20000081084 */
[----:B------:R-:W-:Y:S04]  /*e780*/  STL [R1+0x930], R140 ;  /* 0x0009308c01007387 */ /* 0x000fe80000100800 */
        /* <DEDUP_REMOVED lines=19> */
[----:B------:R-:W-:Y:S04]  /*e8c0*/  STL.64 [R1+0xa0], R36 ;  /* 0x0000a02401007387 */ /* 0x000fe80000100a00 */
[----:B------:R1:W-:Y:S04]  /*e8d0*/  STL.64 [R1+0xa8], R38 ;  /* 0x0000a82601007387 */ /* 0x0003e80000100a00 */
[----:B------:R-:W-:Y:S04]  /*e8e0*/  LDS R218, [R4+UR7+0x3300] ;  /* 0x0033000704da7984 */ /* 0x000fe80008000800 */
[----:B------:R-:W-:Y:S01]  /*e8f0*/  LDS R217, [R10+UR7+0x2300] ;  /* 0x002300070ad97984 */ /* 0x000fe20008000800 */
[----:B-1----:R-:W-:Y:S03]  /*e900*/  HMMA.1688.F32.TF32 R36, R104, R22, R152 ;  /* 0x000000166824723c */ /* 0x002fe60000081098 */
[----:B------:R-:W1:Y:S03]  /*e910*/  LDS R219, [R10+UR7+0x3300] ;  /* 0x003300070adb7984 */ /* 0x000e660008000800 */
[C---:B------:R-:W-:Y:S06]  /*e920*/  HMMA.1688.F32.TF32 R40, R220.reuse, R26, R40 ;  /* 0x0000001adc28723c */ /* 0x040fec0000081028 */
[----:B------:R-:W-:Y:S01]  /*e930*/  HMMA.1688.F32.TF32 R28, R220, R186, R136 ;  /* 0x000000badc1c723c */ /* 0x000fe20000081088 */
[----:B------:R-:W-:Y:S01]  /*e940*/  MOV R35, R13 ;  /* 0x0000000d00237202 */ /* 0x000fe20000000f00 */
[----:B------:R-:W-:Y:S01]  /*e950*/  IMAD.MOV.U32 R34, RZ, RZ, R14 ;  /* 0x000000ffff227224 */ /* 0x000fe200078e000e */
[----:B------:R-:W-:Y:S01]  /*e960*/  LDS R136, [R4+UR7+0x4180] ;  /* 0x0041800704887984 */ /* 0x000fe20008000800 */
[----:B------:R-:W-:-:S02]  /*e970*/  IMAD.MOV.U32 R33, RZ, RZ, R15 ;  /* 0x000000ffff217224 */ /* 0x000fc400078e000f */
[----:B------:R-:W-:Y:S01]  /*e980*/  IMAD.MOV.U32 R32, RZ, RZ, R12 ;  /* 0x000000ffff207224 */ /* 0x000fe200078e000c */
[----:B------:R-:W-:Y:S01]  /*e990*/  MOV R205, R240 ;  /* 0x000000f000cd7202 */ /* 0x000fe20000000f00 */
[----:B------:R-:W-:Y:S02]  /*e9a0*/  IMAD.MOV.U32 R206, RZ, RZ, R235 ;  /* 0x000000ffffce7224 */ /* 0x000fe400078e00eb */
[----:B------:R-:W-:Y:S02]  /*e9b0*/  IMAD.MOV.U32 R207, RZ, RZ, R234 ;  /* 0x000000ffffcf7224 */ /* 0x000fe400078e00ea */
[----:B------:R-:W-:Y:S02]  /*e9c0*/  IMAD.MOV.U32 R204, RZ, RZ, R233 ;  /* 0x000000ffffcc7224 */ /* 0x000fe400078e00e9 */
[----:B------:R-:W-:Y:S02]  /*e9d0*/  IMAD.MOV.U32 R117, RZ, RZ, R232 ;  /* 0x000000ffff757224 */ /* 0x000fe400078e00e8 */
[----:B------:R-:W-:-:S02]  /*e9e0*/  IMAD.MOV.U32 R118, RZ, RZ, R231 ;  /* 0x000000ffff767224 */ /* 0x000fc400078e00e7 */
[----:B------:R-:W-:Y:S02]  /*e9f0*/  IMAD.MOV.U32 R119, RZ, RZ, R230 ;  /* 0x000000ffff777224 */ /* 0x000fe400078e00e6 */
[----:B------:R-:W-:Y:S02]  /*ea00*/  IMAD.MOV.U32 R116, RZ, RZ, R229 ;  /* 0x000000ffff747224 */ /* 0x000fe400078e00e5 */
[----:B------:R-:W-:Y:S01]  /*ea10*/  IMAD.MOV.U32 R125, RZ, RZ, R228 ;  /* 0x000000ffff7d7224 */ /* 0x000fe200078e00e4 */
[----:B------:R-:W-:Y:S01]  /*ea20*/  MOV R127, R184 ;  /* 0x000000b8007f7202 */ /* 0x000fe20000000f00 */
[----:B------:R-:W-:Y:S01]  /*ea30*/  IMAD.MOV.U32 R141, RZ, RZ, R36 ;  /* 0x000000ffff8d7224 */ /* 0x000fe200078e0024 */
[----:B------:R-:W-:Y:S01]  /*ea40*/  HMMA.1688.F32.TF32 R112, R108, R26, R112 ;  /* 0x0000001a6c70723c */ /* 0x000fe20000081070 */
[----:B------:R-:W-:Y:S01]  /*ea50*/  IMAD.MOV.U32 R142, RZ, RZ, R37 ;  /* 0x000000ffff8e7224 */ /* 0x000fe200078e0025 */
[----:B------:R-:W-:Y:S01]  /*ea60*/  LDS R138, [R4+UR7+0x5180] ;  /* 0x00518007048a7984 */ /* 0x000fe20008000800 */
[----:B------:R-:W-:-:S02]  /*ea70*/  IMAD.MOV.U32 R143, RZ, RZ, R38 ;  /* 0x000000ffff8f7224 */ /* 0x000fc400078e0026 */
[----:B------:R-:W-:Y:S01]  /*ea80*/  IMAD.MOV.U32 R239, RZ, RZ, R39 ;  /* 0x000000ffffef7224 */ /* 0x000fe200078e0027 */
[C---:B------:R-:W-:Y:S01]  /*ea90*/  HMMA.1688.F32.TF32 R220, R104.reuse, R186, R192 ;  /* 0x000000ba68dc723c */ /* 0x040fe200000810c0 */
[----:B------:R-:W-:Y:S04]  /*eaa0*/  LDS R137, [R10+UR7+0x4180] ;  /* 0x004180070a897984 */ /* 0x000fe80008000800 */
[----:B------:R-:W-:Y:S01]  /*eab0*/  LDS R139, [R10+UR7+0x5180] ;  /* 0x005180070a8b7984 */ /* 0x000fe20008000800 */
[----:B------:R-:W-:Y:S01]  /*eac0*/  HMMA.1688.F32.TF32 R36, R104, R18, R120 ;  /* 0x000000126824723c */ /* 0x000fe20000081078 */
[----:B------:R-:W-:Y:S02]  /*ead0*/  IMAD.MOV.U32 R126, RZ, RZ, R185 ;  /* 0x000000ffff7e7224 */ /* 0x000fe400078e00b9 */
[----:B------:R-:W-:Y:S01]  /*eae0*/  IMAD.MOV.U32 R124, RZ, RZ, R181 ;  /* 0x000000ffff7c7224 */ /* 0x000fe200078e00b5 */
[----:B------:R-:W-:Y:S01]  /*eaf0*/  LDS R152, [R4+UR7+0x4300] ;  /* 0x0043000704987984 */ /* 0x000fe20008000800 */
[----:B------:R-:W-:-:S02]  /*eb00*/  IMAD.MOV.U32 R129, RZ, RZ, R180 ;  /* 0x000000ffff817224 */ /* 0x000fc400078e00b4 */
[----:B------:R-:W-:Y:S01]  /*eb10*/  IMAD.MOV.U32 R130, RZ, RZ, R177 ;  /* 0x000000ffff827224 */ /* 0x000fe200078e00b1 */
[----:B------:R-:W-:Y:S01]  /*eb20*/  LDS R154, [R4+UR7+0x5300] ;  /* 0x00530007049a7984 */ /* 0x000fe20008000800 */
[----:B------:R-:W-:Y:S02]  /*eb30*/  IMAD.MOV.U32 R131, RZ, RZ, R176 ;  /* 0x000000ffff837224 */ /* 0x000fe400078e00b0 */
[----:B------:R-:W-:Y:S01]  /*eb40*/  IMAD.MOV.U32 R128, RZ, RZ, R173 ;  /* 0x000000ffff807224 */ /* 0x000fe200078e00ad */
[----:B------:R-:W-:Y:S04]  /*eb50*/  LDS R153, [R10+UR7+0x4300] ;  /* 0x004300070a997984 */ /* 0x000fe80008000800 */
[----:B------:R-:W-:Y:S08]  /*eb60*/  LDS R155, [R10+UR7+0x5300] ;  /* 0x005300070a9b7984 */ /* 0x000ff00008000800 */
[----:B------:R-:W-:-:S02]  /*eb70*/  IMAD.MOV.U32 R236, RZ, RZ, R36 ;  /* 0x000000ffffec7224 */ /* 0x000fc400078e0024 */
[----:B------:R-:W-:Y:S02]  /*eb80*/  IMAD.MOV.U32 R237, RZ, RZ, R37 ;  /* 0x000000ffffed7224 */ /* 0x000fe400078e0025 */
[----:B------:R-:W-:Y:S02]  /*eb90*/  IMAD.MOV.U32 R238, RZ, RZ, R38 ;  /* 0x000000ffffee7224 */ /* 0x000fe400078e0026 */
[----:B------:R-:W-:Y:S02]  /*eba0*/  IMAD.MOV.U32 R224, RZ, RZ, R39 ;  /* 0x000000ffffe07224 */ /* 0x000fe400078e0027 */
[----:B------:R-:W-:Y:S01]  /*ebb0*/  HMMA.1688.F32.TF32 R36, R104, R170, R156 ;  /* 0x000000aa6824723c */ /* 0x000fe2000008109c */
[----:B------:R-:W-:Y:S01]  /*ebc0*/  IMAD.MOV.U32 R15, RZ, RZ, R29 ;  /* 0x000000ffff0f7224 */ /* 0x000fe200078e001d */
[----:B------:R-:W-:Y:S01]  /*ebd0*/  LDS R156, [R4+UR7+0x4380] ;  /* 0x00438007049c7984 */ /* 0x000fe20008000800 */
[----:B------:R-:W-:Y:S02]  /*ebe0*/  IMAD.MOV.U32 R14, RZ, RZ, R30 ;  /* 0x000000ffff0e7224 */ /* 0x000fe400078e001e */
[----:B------:R-:W-:-:S02]  /*ebf0*/  IMAD.MOV.U32 R13, RZ, RZ, R31 ;  /* 0x000000ffff0d7224 */ /* 0x000fc400078e001f */
[----:B------:R-:W-:Y:S02]  /*ec00*/  IMAD.MOV.U32 R12, RZ, RZ, R28 ;  /* 0x000000ffff0c7224 */ /* 0x000fe400078e001c */
[----:B------:R-:W-:Y:S02]  /*ec10*/  IMAD.MOV.U32 R133, RZ, RZ, R35 ;  /* 0x000000ffff857224 */ /* 0x000fe400078e0023 */
[----:B------:R-:W-:Y:S01]  /*ec20*/  IMAD.MOV.U32 R134, RZ, RZ, R34 ;  /* 0x000000ffff867224 */ /* 0x000fe200078e0022 */
[----:B------:R-:W-:Y:S01]  /*ec30*/  LDS R35, [R10+UR7+0x3380] ;  /* 0x003380070a237984 */ /* 0x000fe20008000800 */
[----:B------:R-:W-:Y:S02]  /*ec40*/  IMAD.MOV.U32 R135, RZ, RZ, R33 ;  /* 0x000000ffff877224 */ /* 0x000fe400078e0021 */
[----:B------:R-:W-:Y:S01]  /*ec50*/  IMAD.MOV.U32 R132, RZ, RZ, R32 ;  /* 0x000000ffff847224 */ /* 0x000fe200078e0020 */
[----:B------:R-:W-:Y:S01]  /*ec60*/  LDS R34, [R4+UR7+0x3380] ;  /* 0x0033800704227984 */ /* 0x000fe20008000800 */
[----:B-1----:R-:W-:Y:S03]  /*ec70*/  HMMA.1688.F32.TF32 R240, R216, R174, R92 ;  /* 0x000000aed8f0723c */ /* 0x002fe6000008105c */
[----:B------:R-:W-:Y:S04]  /*ec80*/  LDS R32, [R4+UR7+0x2380] ;  /* 0x0023800704207984 */ /* 0x000fe80008000800 */
[----:B------:R-:W-:Y:S01]  /*ec90*/  MOV R244, R36 ;  /* 0x0000002400f47202 */ /* 0x000fe20000000f00 */
[----:B------:R-:W-:Y:S01]  /*eca0*/  IMAD.MOV.U32 R245, RZ, RZ, R37 ;  /* 0x000000fffff57224 */ /* 0x000fe200078e0025 */
[----:B------:R-:W1:Y:S01]  /*ecb0*/  LDS R33, [R10+UR7+0x2380] ;  /* 0x002380070a217984 */ /* 0x000e620008000800 */
[----:B------:R-:W-:-:S02]  /*ecc0*/  IMAD.MOV.U32 R246, RZ, RZ, R38 ;  /* 0x000000fffff67224 */ /* 0x000fc400078e0026 */
[----:B------:R-:W-:Y:S01]  /*ecd0*/  IMAD.MOV.U32 R247, RZ, RZ, R39 ;  /* 0x000000fffff77224 */ /* 0x000fe200078e0027 */
[----:B------:R-:W-:Y:S01]  /*ece0*/  HMMA.1688.F32.TF32 R232, R216, R178, R96 ;  /* 0x000000b2d8e8723c */ /* 0x000fe20000081060 */
[----:B------:R-:W-:Y:S04]  /*ecf0*/  LDS R158, [R4+UR7+0x5380] ;  /* 0x00538007049e7984 */ /* 0x000fe80008000800 */
[----:B------:R-:W-:Y:S01]  /*ed00*/  LDS R157, [R10+UR7+0x4380] ;  /* 0x004380070a9d7984 */ /* 0x000fe20008000800 */
[C---:B------:R-:W-:Y:S03]  /*ed10*/  HMMA.1688.F32.TF32 R36, R104.reuse, R174, R76 ;  /* 0x000000ae6824723c */ /* 0x040fe6000008104c */
[----:B------:R-:W-:Y:S03]  /*ed20*/  LDS R159, [R10+UR7+0x5380] ;  /* 0x005380070a9f7984 */ /* 0x000fe60008000800 */
[----:B------:R-:W-:Y:S01]  /*ed30*/  HMMA.1688.F32.TF32 R76, R104, R178, R80 ;  /* 0x000000b2684c723c */ /* 0x000fe20000081050 */
[----:B------:R-:W-:Y:S01]  /*ed40*/  MOV R121, R15 ;  /* 0x0000000f00797202 */ /* 0x000fe20000000f00 */
[----:B------:R-:W-:Y:S01]  /*ed50*/  IMAD.MOV.U32 R122, RZ, RZ, R14 ;  /* 0x000000ffff7a7224 */ /* 0x000fe200078e000e */
[----:B------:R-:W-:Y:S01]  /*ed60*/  LDS R80, [R4+UR7+0x4080] ;  /* 0x0040800704507984 */ /* 0x000fe20008000800 */
[----:B------:R-:W-:-:S02]  /*ed70*/  IMAD.MOV.U32 R123, RZ, RZ, R13 ;  /* 0x000000ffff7b7224 */ /* 0x000fc400078e000d */
[----:B------:R-:W-:Y:S01]  /*ed80*/  IMAD.MOV.U32 R120, RZ, RZ, R12 ;  /* 0x000000ffff787224 */ /* 0x000fe200078e000c */
[----:B------:R-:W-:Y:S04]  /*ed90*/  LDS R82, [R4+UR7+0x5080] ;  /* 0x0050800704527984 */ /* 0x000fe80008000800 */
[----:B------:R-:W-:Y:S04]  /*eda0*/  LDS R81, [R10+UR7+0x4080] ;  /* 0x004080070a517984 */ /* 0x000fe80008000800 */
[----:B------:R-:W-:Y:S03]  /*edb0*/  LDS R83, [R10+UR7+0x5080] ;  /* 0x005080070a537984 */ /* 0x000fe60008000800 */
[----:B------:R-:W-:-:S02]  /*edc0*/  IMAD.MOV.U32 R248, RZ, RZ, R36 ;  /* 0x000000fffff87224 */ /* 0x000fc400078e0024 */
[----:B------:R-:W-:Y:S02]  /*edd0*/  IMAD.MOV.U32 R249, RZ, RZ, R37 ;  /* 0x000000fffff97224 */ /* 0x000fe400078e0025 */
[----:B------:R-:W-:Y:S02]  /*ede0*/  IMAD.MOV.U32 R250, RZ, RZ, R38 ;  /* 0x000000fffffa7224 */ /* 0x000fe400078e0026 */
[----:B------:R-:W-:Y:S02]  /*edf0*/  IMAD.MOV.U32 R251, RZ, RZ, R39 ;  /* 0x000000fffffb7224 */ /* 0x000fe400078e0027 */
[----:B------:R-:W-:Y:S01]  /*ee00*/  HMMA.1688.F32.TF32 R36, R104, R182, R84 ;  /* 0x000000b66824723c */ /* 0x000fe20000081054 */
[----:B------:R-:W-:Y:S04]  /*ee10*/  STL.64 [R1+0x50], R76 ;  /* 0x0000504c01007387 */ /* 0x000fe80000100a00 */
[----:B------:R-:W-:Y:S01]  /*ee20*/  STL.64 [R1+0x58], R78 ;  /* 0x0000584e01007387 */ /* 0x000fe20000100a00 */
[----:B------:R-:W-:Y:S03]  /*ee30*/  HMMA.1688.F32.TF32 R28, R108, R186, R144 ;  /* 0x000000ba6c1c723c */ /* 0x000fe60000081090 */
[----:B------:R-:W-:Y:S04]  /*ee40*/  LDS R144, [R4+UR7+0x4200] ;  /* 0x0042000704907984 */ /* 0x000fe80008000800 */
[----:B------:R-:W-:Y:S01]  /*ee50*/  LDS R146, [R4+UR7+0x5200] ;  /* 0x0052000704927984 */ /* 0x000fe20008000800 */
[C---:B------:R-:W-:Y:S03]  /*ee60*/  HMMA.1688.F32.TF32 R228, R216.reuse, R182, R100 ;  /* 0x000000b6d8e4723c */ /* 0x040fe60000081064 */
[----:B------:R-:W-:Y:S04]  /*ee70*/  LDS R145, [R10+UR7+0x4200] ;  /* 0x004200070a917984 */ /* 0x000fe80008000800 */
[----:B------:R-:W-:Y:S03]  /*ee80*/  LDS R147, [R10+UR7+0x5200] ;  /* 0x005200070a937984 */ /* 0x000fe60008000800 */
[----:B------:R-:W-:Y:S01]  /*ee90*/  IMAD.MOV.U32 R11, RZ, RZ, R38 ;  /* 0x000000ffff0b7224 */ /* 0x000fe200078e0026 */
[----:B------:R2:W-:Y:S01]  /*eea0*/  STL.64 [R1+0x40], R36 ;  /* 0x0000402401007387 */ /* 0x0005e20000100a00 */
[----:B------:R-:W-:Y:S01]  /*eeb0*/  IMAD.MOV.U32 R8, RZ, RZ, R39 ;  /* 0x000000ffff087224 */ /* 0x000fe200078e0027 */
[----:B------:R-:W-:Y:S06]  /*eec0*/  HMMA.1688.F32.TF32 R196, R216, R26, R196 ;  /* 0x0000001ad8c4723c */ /* 0x000fec00000810c4 */
[C---:B-1----:R-:W-:Y:S06]  /*eed0*/  HMMA.1688.F32.TF32 R160, R32.reuse, R22, R160 ;  /* 0x0000001620a0723c */ /* 0x042fec00000810a0 */
[C---:B------:R-:W-:Y:S06]  /*eee0*/  HMMA.1688.F32.TF32 R164, R32.reuse, R18, R164 ;  /* 0x0000001220a4723c */ /* 0x040fec00000810a4 */
[C---:B------:R-:W-:Y:S06]  /*eef0*/  HMMA.1688.F32.TF32 R72, R32.reuse, R26, R72 ;  /* 0x0000001a2048723c */ /* 0x040fec0000081048 */
[----:B------:R-:W-:Y:S01]  /*ef00*/  HMMA.1688.F32.TF32 R176, R32, R178, R60 ;  /* 0x000000b220b0723c */ /* 0x000fe2000008103c */
[----:B------:R-:W-:Y:S01]  /*ef10*/  IMAD.MOV.U32 R86, RZ, RZ, R120 ;  /* 0x000000ffff567224 */ /* 0x000fe200078e0078 */
[----:B------:R-:W-:Y:S04]  /*ef20*/  LDS R76, [R4+UR7+0x4000] ;  /* 0x00400007044c7984 */ /* 0x000fe80008000800 */
[----:B--2---:R-:W-:Y:S01]  /*ef30*/  HMMA.1688.F32.TF32 R36, R216, R22, R200 ;  /* 0x00000016d824723c */ /* 0x004fe200000810c8 */
[----:B------:R-:W-:Y:S04]  /*ef40*/  STL [R1+0x90c], R8 ;  /* 0x00090c0801007387 */ /* 0x000fe80000100800 */
[----:B------:R-:W-:Y:S04]  /*ef50*/  STL [R1+0x908], R11 ;  /* 0x0009080b01007387 */ /* 0x000fe80000100800 */
[----:B------:R1:W-:Y:S04]  /*ef60*/  STL.64 [R1+0x8b0], R222 ;  /* 0x0008b0de01007387 */ /* 0x0003e80000100a00 */
[----:B------:R2:W-:Y:S01]  /*ef70*/  STL.64 [R1+0x8a8], R220 ;  /* 0x0008a8dc01007387 */ /* 0x0005e20000100a00 */
[----:B------:R-:W-:-:S03]  /*ef80*/  IMAD.MOV.U32 R87, RZ, RZ, R121 ;  /* 0x000000ffff577224 */ /* 0x000fc600078e0079 */
[----:B------:R-:W-:Y:S04]  /*ef90*/  LDS R78, [R4+UR7+0x5000] ;  /* 0x00500007044e7984 */ /* 0x000fe80008000800 */
[----:B------:R-:W-:Y:S03]  /*efa0*/  LDS R77, [R10+UR7+0x4000] ;  /* 0x004000070a4d7984 */ /* 0x000fe60008000800 */
[----:B-1----:R-:W-:Y:S01]  /*efb0*/  MOV R223, R36 ;  /* 0x0000002400df7202 */ /* 0x002fe20000000f00 */
[----:B------:R-:W-:Y:S01]  /*efc0*/  IMAD.MOV.U32 R222, RZ, RZ, R37 ;  /* 0x000000ffffde7224 */ /* 0x000fe200078e0025 */
[----:B------:R-:W-:Y:S01]  /*efd0*/  LDS R79, [R10+UR7+0x5000] ;  /* 0x005000070a4f7984 */ /* 0x000fe20008000800 */
[----:B--2---:R-:W-:-:S02]  /*efe0*/  IMAD.MOV.U32 R221, RZ, RZ, R38 ;  /* 0x000000ffffdd7224 */ /* 0x004fc400078e0026 */
[----:B------:R-:W-:Y:S01]  /*eff0*/  IMAD.MOV.U32 R220, RZ, RZ, R39 ;  /* 0x000000ffffdc7224 */ /* 0x000fe200078e0027 */
[----:B------:R-:W-:Y:S01]  /*f000*/  LDS R108, [R4+UR7+0x4100] ;  /* 0x00410007046c7984 */ /* 0x000fe20008000800 */
[----:B------:R-:W-:Y:S03]  /*f010*/  HMMA.1688.F32.TF32 R36, R216, R18, R208 ;  /* 0x00000012d824723c */ /* 0x000fe600000810d0 */
[----:B------:R-:W-:Y:S04]  /*f020*/  LDS R110, [R4+UR7+0x5100] ;  /* 0x00510007046e7984 */ /* 0x000fe80008000800 */
[----:B------:R-:W-:Y:S04]  /*f030*/  LDS R109, [R10+UR7+0x4100] ;  /* 0x004100070a6d7984 */ /* 0x000fe80008000800 */
[----:B------:R-:W-:-:S13]  /*f040*/  LDS R111, [R10+UR7+0x5100] ;  /* 0x005100070a6f7984 */ /* 0x000fda0008000800 */
[----:B------:R-:W-:Y:S02]  /*f050*/  IMAD.MOV.U32 R5, RZ, RZ, R36 ;  /* 0x000000ffff057224 */ /* 0x000fe400078e0024 */
[----:B------:R-:W-:Y:S02]  /*f060*/  IMAD.MOV.U32 R3, RZ, RZ, R37 ;  /* 0x000000ffff037224 */ /* 0x000fe400078e0025 */
[----:B------:R-:W-:Y:S02]  /*f070*/  IMAD.MOV.U32 R2, RZ, RZ, R38 ;  /* 0x000000ffff027224 */ /* 0x000fe400078e0026 */
[----:B------:R-:W-:Y:S02]  /*f080*/  IMAD.MOV.U32 R0, RZ, RZ, R39 ;  /* 0x000000ffff007224 */ /* 0x000fe400078e0027 */
[----:B------:R-:W-:-:S15]  /*f090*/  HMMA.1688.F32.TF32 R36, R216, R170, R88 ;  /* 0x000000aad824723c */ /* 0x000fde0000081058 */
[----:B------:R-:W-:-:S08]  /*f0a0*/  NOP ;  /* 0x0000000000007918 */ /* 0x000fd00000000000 */
[----:B------:R1:W-:Y:S02]  /*f0b0*/  STL.64 [R1], R36 ;  /* 0x0000002401007387 */ /* 0x0003e40000100a00 */
[----:B-1----:R-:W-:Y:S01]  /*f0c0*/  IMAD.MOV.U32 R37, RZ, RZ, R9 ;  /* 0x000000ffff257224 */ /* 0x002fe200078e0009 */
[----:B------:R-:W-:-:S05]  /*f0d0*/  LOP3.LUT R9, R252, 0x40, RZ, 0x3c, !PT ;  /* 0x00000040fc097812 */ /* 0x000fca00078e3cff */
[----:B------:R-:W1:Y:S01]  /*f0e0*/  LDSM.16.M88.4 R12, [R9+UR8+0x10000] ;  /* 0x01000008090c783b */ /* 0x000e620008000200 */
[----:B------:R-:W-:Y:S01]  /*f0f0*/  HMMA.1688.F32.TF32 R216, R216, R186, R212 ;  /* 0x000000bad8d8723c */ /* 0x000fe200000810d4 */
[----:B------:R-:W-:Y:S02]  /*f100*/  IMAD.MOV.U32 R8, RZ, RZ, R38 ;  /* 0x000000ffff087224 */ /* 0x000fe400078e0026 */
[----:B------:R-:W-:Y:S02]  /*f110*/  IMAD.MOV.U32 R11, RZ, RZ, R39 ;  /* 0x000000ffff0b7224 */ /* 0x000fe400078e0027 */
[----:B------:R-:W-:Y:S01]  /*f120*/  IMAD.MOV.U32 R39, RZ, RZ, R172 ;  /* 0x000000ffff277224 */ /* 0x000fe200078e00ac */
[----:B------:R-:W-:Y:S01]  /*f130*/  HMMA.1688.F32.TF32 R180, R32, R182, R56 ;  /* 0x000000b620b4723c */ /* 0x000fe20000081038 */
[----:B------:R-:W-:Y:S02]  /*f140*/  IMAD.MOV.U32 R38, RZ, RZ, R169 ;  /* 0x000000ffff267224 */ /* 0x000fe400078e00a9 */
[----:B------:R-:W-:-:S03]  /*f150*/  IMAD.MOV.U32 R36, RZ, RZ, R168 ;  /* 0x000000ffff247224 */ /* 0x000fc600078e00a8 */
[C---:B------:R-:W-:Y:S06]  /*f160*/  HMMA.1688.F32.TF32 R168, R32.reuse, R170, R68 ;  /* 0x000000aa20a8723c */ /* 0x040fec0000081044 */
[C---:B------:R-:W-:Y:S06]  /*f170*/  HMMA.1688.F32.TF32 R172, R32.reuse, R174, R64 ;  /* 0x000000ae20ac723c */ /* 0x040fec0000081040 */
[----:B------:R-:W-:Y:S01]  /*f180*/  HMMA.1688.F32.TF32 R184, R32, R186, R52 ;  /* 0x000000ba20b8723c */ /* 0x000fe20000081034 */
[----:B------:R-:W-:Y:S01]  /*f190*/  STL.64 [R1+0x8a0], R242 ;  /* 0x0008a0f201007387 */ /* 0x000fe20000100a00 */
[----:B------:R-:W-:Y:S01]  /*f1a0*/  IMAD.MOV.U32 R225, RZ, RZ, R28 ;  /* 0x000000ffffe17224 */ /* 0x000fe200078e001c */
[----:B------:R-:W-:-:S03]  /*f1b0*/  MOV R227, R30 ;  /* 0x0000001e00e37202 */ /* 0x000fc60000000f00 */
[-C--:B-1----:R-:W-:Y:S06]  /*f1c0*/  HMMA.1688.F32.TF32 R44, R80, R12.reuse, R44 ;  /* 0x0000000c502c723c */ /* 0x082fec000008102c */
[----:B------:R-:W-:Y:S01]  /*f1d0*/  HMMA.1688.F32.TF32 R32, R136, R12, R40 ;  /* 0x0000000c8820723c */ /* 0x000fe20000081028 */
[----:B------:R-:W-:Y:S01]  /*f1e0*/  STL.64 [R1+0x898], R240 ;  /* 0x000898f001007387 */ /* 0x000fe20000100a00 */
[----:B------:R-:W-:Y:S02]  /*f1f0*/  IMAD.MOV.U32 R226, RZ, RZ, R29 ;  /* 0x000000ffffe27224 */ /* 0x000fe400078e001d */
[----:B------:R-:W-:Y:S01]  /*f200*/  IMAD.MOV.U32 R140, RZ, RZ, R31 ;  /* 0x000000ffff8c7224 */ /* 0x000fe200078e001f */
[----:B------:R-:W-:Y:S01]  /*f210*/  STL.64 [R1+0x8c0], R234 ;  /* 0x0008c0ea01007387 */ /* 0x000fe20000100a00 */
[----:B------:R-:W-:Y:S03]  /*f220*/  HMMA.1688.F32.TF32 R28, R104, R26, R148 ;  /* 0x0000001a681c723c */ /* 0x000fe60000081094 */
[----:B------:R-:W-:Y:S04]  /*f230*/  STL.64 [R1+0x8b8], R232 ;  /* 0x0008b8e801007387 */ /* 0x000fe80000100a00 */
[----:B------:R-:W-:Y:S04]  /*f240*/  STL.64 [R1+0x8d0], R230 ;  /* 0x0008d0e601007387 */ /* 0x000fe80000100a00 */
[----:B------:R-:W-:Y:S04]  /*f250*/  LDS R148, [R4+UR7+0x4280] ;  /* 0x0042800704947984 */ /* 0x000fe80008000800 */
[----:B------:R-:W-:Y:S04]  /*f260*/  LDS R150, [R4+UR7+0x5280] ;  /* 0x0052800704967984 */ /* 0x000fe80008000800 */
[----:B------:R-:W-:Y:S04]  /*f270*/  LDS R149, [R10+UR7+0x4280] ;  /* 0x004280070a957984 */ /* 0x000fe80008000800 */
[----:B------:R-:W1:Y:S04]  /*f280*/  LDS R151, [R10+UR7+0x5280] ;  /* 0x005280070a977984 */ /* 0x000e680008000800 */
[----:B------:R-:W-:Y:S04]  /*f290*/  STL.64 [R1+0x8c8], R228 ;  /* 0x0008c8e401007387 */ /* 0x000fe80000100a00 */
[----:B------:R-:W-:Y:S04]  /*f2a0*/  STL.64 [R1+0x8e0], R218 ;  /* 0x0008e0da01007387 */ /* 0x000fe80000100a00 */
[----:B------:R-:W-:Y:S04]  /*f2b0*/  STL.64 [R1+0x8d8], R216 ;  /* 0x0008d8d801007387 */ /* 0x000fe80000100a00 */
[----:B------:R-:W-:Y:S04]  /*f2c0*/  STL [R1+0x814], R252 ;  /* 0x000814fc01007387 */ /* 0x000fe80000100800 */
[----:B------:R-:W-:Y:S04]  /*f2d0*/  STL.64 [R1+0x8f0], R162 ;  /* 0x0008f0a201007387 */ /* 0x000fe80000100a00 */
[----:B------:R-:W-:Y:S04]  /*f2e0*/  STL.64 [R1+0x8e8], R160 ;  /* 0x0008e8a001007387 */ /* 0x000fe80000100a00 */
[----:B------:R-:W-:Y:S04]  /*f2f0*/  STL.64 [R1+0x900], R166 ;  /* 0x000900a601007387 */ /* 0x000fe80000100a00 */
[----:B------:R-:W-:Y:S04]  /*f300*/  STL.64 [R1+0x8f8], R164 ;  /* 0x0008f8a401007387 */ /* 0x000fe80000100a00 */
[----:B------:R-:W-:Y:S04]  /*f310*/  STL [R1+0x890], R44 ;  /* 0x0008902c01007387 */ /* 0x000fe80000100800 */
[----:B------:R-:W-:Y:S04]  /*f320*/  STL [R1+0x88c], R45 ;  /* 0x00088c2d01007387 */ /* 0x000fe80000100800 */
[----:B------:R-:W-:Y:S04]  /*f330*/  STL [R1+0x888], R46 ;  /* 0x0008882e01007387 */ /* 0x000fe80000100800 */
[----:B------:R-:W-:Y:S04]  /*f340*/  STL [R1+0x884], R47 ;  /* 0x0008842f01007387 */ /* 0x000fe80000100800 */
[----:B------:R-:W-:Y:S04]  /*f350*/  STL.64 [R1+0x220], R32 ;  /* 0x0002202001007387 */ /* 0x000fe80000100a00 */
[----:B------:R2:W-:Y:S01]  /*f360*/  STL.64 [R1+0x228], R34 ;  /* 0x0002282201007387 */ /* 0x0005e20000100a00 */
[----:B------:R-:W-:-:S02]  /*f370*/  IMAD.MOV.U32 R120, RZ, RZ, R122 ;  /* 0x000000ffff787224 */ /* 0x000fc400078e007a */
[----:B------:R-:W-:Y:S01]  /*f380*/  IMAD.MOV.U32 R121, RZ, RZ, R123 ;  /* 0x000000ffff797224 */ /* 0x000fe200078e007b */
[-C--:B------:R-:W-:Y:S01]  /*f390*/  HMMA.1688.F32.TF32 R188, R76, R12.reuse, R188 ;  /* 0x0000000c4cbc723c */ /* 0x080fe200000810bc */
[----:B------:R-:W-:Y:S05]  /*f3a0*/  LDSM.16.M88.4 R40, [R9+UR8+0x11c00] ;  /* 0x011c00080928783b */ /* 0x000fea0008000200 */
[----:B--2---:R-:W-:-:S15]  /*f3b0*/  HMMA.1688.F32.TF32 R32, R144, R12, R112 ;  /* 0x0000000c9020723c */ /* 0x004fde0000081070 */
[----:B------:R-:W-:-:S09]  /*f3c0*/  NOP ;  /* 0x0000000000007918 */ /* 0x000fd20000000000 */
[----:B------:R-:W-:Y:S01]  /*f3d0*/  IMAD.MOV.U32 R44, RZ, RZ, R32 ;  /* 0x000000ffff2c7224 */ /* 0x000fe200078e0020 */
[----:B------:R-:W-:Y:S01]  /*f3e0*/  MOV R46, R34 ;  /* 0x00000022002e7202 */ /* 0x000fe20000000f00 */
[----:B------:R-:W-:Y:S02]  /*f3f0*/  IMAD.MOV.U32 R45, RZ, RZ, R33 ;  /* 0x000000ffff2d7224 */ /* 0x000fe400078e0021 */
[----:B------:R-:W-:Y:S02]  /*f400*/  IMAD.MOV.U32 R47, RZ, RZ, R35 ;  /* 0x000000ffff2f7224 */ /* 0x000fe400078e0023 */
[-C--:B-1----:R-:W-:Y:S06]  /*f410*/  HMMA.1688.F32.TF32 R32, R148, R12.reuse, R28 ;  /* 0x0000000c9420723c */ /* 0x082fec000008101c */
[----:B------:R-:W-:Y:S01]  /*f420*/  HMMA.1688.F32.TF32 R28, R152, R12, R196 ;  /* 0x0000000c981c723c */ /* 0x000fe200000810c4 */
[----:B------:R-:W-:Y:S01]  /*f430*/  MOV R230, R25 ;  /* 0x0000001900e67202 */ /* 0x000fe20000000f00 */
[----:B------:R-:W-:-:S15]  /*f440*/  IMAD.MOV.U32 R231, RZ, RZ, R24 ;  /* 0x000000ffffe77224 */ /* 0x000fde00078e0018 */
[----:B------:R-:W-:Y:S04]  /*f450*/  STL.64 [R1+0x290], R32 ;  /* 0x0002902001007387 */ /* 0x000fe80000100a00 */
[----:B------:R-:W-:Y:S04]  /*f460*/  STL.64 [R1+0x298], R34 ;  /* 0x0002982201007387 */ /* 0x000fe80000100a00 */
[----:B------:R-:W-:Y:S04]  /*f470*/  STL.64 [R1+0x2a0], R28 ;  /* 0x0002a01c01007387 */ /* 0x000fe80000100a00 */
[----:B------:R1:W-:Y:S04]  /*f480*/  STL.64 [R1+0x2a8], R30 ;  /* 0x0002a81e01007387 */ /* 0x0003e80000100a00 */
[----:B------:R-:W2:Y:S04]  /*f490*/  LDL.LU R25, [R1+0x96c] ;  /* 0x00096c0001197983 */ /* 0x000ea80000300800 */
[----:B------:R-:W3:Y:S04]  /*f4a0*/  LDL.LU R24, [R1+0x968] ;  /* 0x0009680001187983 */ /* 0x000ee80000300800 */
[----:B------:R-:W4:Y:S04]  /*f4b0*/  LDL.LU R100, [R1+0x140] ;  /* 0x0001400001647983 */ /* 0x000f280000300800 */
[----:B------:R-:W4:Y:S04]  /*f4c0*/  LDL.LU R101, [R1+0x144] ;  /* 0x0001440001657983 */ /* 0x000f280000300800 */
[----:B------:R-:W4:Y:S04]  /*f4d0*/  LDL.LU R102, [R1+0x148] ;  /* 0x0001480001667983 */ /* 0x000f280000300800 */
[----:B------:R-:W4:Y:S04]  /*f4e0*/  LDL.LU R103, [R1+0x14c] ;  /* 0x00014c0001677983 */ /* 0x000f280000300800 */
[----:B------:R-:W4:Y:S04]  /*f4f0*/  LDL.LU R96, [R1+0x150] ;  /* 0x0001500001607983 */ /* 0x000f280000300800 */
[----:B------:R-:W4:Y:S01]  /*f500*/  LDL.LU R97, [R1+0x154] ;  /* 0x0001540001617983 */ /* 0x000f220000300800 */
[----:B------:R-:W-:-:S02]  /*f510*/  IMAD.MOV.U32 R240, RZ, RZ, R86 ;  /* 0x000000fffff07224 */ /* 0x000fc400078e0056 */
[----:B------:R-:W-:Y:S01]  /*f520*/  IMAD.MOV.U32 R241, RZ, RZ, R87 ;  /* 0x000000fffff17224 */ /* 0x000fe200078e0057 */
[----:B------:R-:W-:Y:S01]  /*f530*/  HMMA.1688.F32.TF32 R48, R108, R12, R48 ;  /* 0x0000000c6c30723c */ /* 0x000fe20000081030 */
[----:B------:R-:W-:Y:S01]  /*f540*/  IMAD.MOV.U32 R122, RZ, RZ, R116 ;  /* 0x000000ffff7a7224 */ /* 0x000fe200078e0074 */
[----:B------:R-:W4:Y:S01]  /*f550*/  LDSM.16.M88.4 R32, [R9+UR8+0x11400] ;  /* 0x011400080920783b */ /* 0x000f220008000200 */
[----:B------:R-:W-:Y:S02]  /*f560*/  IMAD.MOV.U32 R123, RZ, RZ, R117 ;  /* 0x000000ffff7b7224 */ /* 0x000fe400078e0075 */
[----:B------:R-:W-:Y:S01]  /*f570*/  IMAD.MOV.U32 R116, RZ, RZ, R118 ;  /* 0x000000ffff747224 */ /* 0x000fe200078e0076 */
[----:B------:R-:W-:Y:S01]  /*f580*/  MOV R118, R204 ;  /* 0x000000cc00767202 */ /* 0x000fe20000000f00 */
[----:B------:R-:W-:Y:S02]  /*f590*/  IMAD.MOV.U32 R117, RZ, RZ, R119 ;  /* 0x000000ffff757224 */ /* 0x000fe400078e0077 */
[----:B------:R-:W-:-:S02]  /*f5a0*/  IMAD.MOV.U32 R119, RZ, RZ, R205 ;  /* 0x000000ffff777224 */ /* 0x000fc400078e00cd */
[----:B------:R-:W-:Y:S02]  /*f5b0*/  IMAD.MOV.U32 R204, RZ, RZ, R206 ;  /* 0x000000ffffcc7224 */ /* 0x000fe400078e00ce */
        /* <DEDUP_REMOVED lines=9> */
[----:B------:R-:W-:Y:S02]  /*f650*/  IMAD.MOV.U32 R123, RZ, RZ, R117 ;  /* 0x000000ffff7b7224 */ /* 0x000fe400078e0075 */
[----:B------:R-:W-:Y:S02]  /*f660*/  IMAD.MOV.U32 R117, RZ, RZ, R119 ;  /* 0x000000ffff757224 */ /* 0x000fe400078e0077 */
[----:B------:R-:W-:-:S02]  /*f670*/  IMAD.MOV.U32 R118, RZ, RZ, R204 ;  /* 0x000000ffff767224 */ /* 0x000fc400078e00cc */
[----:B------:R-:W-:Y:S02]  /*f680*/  IMAD.MOV.U32 R119, RZ, RZ, R205 ;  /* 0x000000ffff777224 */ /* 0x000fe400078e00cd */
[----:B------:R-:W-:Y:S02]  /*f690*/  IMAD.MOV.U32 R232, RZ, RZ, R206 ;  /* 0x000000ffffe87224 */ /* 0x000fe400078e00ce */
[----:B------:R-:W-:Y:S02]  /*f6a0*/  IMAD.MOV.U32 R233, RZ, RZ, R207 ;  /* 0x000000ffffe97224 */ /* 0x000fe400078e00cf */
[----:B--2---:R-:W-:Y:S02]  /*f6b0*/  IMAD.MOV.U32 R99, RZ, RZ, R25 ;  /* 0x000000ffff637224 */ /* 0x004fe400078e0019 */
[----:B---3--:R-:W-:Y:S02]  /*f6c0*/  IMAD.MOV.U32 R98, RZ, RZ, R24 ;  /* 0x000000ffff627224 */ /* 0x008fe400078e0018 */
[----:B------:R-:W2:Y:S04]  /*f6d0*/  LDL.LU R24, [R1+0x964] ;  /* 0x0009640001187983 */ /* 0x000ea80000300800 */
        /* <DEDUP_REMOVED lines=66> */
[----:B------:R-:W4:Y:S01]  /*fb00*/  LDL.LU R89, [R1+0x174] ;  /* 0x0001740001597983 */ /* 0x000f220000300800 */
[----:B-1----:R-:W-:Y:S01]  /*fb10*/  HMMA.1688.F32.TF32 R28, R156, R12, R72 ;  /* 0x0000000c9c1c723c */ /* 0x002fe20000081048 */
[----:B------:R-:W-:-:S02]  /*fb20*/  IMAD.MOV.U32 R36, RZ, RZ, R7 ;  /* 0x000000ffff247224 */ /* 0x000fc400078e0007 */
[----:B------:R-:W-:Y:S02]  /*fb30*/  IMAD.MOV.U32 R37, RZ, RZ, R6 ;  /* 0x000000ffff257224 */ /* 0x000fe400078e0006 */
[----:B------:R-:W-:Y:S02]  /*fb40*/  IMAD.MOV.U32 R104, RZ, RZ, R21 ;  /* 0x000000ffff687224 */ /* 0x000fe400078e0015 */
[----:B------:R-:W-:Y:S02]  /*fb50*/  IMAD.MOV.U32 R105, RZ, RZ, R20 ;  /* 0x000000ffff697224 */ /* 0x000fe400078e0014 */
[----:B------:R-:W-:Y:S01]  /*fb60*/  IMAD.MOV.U32 R106, RZ, RZ, R17 ;  /* 0x000000ffff6a7224 */ /* 0x000fe200078e0011 */
[----:B------:R-:W-:Y:S01]  /*fb70*/  LDSM.16.M88.4 R20, [R9+UR8+0x10800] ;  /* 0x010800080914783b */ /* 0x000fe20008000200 */
[----:B------:R-:W-:-:S03]  /*fb80*/  IMAD.MOV.U32 R107, RZ, RZ, R16 ;  /* 0x000000ffff6b7224 */ /* 0x000fc600078e0010 */
[----:B------:R-:W-:Y:S01]  /*fb90*/  LDSM.16.M88.4 R16, [R9+UR8+0x10400] ;  /* 0x010400080910783b */ /* 0x000fe20008000200 */
[----:B------:R-:W-:Y:S02]  /*fba0*/  IMAD.MOV.U32 R234, RZ, RZ, R36 ;  /* 0x000000ffffea7224 */ /* 0x000fe400078e0024 */
[----:B------:R-:W-:Y:S02]  /*fbb0*/  IMAD.MOV.U32 R235, RZ, RZ, R37 ;  /* 0x000000ffffeb7224 */ /* 0x000fe400078e0025 */
[----:B------:R-:W-:Y:S02]  /*fbc0*/  IMAD.MOV.U32 R228, RZ, RZ, R38 ;  /* 0x000000ffffe47224 */ /* 0x000fe400078e0026 */
[----:B------:R-:W-:Y:S02]  /*fbd0*/  IMAD.MOV.U32 R229, RZ, RZ, R39 ;  /* 0x000000ffffe57224 */ /* 0x000fe400078e0027 */
[----:B------:R-:W1:Y:S01]  /*fbe0*/  LDSM.16.M88.4 R36, [R9+UR8+0x11800] ;  /* 0x011800080924783b */ /* 0x000e620008000200 */
[----:B------:R-:W-:Y:S01]  /*fbf0*/  IMAD.MOV.U32 R6, RZ, RZ, R28 ;  /* 0x000000ffff067224 */ /* 0x000fe200078e001c */
[----:B------:R-:W-:Y:S01]  /*fc00*/  MOV R12, R30 ;  /* 0x0000001e000c7202 */ /* 0x000fe20000000f00 */
[----:B------:R-:W-:-:S02]  /*fc10*/  IMAD.MOV.U32 R13, RZ, RZ, R29 ;  /* 0x000000ffff0d7224 */ /* 0x000fc400078e001d */
[----:B------:R-:W-:Y:S02]  /*fc20*/  IMAD.MOV.U32 R7, RZ, RZ, R31 ;  /* 0x000000ffff077224 */ /* 0x000fe400078e001f */
[----:B------:R-:W1:Y:S01]  /*fc30*/  LDSM.16.M88.4 R28, [R9+UR8+0x11000] ;  /* 0x01100008091c783b */ /* 0x000e620008000200 */
[----:B--2---:R-:W-:Y:S02]  /*fc40*/  IMAD.MOV.U32 R91, RZ, RZ, R24 ;  /* 0x000000ffff5b7224 */ /* 0x004fe400078e0018 */
[----:B---3--:R-:W-:Y:S02]  /*fc50*/  IMAD.MOV.U32 R90, RZ, RZ, R25 ;  /* 0x000000ffff5a7224 */ /* 0x008fe400078e0019 */
[----:B------:R-:W2:Y:S04]  /*fc60*/  LDSM.16.M88.4 R24, [R9+UR8+0x10c00] ;  /* 0x010c00080918783b */ /* 0x000ea80008000200 */
[----:B------:R-:W-:Y:S04]  /*fc70*/  STL [R1+0x858], R7 ;  /* 0x0008580701007387 */ /* 0x000fe80000100800 */
[----:B------:R-:W-:Y:S01]  /*fc80*/  STL [R1+0x854], R12 ;  /* 0x0008540c01007387 */ /* 0x000fe20000100800 */
[C---:B----4-:R-:W-:Y:S03]  /*fc90*/  HMMA.1688.F32.TF32 R100, R108.reuse, R32, R100 ;  /* 0x000000206c64723c */ /* 0x050fe60000081064 */
[----:B------:R-:W-:Y:S04]  /*fca0*/  STL [R1+0x850], R13 ;  /* 0x0008500d01007387 */ /* 0x000fe80000100800 */
[----:B------:R-:W-:Y:S01]  /*fcb0*/  STL [R1+0x84c], R6 ;  /* 0x00084c0601007387 */ /* 0x000fe20000100800 */
[C---:B-1----:R-:W-:Y:S06]  /*fcc0*/  HMMA.1688.F32.TF32 R104, R108.reuse, R36, R104 ;  /* 0x000000246c68723c */ /* 0x042fec0000081068 */
[C---:B------:R-:W-:Y:S06]  /*fcd0*/  HMMA.1688.F32.TF32 R84, R108.reuse, R16, R84 ;  /* 0x000000106c54723c */ /* 0x040fec0000081054 */
[C---:B------:R-:W-:Y:S06]  /*fce0*/  HMMA.1688.F32.TF32 R96, R108.reuse, R28, R96 ;  /* 0x0000001c6c60723c */ /* 0x040fec0000081060 */
[----:B--2---:R-:W-:Y:S06]  /*fcf0*/  HMMA.1688.F32.TF32 R92, R108, R24, R92 ;  /* 0x000000186c5c723c */ /* 0x004fec000008105c */
[C---:B------:R-:W-:Y:S06]  /*fd00*/  HMMA.1688.F32.TF32 R116, R136.reuse, R20, R116 ;  /* 0x000000148874723c */ /* 0x040fec0000081074 */
[C---:B------:R-:W-:Y:S06]  /*fd10*/  HMMA.1688.F32.TF32 R120, R136.reuse, R24, R120 ;  /* 0x000000188878723c */ /* 0x040fec0000081078 */
[C---:B------:R-:W-:Y:S06]  /*fd20*/  HMMA.1688.F32.TF32 R124, R136.reuse, R28, R124 ;  /* 0x0000001c887c723c */ /* 0x040fec000008107c */
[C---:B------:R-:W-:Y:S06]  /*fd30*/  HMMA.1688.F32.TF32 R128, R136.reuse, R32, R128 ;  /* 0x000000208880723c */ /* 0x040fec0000081080 */
[----:B------:R-:W-:Y:S06]  /*fd40*/  HMMA.1688.F32.TF32 R132, R136, R36, R132 ;  /* 0x000000248884723c */ /* 0x000fec0000081084 */
[C---:B------:R-:W-:Y:S06]  /*fd50*/  HMMA.1688.F32.TF32 R68, R80.reuse, R28, R68 ;  /* 0x0000001c5044723c */ /* 0x040fec0000081044 */
[C---:B------:R-:W-:Y:S06]  /*fd60*/  HMMA.1688.F32.TF32 R64, R80.reuse, R24, R64 ;  /* 0x000000185040723c */ /* 0x040fec0000081040 */
[----:B------:R-:W-:Y:S06]  /*fd70*/  HMMA.1688.F32.TF32 R60, R80, R20, R60 ;  /* 0x00000014503c723c */ /* 0x000fec000008103c */
[C---:B------:R-:W-:Y:S06]  /*fd80*/  HMMA.1688.F32.TF32 R52, R76.reuse, R40, R52 ;  /* 0x000000284c34723c */ /* 0x040fec0000081034 */
[C---:B------:R-:W-:Y:S06]  /*fd90*/  HMMA.1688.F32.TF32 R212, R76.reuse, R36, R212 ;  /* 0x000000244cd4723c */ /* 0x040fec00000810d4 */
[C---:B------:R-:W-:Y:S06]  /*fda0*/  HMMA.1688.F32.TF32 R208, R76.reuse, R32, R208 ;  /* 0x000000204cd0723c */ /* 0x040fec00000810d0 */
[C---:B------:R-:W-:Y:S06]  /*fdb0*/  HMMA.1688.F32.TF32 R200, R76.reuse, R24, R200 ;  /* 0x000000184cc8723c */ /* 0x040fec00000810c8 */
[----:B------:R-:W-:Y:S06]  /*fdc0*/  HMMA.1688.F32.TF32 R196, R76, R20, R112 ;  /* 0x000000144cc4723c */ /* 0x000fec0000081070 */
[----:B------:R-:W-:Y:S07]  /*fdd0*/  HMMA.1688.F32.TF32 R112, R136, R16, R232 ;  /* 0x000000108870723c */ /* 0x000fee00000810e8 */
[----:B------:R-:W-:-:S02]  /*fde0*/  IMAD.MOV.U32 R232, RZ, RZ, R244 ;  /* 0x000000ffffe87224 */ /* 0x000fc400078e00f4 */
[----:B------:R-:W2:Y:S01]  /*fdf0*/  LDL.LU R244, [R1+0x95c] ;  /* 0x00095c0001f47983 */ /* 0x000ea20000300800 */
[----:B------:R-:W-:Y:S02]  /*fe00*/  IMAD.MOV.U32 R233, RZ, RZ, R245 ;  /* 0x000000ffffe97224 */ /* 0x000fe400078e00f5 */
[----:B------:R-:W-:Y:S01]  /*fe10*/  IMAD.MOV.U32 R234, RZ, RZ, R246 ;  /* 0x000000ffffea7224 */ /* 0x000fe200078e00f6 */
[----:B------:R-:W2:Y:S01]  /*fe20*/  LDL.LU R245, [R1+0x958] ;  /* 0x0009580001f57983 */ /* 0x000ea20000300800 */
[----:B------:R-:W-:-:S03]  /*fe30*/  IMAD.MOV.U32 R235, RZ, RZ, R247 ;  /* 0x000000ffffeb7224 */ /* 0x000fc600078e00f7 */
[----:B------:R-:W2:Y:S04]  /*fe40*/  LDL.LU R246, [R1+0x954] ;  /* 0x0009540001f67983 */ /* 0x000ea80000300800 */
[----:B------:R-:W2:Y:S01]  /*fe50*/  LDL.LU R247, [R1+0x950] ;  /* 0x0009500001f77983 */ /* 0x000ea20000300800 */
[C---:B------:R-:W-:Y:S06]  /*fe60*/  HMMA.1688.F32.TF32 R192, R76.reuse, R16, R192 ;  /* 0x000000104cc0723c */ /* 0x040fec00000810c0 */
[----:B------:R-:W-:Y:S06]  /*fe70*/  HMMA.1688.F32.TF32 R204, R76, R28, R204 ;  /* 0x0000001c4ccc723c */ /* 0x000fec00000810cc */
[C---:B------:R-:W-:Y:S07]  /*fe80*/  HMMA.1688.F32.TF32 R76, R80.reuse, R36, R160 ;  /* 0x00000024504c723c */ /* 0x040fee00000810a0 */
[----:B------:R-:W-:Y:S01]  /*fe90*/  IMAD.MOV.U32 R160, RZ, RZ, R225 ;  /* 0x000000ffffa07224 */ /* 0x000fe200078e00e1 */
[----:B------:R-:W-:Y:S01]  /*fea0*/  HMMA.1688.F32.TF32 R56, R80, R16, R56 ;  /* 0x000000105038723c */ /* 0x000fe20000081038 */
[----:B------:R-:W-:-:S02]  /*feb0*/  IMAD.MOV.U32 R161, RZ, RZ, R226 ;  /* 0x000000ffffa17224 */ /* 0x000fc400078e00e2 */
[----:B------:R-:W-:Y:S02]  /*fec0*/  IMAD.MOV.U32 R162, RZ, RZ, R227 ;  /* 0x000000ffffa27224 */ /* 0x000fe400078e00e3 */
[----:B------:R-:W-:Y:S01]  /*fed0*/  IMAD.MOV.U32 R163, RZ, RZ, R140 ;  /* 0x000000ffffa37224 */ /* 0x000fe200078e008c */
[----:B------:R-:W-:Y:S06]  /*fee0*/  HMMA.1688.F32.TF32 R136, R136, R40, R240 ;  /* 0x000000288888723c */ /* 0x000fec00000810f0 */
[----:B------:R-:W-:Y:S06]  /*fef0*/  HMMA.1688.F32.TF32 R72, R80, R32, R164 ;  /* 0x000000205048723c */ /* 0x000fec00000810a4 */
[C---:B------:R-:W-:Y:S06]  /*ff00*/  HMMA.1688.F32.TF32 R88, R108.reuse, R20, R88 ;  /* 0x000000146c58723c */ /* 0x040fec0000081058 */
[----:B------:R-:W-:Y:S07]  /*ff10*/  HMMA.1688.F32.TF32 R108, R108, R40, R228 ;  /* 0x000000286c6c723c */ /* 0x000fee00000810e4 */
[----:B------:R-:W-:Y:S01]  /*ff20*/  IMAD.MOV.U32 R228, RZ, RZ, R236 ;  /* 0x000000ffffe47224 */ /* 0x000fe200078e00ec */
[----:B------:R-:W-:Y:S01]  /*ff30*/  MOV R230, R238 ;  /* 0x000000ee00e67202 */ /* 0x000fe20000000f00 */
[----:B------:R-:W3:Y:S01]  /*ff40*/  LDL.LU R236, [R1+0x94c] ;  /* 0x00094c0001ec7983 */ /* 0x000ee20000300800 */
[----:B------:R-:W-:-:S02]  /*ff50*/  IMAD.MOV.U32 R229, RZ, RZ, R237 ;  /* 0x000000ffffe57224 */ /* 0x000fc400078e00ed */
[----:B------:R-:W-:Y:S01]  /*ff60*/  IMAD.MOV.U32 R231, RZ, RZ, R224 ;  /* 0x000000ffffe77224 */ /* 0x000fe200078e00e0 */
[----:B------:R-:W3:Y:S04]  /*ff70*/  LDL.LU R237, [R1+0x948] ;  /* 0x0009480001ed7983 */ /* 0x000ee80000300800 */
[----:B------:R-:W3:Y:S04]  /*ff80*/  LDL.LU R238, [R1+0x944] ;  /* 0x0009440001ee7983 */ /* 0x000ee80000300800 */
[----:B------:R-:W4:Y:S04]  /*ff90*/  LDL.LU R224, [R1+0x940] ;  /* 0x0009400001e07983 */ /* 0x000f280000300800 */
[----:B------:R-:W3:Y:S04]  /*ffa0*/  LDL.LU R164, [R1+0xa0] ;  /* 0x0000a00001a47983 */ /* 0x000ee80000300800 */
[----:B------:R-:W3:Y:S04]  /*ffb0*/  LDL.LU R165, [R1+0xa4] ;  /* 0x0000a40001a57983 */ /* 0x000ee80000300800 */
[----:B------:R-:W3:Y:S01]  /*ffc0*/  LDL.LU R166, [R1+0xa8] ;  /* 0x0000a80001a67983 */ /* 0x000ee20000300800 */
[----:B------:R-:W-:Y:S03]  /*ffd0*/  HMMA.1688.F32.TF32 R80, R80, R40, R216 ;  /* 0x000000285050723c */ /* 0x000fe600000810d8 */
[----:B------:R-:W3:Y:S04]  /*ffe0*/  LDL.LU R167, [R1+0xac] ;  /* 0x0000ac0001a77983 */ /* 0x000ee80000300800 */
[----:B------:R-:W4:Y:S01]  /*fff0*/  LDL.LU R225, [R1+0x93c] ;  /* 0x00093c0001e17983 */ /* 0x000f220000300800 */
[----:B------:R-:W-:-:S03]  /*10000*/  IMAD.MOV.U32 R216, RZ, RZ, R141 ;  /* 0x000000ffffd87224 */ /* 0x000fc600078e008d */
[----:B------:R-:W4:Y:S01]  /*10010*/  LDL.LU R226, [R1+0x938] ;  /* 0x0009380001e27983 */ /* 0x000f220000300800 */
[----:B------:R-:W-:-:S03]  /*10020*/  IMAD.MOV.U32 R217, RZ, RZ, R142 ;  /* 0x000000ffffd97224 */ /* 0x000fc600078e008e */
[----:B------:R-:W4:Y:S01]  /*10030*/  LDL.LU R227, [R1+0x934] ;  /* 0x0009340001e37983 */ /* 0x000f220000300800 */
[----:B------:R-:W-:-:S03]  /*10040*/  IMAD.MOV.U32 R218, RZ, RZ, R143 ;  /* 0x000000ffffda7224 */ /* 0x000fc600078e008f */
[----:B------:R-:W4:Y:S01]  /*10050*/  LDL.LU R140, [R1+0x930] ;  /* 0x00093000018c7983 */ /* 0x000f220000300800 */
[----:B------:R-:W-:-:S03]  /*10060*/  IMAD.MOV.U32 R243, RZ, RZ, R220 ;  /* 0x000000fffff37224 */ /* 0x000fc600078e00dc */
[----:B------:R-:W4:Y:S01]  /*10070*/  LDL.LU R141, [R1+0x92c] ;  /* 0x00092c00018d7983 */ /* 0x000f220000300800 */
[----:B------:R-:W-:Y:S01]  /*10080*/  IMAD.MOV.U32 R219, RZ, RZ, R239 ;  /* 0x000000ffffdb7224 */ /* 0x000fe200078e00ef */
[----:B------:R-:W-:Y:S02]  /*10090*/  MOV R220, R248 ;  /* 0x000000f800dc7202 */ /* 0x000fe40000000f00 */
[----:B------:R-:W4:Y:S01]  /*100a0*/  LDL.LU R142, [R1+0x928] ;  /* 0x00092800018e7983 */ /* 0x000f220000300800 */
[----:B------:R-:W-:-:S03]  /*100b0*/  IMAD.MOV.U32 R242, RZ, RZ, R221 ;  /* 0x000000fffff27224 */ /* 0x000fc600078e00dd */
[----:B------:R-:W4:Y:S01]  /*100c0*/  LDL.LU R143, [R1+0x924] ;  /* 0x00092400018f7983 */ /* 0x000f220000300800 */
[----:B------:R-:W-:Y:S01]  /*100d0*/  IMAD.MOV.U32 R241, RZ, RZ, R222 ;  /* 0x000000fffff17224 */ /* 0x000fe200078e00de */
[----:B------:R-:W-:Y:S01]  /*100e0*/  MOV R240, R223 ;  /* 0x000000df00f07202 */ /* 0x000fe20000000f00 */
[----:B------:R-:W-:Y:S01]  /*100f0*/  IMAD.MOV.U32 R221, RZ, RZ, R249 ;  /* 0x000000ffffdd7224 */ /* 0x000fe200078e00f9 */
[----:B------:R-:W4:Y:S01]  /*10100*/  LDL.LU R239, [R1+0x920] ;  /* 0x0009200001ef7983 */ /* 0x000f220000300800 */
[----:B------:R-:W-:-:S03]  /*10110*/  IMAD.MOV.U32 R222, RZ, RZ, R250 ;  /* 0x000000ffffde7224 */ /* 0x000fc600078e00fa */
[----:B------:R-:W4:Y:S01]  /*10120*/  LDL.LU R248, [R1+0x91c] ;  /* 0x00091c0001f87983 */ /* 0x000f220000300800 */
[----:B------:R-:W-:-:S03]  /*10130*/  IMAD.MOV.U32 R223, RZ, RZ, R251 ;  /* 0x000000ffffdf7224 */ /* 0x000fc600078e00fb */
[----:B------:R-:W4:Y:S04]  /*10140*/  LDL.LU R249, [R1+0x918] ;  /* 0x0009180001f97983 */ /* 0x000f280000300800 */
[----:B------:R-:W4:Y:S04]  /*10150*/  LDL.LU R250, [R1+0x914] ;  /* 0x0009140001fa7983 */ /* 0x000f280000300800 */
[----:B------:R-:W4:Y:S01]  /*10160*/  LDL.LU R251, [R1+0x910] ;  /* 0x0009100001fb7983 */ /* 0x000f220000300800 */
[C---:B------:R-:W-:Y:S06]  /*10170*/  HMMA.1688.F32.TF32 R216, R148.reuse, R16, R216 ;  /* 0x0000001094d8723c */ /* 0x040fec00000810d8 */
[C---:B------:R-:W-:Y:S06]  /*10180*/  HMMA.1688.F32.TF32 R228, R148.reuse, R20, R228 ;  /* 0x0000001494e4723c */ /* 0x040fec00000810e4 */
[C---:B------:R-:W-:Y:S06]  /*10190*/  HMMA.1688.F32.TF32 R232, R148.reuse, R24, R232 ;  /* 0x0000001894e8723c */ /* 0x040fec00000810e8 */
[-C--:B------:R-:W-:Y:S06]  /*101a0*/  HMMA.1688.F32.TF32 R220, R148, R28.reuse, R220 ;  /* 0x0000001c94dc723c */ /* 0x080fec00000810dc */
[----:B--2---:R-:W-:-:S15]  /*101b0*/  HMMA.1688.F32.TF32 R244, R144, R28, R244 ;  /* 0x0000001c90f4723c */ /* 0x004fde00000810f4 */
[----:B------:R-:W-:-:S08]  /*101c0*/  NOP ;  /* 0x0000000000007918 */ /* 0x000fd00000000000 */
[----:B------:R1:W-:Y:S04]  /*101d0*/  STL [R1+0x878], R244 ;  /* 0x000878f401007387 */ /* 0x0003e80000100800 */
[----:B------:R2:W-:Y:S04]  /*101e0*/  STL [R1+0x874], R245 ;  /* 0x000874f501007387 */ /* 0x0005e80000100800 */
[----:B------:R2:W-:Y:S04]  /*101f0*/  STL [R1+0x870], R246 ;  /* 0x000870f601007387 */ /* 0x0005e80000100800 */
[----:B------:R2:W-:Y:S04]  /*10200*/  STL [R1+0x86c], R247 ;  /* 0x00086cf701007387 */ /* 0x0005e80000100800 */
[----:B-1----:R-:W4:Y:S04]  /*10210*/  LDL.LU R244, [R1+0x50] ;  /* 0x0000500001f47983 */ /* 0x002f280000300800 */
[----:B--2---:R-:W2:Y:S04]  /*10220*/  LDL.LU R245, [R1+0x54] ;  /* 0x0000540001f57983 */ /* 0x004ea80000300800 */
[----:B------:R-:W2:Y:S04]  /*10230*/  LDL.LU R246, [R1+0x58] ;  /* 0x0000580001f67983 */ /* 0x000ea80000300800 */
[----:B------:R-:W2:Y:S01]  /*10240*/  LDL.LU R247, [R1+0x5c] ;  /* 0x00005c0001f77983 */ /* 0x000ea20000300800 */
[C---:B---3--:R-:W-:Y:S06]  /*10250*/  HMMA.1688.F32.TF32 R164, R144.reuse, R36, R164 ;  /* 0x0000002490a4723c */ /* 0x048fec00000810a4 */
[C---:B----4-:R-:W-:Y:S06]  /*10260*/  HMMA.1688.F32.TF32 R224, R144.reuse, R20, R224 ;  /* 0x0000001490e0723c */ /* 0x050fec00000810e0 */
[C---:B------:R-:W-:Y:S06]  /*10270*/  HMMA.1688.F32.TF32 R140, R144.reuse, R16, R140 ;  /* 0x00000010908c723c */ /* 0x040fec000008108c */
[C---:B------:R-:W-:Y:S06]  /*10280*/  HMMA.1688.F32.TF32 R236, R144.reuse, R24, R236 ;  /* 0x0000001890ec723c */ /* 0x040fec00000810ec */
[C---:B------:R-:W-:Y:S06]  /*10290*/  HMMA.1688.F32.TF32 R248, R144.reuse, R32, R248 ;  /* 0x0000002090f8723c */ /* 0x040fec00000810f8 */
[----:B------:R-:W-:-:S15]  /*102a0*/  HMMA.1688.F32.TF32 R144, R144, R40, R160 ;  /* 0x000000289090723c */ /* 0x000fde00000810a0 */
[----:B------:R-:W-:-:S02]  /*102b0*/  NOP ;  /* 0x0000000000007918 */ /* 0x000fc40000000000 */
[----:B------:R1:W-:Y:S04]  /*102c0*/  STL [R1+0x868], R248 ;  /* 0x000868f801007387 */ /* 0x0003e80000100800 */
[----:B------:R-:W-:Y:S04]  /*102d0*/  STL [R1+0x864], R249 ;  /* 0x000864f901007387 */ /* 0x000fe80000100800 */
[----:B------:R3:W-:Y:S04]  /*102e0*/  STL [R1+0x860], R250 ;  /* 0x000860fa01007387 */ /* 0x0007e80000100800 */
[----:B------:R4:W-:Y:S04]  /*102f0*/  STL [R1+0x85c], R251 ;  /* 0x00085cfb01007387 */ /* 0x0009e80000100800 */
[----:B-1----:R-:W2:Y:S01]  /*10300*/  LDL.LU R248, [R1] ;  /* 0x0000000001f87983 */ /* 0x002ea20000300800 */
[----:B---3--:R-:W-:-:S03]  /*10310*/  IMAD.MOV.U32 R250, RZ, RZ, R8 ;  /* 0x000000fffffa7224 */ /* 0x008fc600078e0008 */
[----:B------:R-:W3:Y:S01]  /*10320*/  LDL.LU R249, [R1+0x4] ;  /* 0x0000040001f97983 */ /* 0x000ee20000300800 */
[----:B----4-:R-:W-:-:S03]  /*10330*/  IMAD.MOV.U32 R251, RZ, RZ, R11 ;  /* 0x000000fffffb7224 */ /* 0x010fc600078e000b */
[----:B------:R-:W4:Y:S04]  /*10340*/  LDL.LU R8, [R1+0x90c] ;  /* 0x00090c0001087983 */ /* 0x000f280000300800 */
[----:B------:R-:W3:Y:S04]  /*10350*/  LDL.LU R11, [R1+0x908] ;  /* 0x00090800010b7983 */ /* 0x000ee80000300800 */
[----:B------:R-:W-:Y:S04]  /*10360*/  STL.64 [R1+0xc0], R164 ;  /* 0x0000c0a401007387 */ /* 0x000fe80000100a00 */
[----:B------:R1:W-:Y:S04]  /*10370*/  STL.64 [R1+0xc8], R166 ;  /* 0x0000c8a601007387 */ /* 0x0003e80000100a00 */
[----:B-1----:R-:W3:Y:S04]  /*10380*/  LDL.LU.64 R166, [R1+0x900] ;  /* 0x0009000001a67983 */ /* 0x002ee80000300a00 */
[----:B------:R-:W3:Y:S04]  /*10390*/  LDL.LU.64 R164, [R1+0x8f8] ;  /* 0x0008f80001a47983 */ /* 0x000ee80000300a00 */
[----:B------:R-:W3:Y:S04]  /*103a0*/  LDL.LU.64 R162, [R1+0x8f0] ;  /* 0x0008f00001a27983 */ /* 0x000ee80000300a00 */
[----:B------:R-:W3:Y:S04]  /*103b0*/  LDL.LU.64 R160, [R1+0x8e8] ;  /* 0x0008e80001a07983 */ /* 0x000ee80000300a00 */
[----:B------:R1:W-:Y:S04]  /*103c0*/  STL.64 [R1+0x10], R144 ;  /* 0x0000109001007387 */ /* 0x0003e80000100a00 */
[----:B------:R-:W-:Y:S04]  /*103d0*/  STL.64 [R1+0x18], R146 ;  /* 0x0000189201007387 */ /* 0x000fe80000100a00 */
[----:B-1----:R-:W3:Y:S04]  /*103e0*/  LDL.LU R144, [R1+0x40] ;  /* 0x0000400001907983 */ /* 0x002ee80000300800 */
[----:B------:R-:W3:Y:S04]  /*103f0*/  LDL.LU R145, [R1+0x44] ;  /* 0x0000440001917983 */ /* 0x000ee80000300800 */
        /* <DEDUP_REMOVED lines=16> */
[----:B--2---:R-:W-:Y:S06]  /*10500*/  HMMA.1688.F32.TF32 R244, R148, R32, R244 ;  /* 0x0000002094f4723c */ /* 0x004fec00000810f4 */
[----:B------:R-:W-:-:S15]  /*10510*/  HMMA.1688.F32.TF32 R240, R152, R16, R240 ;  /* 0x0000001098f0723c */ /* 0x000fde00000810f0 */
[----:B------:R-:W-:-:S02]  /*10520*/  NOP ;  /* 0x0000000000007918 */ /* 0x000fc40000000000 */
[----:B------:R1:W-:Y:S04]  /*10530*/  STL.64 [R1+0x70], R244 ;  /* 0x000070f401007387 */ /* 0x0003e80000100a00 */
[----:B------:R-:W-:Y:S01]  /*10540*/  STL [R1+0x78], R246 ;  /* 0x000078f601007387 */ /* 0x000fe20000100800 */
[----:B-1----:R-:W-:-:S05]  /*10550*/  IMAD.MOV.U32 R244, RZ, RZ, R247 ;  /* 0x000000fffff47224 */ /* 0x002fca00078e00f7 */
[----:B------:R1:W-:Y:S01]  /*10560*/  STL [R1+0x87c], R244 ;  /* 0x00087cf401007387 */ /* 0x0003e20000100800 */
[----:B----4-:R-:W-:Y:S02]  /*10570*/  IMAD.MOV.U32 R147, RZ, RZ, R8 ;  /* 0x000000ffff937224 */ /* 0x010fe400078e0008 */
[----:B---3--:R-:W-:-:S07]  /*10580*/  IMAD.MOV.U32 R146, RZ, RZ, R11 ;  /* 0x000000ffff927224 */ /* 0x008fce00078e000b */
[C---:B-1----:R-:W-:Y:S06]  /*10590*/  HMMA.1688.F32.TF32 R244, R148.reuse, R36, R144 ;  /* 0x0000002494f4723c */ /* 0x042fec0000081090 */
[----:B------:R-:W-:Y:S01]  /*105a0*/  HMMA.1688.F32.TF32 R144, R148, R40, R220 ;  /* 0x000000289490723c */ /* 0x000fe200000810dc */
[----:B------:R-:W-:Y:S04]  /*105b0*/  LDS R220, [R4+UR7+0x6000] ;  /* 0x0060000704dc7984 */ /* 0x000fe80008000800 */
[----:B------:R-:W-:Y:S01]  /*105c0*/  LDS R222, [R4+UR7+0x7000] ;  /* 0x0070000704de7984 */ /* 0x000fe20008000800 */
[----:B------:R-:W-:Y:S03]  /*105d0*/  HMMA.1688.F32.TF32 R160, R156, R16, R160 ;  /* 0x000000109ca0723c */ /* 0x000fe600000810a0 */
[----:B------:R-:W-:Y:S03]  /*105e0*/  LDS R221, [R10+UR7+0x6000] ;  /* 0x006000070add7984 */ /* 0x000fe60008000800 */
[----:B------:R-:W-:Y:S01]  /*105f0*/  HMMA.1688.F32.TF32 R228, R152, R36, R228 ;  /* 0x0000002498e4723c */ /* 0x000fe200000810e4 */
[----:B------:R-:W-:Y:S04]  /*10600*/  LDS R223, [R10+UR7+0x7000] ;  /* 0x007000070adf7984 */ /* 0x000fe80008000800 */
[----:B------:R-:W-:Y:S01]  /*10610*/  LDS R148, [R4+UR7+0x6100] ;  /* 0x0061000704947984 */ /* 0x000fe20008000800 */
[C---:B------:R-:W-:Y:S03]  /*10620*/  HMMA.1688.F32.TF32 R164, R156.reuse, R20, R164 ;  /* 0x000000149ca4723c */ /* 0x040fe600000810a4 */
[----:B------:R-:W-:Y:S04]  /*10630*/  LDS R150, [R4+UR7+0x7100] ;  /* 0x0071000704967984 */ /* 0x000fe80008000800 */
[----:B------:R-:W-:Y:S04]  /*10640*/  STL.64 [R1+0x40], R144 ;  /* 0x0000409001007387 */ /* 0x000fe80000100a00 */
[----:B------:R1:W-:Y:S04]  /*10650*/  STL.64 [R1+0x60], R244 ;  /* 0x000060f401007387 */ /* 0x0003e80000100a00 */
[----:B------:R2:W-:Y:S04]  /*10660*/  STL.64 [R1+0x68], R246 ;  /* 0x000068f601007387 */ /* 0x0005e80000100a00 */
[----:B------:R-:W-:Y:S01]  /*10670*/  STL [R1+0x48], R146 ;  /* 0x0000489201007387 */ /* 0x000fe20000100800 */
[----:B-1----:R-:W-:Y:S01]  /*10680*/  IMAD.MOV.U32 R244, RZ, RZ, R147 ;  /* 0x000000fffff47224 */ /* 0x002fe200078e0093 */
[----:B------:R-:W-:Y:S01]  /*10690*/  HMMA.1688.F32.TF32 R176, R156, R32, R176 ;  /* 0x000000209cb0723c */ /* 0x000fe200000810b0 */
[----:B------:R-:W-:Y:S01]  /*106a0*/  IMAD.MOV.U32 R245, RZ, RZ, R3 ;  /* 0x000000fffff57224 */ /* 0x000fe200078e0003 */
[----:B------:R-:W-:Y:S04]  /*106b0*/  LDS R149, [R10+UR7+0x6100] ;  /* 0x006100070a957984 */ /* 0x000fe80008000800 */
[----:B------:R-:W-:Y:S04]  /*106c0*/  STL [R1+0x880], R244 ;  /* 0x000880f401007387 */ /* 0x000fe80000100800 */
[----:B------:R-:W-:Y:S04]  /*106d0*/  STL.64 [R1+0x50], R240 ;  /* 0x000050f001007387 */ /* 0x000fe80000100a00 */
[----:B------:R1:W-:Y:S01]  /*106e0*/  STL.64 [R1+0x58], R242 ;  /* 0x000058f201007387 */ /* 0x0003e20000100a00 */
[----:B--2---:R-:W-:-:S02]  /*106f0*/  IMAD.MOV.U32 R246, RZ, RZ, R2 ;  /* 0x000000fffff67224 */ /* 0x004fc400078e0002 */
[----:B------:R-:W-:Y:S01]  /*10700*/  IMAD.MOV.U32 R247, RZ, RZ, R0 ;  /* 0x000000fffff77224 */ /* 0x000fe200078e0000 */
[----:B------:R-:W-:Y:S01]  /*10710*/  HMMA.1688.F32.TF32 R180, R156, R36, R180 ;  /* 0x000000249cb4723c */ /* 0x000fe200000810b4 */
[----:B------:R-:W-:Y:S01]  /*10720*/  IMAD.MOV.U32 R11, RZ, RZ, R162 ;  /* 0x000000ffff0b7224 */ /* 0x000fe200078e00a2 */
[----:B------:R-:W2:Y:S01]  /*10730*/  LDS R151, [R10+UR7+0x7100] ;  /* 0x007100070a977984 */ /* 0x000ea20008000800 */
[----:B------:R-:W-:-:S03]  /*10740*/  IMAD.MOV.U32 R9, RZ, RZ, R163 ;  /* 0x000000ffff097224 */ /* 0x000fc600078e00a3 */
[----:B------:R-:W-:Y:S01]  /*10750*/  HMMA.1688.F32.TF32 R184, R156, R40, R184 ;  /* 0x000000289cb8723c */ /* 0x000fe200000810b8 */
[----:B------:R-:W-:Y:S04]  /*10760*/  LDS R144, [R4+UR7+0x6080] ;  /* 0x0060800704907984 */ /* 0x000fe80008000800 */
[----:B-1----:R-:W3:Y:S04]  /*10770*/  LDL.LU.64 R242, [R1+0x8a0] ;  /* 0x0008a00001f27983 */ /* 0x002ee80000300a00 */
[----:B------:R-:W3:Y:S01]  /*10780*/  LDL.LU.64 R240, [R1+0x898] ;  /* 0x0008980001f07983 */ /* 0x000ee20000300a00 */
[----:B------:R-:W-:Y:S01]  /*10790*/  MOV R244, R5 ;  /* 0x0000000500f47202 */ /* 0x000fe20000000f00 */
[----:B------:R-:W-:Y:S01]  /*107a0*/  IMAD.MOV.U32 R3, RZ, RZ, R160 ;  /* 0x000000ffff037224 */ /* 0x000fe200078e00a0 */
[C---:B------:R-:W-:Y:S01]  /*107b0*/  HMMA.1688.F32.TF32 R248, R152.reuse, R24, R248 ;  /* 0x0000001898f8723c */ /* 0x040fe200000810f8 */
[----:B------:R-:W-:Y:S01]  /*107c0*/  IMAD.MOV.U32 R5, RZ, RZ, R161 ;  /* 0x000000ffff057224 */ /* 0x000fe200078e00a1 */
[----:B------:R-:W-:Y:S04]  /*107d0*/  LDS R146, [R4+UR7+0x7080] ;  /* 0x0070800704927984 */ /* 0x000fe80008000800 */
[----:B------:R-:W-:Y:S01]  /*107e0*/  HMMA.1688.F32.TF32 R244, R152, R20, R244 ;  /* 0x0000001498f4723c */ /* 0x000fe200000810f4 */
[----:B------:R-:W-:Y:S04]  /*107f0*/  LDS R145, [R10+UR7+0x6080] ;  /* 0x006080070a917984 */ /* 0x000fe80008000800 */
[----:B------:R-:W1:Y:S01]  /*10800*/  LDS R147, [R10+UR7+0x7080] ;  /* 0x007080070a937984 */ /* 0x000e620008000800 */
[----:B------:R-:W-:Y:S03]  /*10810*/  HMMA.1688.F32.TF32 R160, R156, R24, R168 ;  /* 0x000000189ca0723c */ /* 0x000fe600000810a8 */
[----:B------:R-:W-:Y:S03]  /*10820*/  LDS R168, [R4+UR7+0x6300] ;  /* 0x0063000704a87984 */ /* 0x000fe60008000800 */
[----:B------:R-:W-:Y:S01]  /*10830*/  HMMA.1688.F32.TF32 R232, R152, R32, R232 ;  /* 0x0000002098e8723c */ /* 0x000fe200000810e8 */
[----:B------:R-:W-:Y:S04]  /*10840*/  LDS R170, [R4+UR7+0x7300] ;  /* 0x0073000704aa7984 */ /* 0x000fe80008000800 */
[----:B------:R-:W-:Y:S01]  /*10850*/  LDS R169, [R10+UR7+0x6300] ;  /* 0x006300070aa97984 */ /* 0x000fe20008000800 */
[----:B--2---:R-:W-:Y:S03]  /*10860*/  HMMA.1688.F32.TF32 R48, R148, R14, R48 ;  /* 0x0000000e9430723c */ /* 0x004fe60000081030 */
[----:B------:R-:W-:Y:S04]  /*10870*/  LDS R171, [R10+UR7+0x7300] ;  /* 0x007300070aab7984 */ /* 0x000fe80008000800 */
[----:B------:R-:W-:Y:S01]  /*10880*/  STL [R1+0x24], R245 ;  /* 0x000024f501007387 */ /* 0x000fe20000100800 */
[----:B------:R-:W-:-:S03]  /*10890*/  IMAD.MOV.U32 R0, RZ, RZ, R244 ;  /* 0x000000ffff007224 */ /* 0x000fc600078e00f4 */
[----:B------:R-:W-:Y:S01]  /*108a0*/  STL [R1+0x28], R246 ;  /* 0x000028f601007387 */ /* 0x000fe20000100800 */
[----:B------:R-:W-:Y:S02]  /*108b0*/  IMAD.MOV.U32 R21, RZ, RZ, R162 ;  /* 0x000000ffff157224 */ /* 0x000fe400078e00a2 */
[----:B------:R-:W-:Y:S01]  /*108c0*/  IMAD.MOV.U32 R17, RZ, RZ, R163 ;  /* 0x000000ffff117224 */ /* 0x000fe200078e00a3 */
[----:B---3--:R-:W-:-:S15]  /*108d0*/  HMMA.1688.F32.TF32 R240, R152, R28, R240 ;  /* 0x0000001c98f0723c */ /* 0x008fde00000810f0 */
[----:B------:R-:W-:-:S08]  /*108e0*/  NOP ;  /* 0x0000000000007918 */ /* 0x000fd00000000000 */
[----:B------:R2:W-:Y:S04]  /*108f0*/  STL [R1+0x12c], R243 ;  /* 0x00012cf301007387 */ /* 0x0005e80000100800 */
[----:B------:R-:W-:Y:S04]  /*10900*/  STL.64 [R1+0xe0], R228 ;  /* 0x0000e0e401007387 */ /* 0x000fe80000100a00 */
[----:B------:R-:W-:Y:S01]  /*10910*/  STL.64 [R1+0xe8], R230 ;  /* 0x0000e8e601007387 */ /* 0x000fe20000100a00 */
[----:B--2---:R-:W-:-:S03]  /*10920*/  IMAD.MOV.U32 R243, RZ, RZ, R0 ;  /* 0x000000fffff37224 */ /* 0x004fc600078e0000 */
[----:B------:R-:W-:Y:S01]  /*10930*/  STL.64 [R1+0x100], R164 ;  /* 0x000100a401007387 */ /* 0x000fe20000100a00 */
[----:B------:R-:W-:-:S03]  /*10940*/  IMAD.MOV.U32 R0, RZ, RZ, R161 ;  /* 0x000000ffff007224 */ /* 0x000fc600078e00a1 */
[----:B------:R-:W-:Y:S04]  /*10950*/  STL.64 [R1+0x108], R166 ;  /* 0x000108a601007387 */ /* 0x000fe80000100a00 */
[----:B------:R2:W-:Y:S02]  /*10960*/  STL [R1+0xf0], R160 ;  /* 0x0000f0a001007387 */ /* 0x0005e40000100800 */
[----:B--2---:R-:W-:Y:S06]  /*10970*/  HMMA.1688.F32.TF32 R160, R156, R28, R172 ;  /* 0x0000001c9ca0723c */ /* 0x004fec00000810ac */
[----:B------:R-:W-:Y:S01]  /*10980*/  HMMA.1688.F32.TF32 R156, R220, R18, R192 ;  /* 0x00000012dc9c723c */ /* 0x000fe200000810c0 */
[----:B------:R-:W-:-:S15]  /*10990*/  STL.64 [R1+0x840], R178 ;  /* 0x000840b201007387 */ /* 0x000fde0000100a00 */
[----:B------:R-:W-:-:S02]  /*109a0*/  NOP ;  /* 0x0000000000007918 */ /* 0x000fc40000000000 */
[----:B------:R-:W-:Y:S01]  /*109b0*/  IMAD.MOV.U32 R2, RZ, RZ, R160 ;  /* 0x000000ffff027224 */ /* 0x000fe200078e00a0 */
[----:B------:R-:W-:Y:S01]  /*109c0*/  MOV R8, R161 ;  /* 0x000000a100087202 */ /* 0x000fe20000000f00 */
[----:B------:R-:W-:Y:S02]  /*109d0*/  IMAD.MOV.U32 R252, RZ, RZ, R162 ;  /* 0x000000fffffc7224 */ /* 0x000fe400078e00a2 */
[----:B------:R-:W-:Y:S01]  /*109e0*/  IMAD.MOV.U32 R20, RZ, RZ, R163 ;  /* 0x000000ffff147224 */ /* 0x000fe200078e00a3 */
[----:B------:R-:W-:Y:S01]  /*109f0*/  HMMA.1688.F32.TF32 R84, R148, R18, R84 ;  /* 0x000000129454723c */ /* 0x000fe20000081054 */
[----:B------:R-:W-:Y:S01]  /*10a00*/  IMAD.MOV.U32 R164, RZ, RZ, R44 ;  /* 0x000000ffffa47224 */ /* 0x000fe200078e002c */
[----:B------:R-:W-:Y:S04]  /*10a10*/  LDS R192, [R4+UR7+0x6280] ;  /* 0x0062800704c07984 */ /* 0x000fe80008000800 */
[----:B------:R-:W-:Y:S01]  /*10a20*/  HMMA.1688.F32.TF32 R160, R220, R14, R188 ;  /* 0x0000000edca0723c */ /* 0x000fe200000810bc */
[----:B------:R-:W-:Y:S01]  /*10a30*/  STL.64 [R1+0x838], R176 ;  /* 0x000838b001007387 */ /* 0x000fe20000100a00 */
[----:B------:R-:W-:-:S02]  /*10a40*/  IMAD.MOV.U32 R165, RZ, RZ, R45 ;  /* 0x000000ffffa57224 */ /* 0x000fc400078e002d */
[----:B------:R-:W-:Y:S01]  /*10a50*/  IMAD.MOV.U32 R166, RZ, RZ, R46 ;  /* 0x000000ffffa67224 */ /* 0x000fe200078e002e */
[----:B------:R-:W-:Y:S01]  /*10a60*/  LDS R194, [R4+UR7+0x7280] ;  /* 0x0072800704c27984 */ /* 0x000fe20008000800 */
[----:B------:R-:W-:Y:S01]  /*10a70*/  IMAD.MOV.U32 R167, RZ, RZ, R47 ;  /* 0x000000ffffa77224 */ /* 0x000fe200078e002f */
[C---:B------:R-:W-:Y:S06]  /*10a80*/  HMMA.1688.F32.TF32 R88, R148.reuse, R22, R88 ;  /* 0x000000169458723c */ /* 0x040fec0000081058 */
[C---:B------:R-:W-:Y:S06]  /*10a90*/  HMMA.1688.F32.TF32 R92, R148.reuse, R26, R92 ;  /* 0x0000001a945c723c */ /* 0x040fec000008105c */
[C---:B------:R-:W-:Y:S06]  /*10aa0*/  HMMA.1688.F32.TF32 R96, R148.reuse, R30, R96 ;  /* 0x0000001e9460723c */ /* 0x040fec0000081060 */
[C---:B------:R-:W-:Y:S01]  /*10ab0*/  HMMA.1688.F32.TF32 R100, R148.reuse, R34, R100 ;  /* 0x000000229464723c */ /* 0x040fe20000081064 */
[----:B------:R-:W-:Y:S04]  /*10ac0*/  STL.64 [R1+0x150], R160 ;  /* 0x000150a001007387 */ /* 0x000fe80000100a00 */
[----:B------:R-:W-:Y:S04]  /*10ad0*/  STL.64 [R1+0x158], R162 ;  /* 0x000158a201007387 */ /* 0x000fe80000100a00 */
[----:B------:R-:W-:Y:S04]  /*10ae0*/  STL.64 [R1], R156 ;  /* 0x0000009c01007387 */ /* 0x000fe80000100a00 */
[----:B------:R-:W-:Y:S04]  /*10af0*/  STL.64 [R1+0x8], R158 ;  /* 0x0000089e01007387 */ /* 0x000fe80000100a00 */
[----:B------:R-:W2:Y:S04]  /*10b00*/  LDL.LU R44, [R1+0x890] ;  /* 0x00089000012c7983 */ /* 0x000ea80000300800 */
[----:B------:R-:W2:Y:S04]  /*10b10*/  LDL.LU R45, [R1+0x88c] ;  /* 0x00088c00012d7983 */ /* 0x000ea80000300800 */
[----:B------:R-:W2:Y:S04]  /*10b20*/  LDL.LU R46, [R1+0x888] ;  /* 0x00088800012e7983 */ /* 0x000ea80000300800 */
[----:B------:R-:W2:Y:S04]  /*10b30*/  LDL.LU R47, [R1+0x884] ;  /* 0x00088400012f7983 */ /* 0x000ea80000300800 */
[----:B------:R-:W3:Y:S04]  /*10b40*/  LDL.LU R172, [R1+0x220] ;  /* 0x0002200001ac7983 */ /* 0x000ee80000300800 */
[----:B------:R-:W3:Y:S04]  /*10b50*/  LDL.LU R173, [R1+0x224] ;  /* 0x0002240001ad7983 */ /* 0x000ee80000300800 */
[----:B------:R-:W3:Y:S04]  /*10b60*/  LDL.LU R174, [R1+0x228] ;  /* 0x0002280001ae7983 */ /* 0x000ee80000300800 */
[----:B------:R-:W3:Y:S01]  /*10b70*/  LDL.LU R175, [R1+0x22c] ;  /* 0x00022c0001af7983 */ /* 0x000ee20000300800 */
[C---:B------:R-:W-:Y:S06]  /*10b80*/  HMMA.1688.F32.TF32 R104, R148.reuse, R38, R104 ;  /* 0x000000269468723c */ /* 0x040fec0000081068 */
[----:B------:R-:W-:Y:S01]  /*10b90*/  HMMA.1688.F32.TF32 R108, R148, R42, R108 ;  /* 0x0000002a946c723c */ /* 0x000fe2000008106c */
[----:B------:R-:W-:Y:S04]  /*10ba0*/  LDS R148, [R4+UR7+0x6180] ;  /* 0x0061800704947984 */ /* 0x000fe80008000800 */
[----:B------:R-:W-:Y:S04]  /*10bb0*/  LDS R150, [R4+UR7+0x7180] ;  /* 0x0071800704967984 */ /* 0x000fe80008000800 */
[----:B------:R-:W-:Y:S04]  /*10bc0*/  LDS R149, [R10+UR7+0x6180] ;  /* 0x006180070a957984 */ /* 0x000fe80008000800 */
[----:B------:R-:W4:Y:S01]  /*10bd0*/  LDS R151, [R10+UR7+0x7180] ;  /* 0x007180070a977984 */ /* 0x000f220008000800 */
[----:B------:R-:W-:-:S02]  /*10be0*/  IMAD.MOV.U32 R244, RZ, RZ, R247 ;  /* 0x000000fffff47224 */ /* 0x000fc400078e00f7 */
[----:B------:R-:W-:Y:S02]  /*10bf0*/  IMAD.MOV.U32 R245, RZ, RZ, R248 ;  /* 0x000000fffff57224 */ /* 0x000fe400078e00f8 */
[----:B------:R-:W-:Y:S02]  /*10c00*/  IMAD.MOV.U32 R7, RZ, RZ, R232 ;  /* 0x000000ffff077224 */ /* 0x000fe400078e00e8 */
[----:B------:R-:W-:Y:S02]  /*10c10*/  IMAD.MOV.U32 R12, RZ, RZ, R233 ;  /* 0x000000ffff0c7224 */ /* 0x000fe400078e00e9 */
[----:B------:R-:W-:Y:S02]  /*10c20*/  IMAD.MOV.U32 R13, RZ, RZ, R234 ;  /* 0x000000ffff0d7224 */ /* 0x000fe400078e00ea */
[----:B------:R-:W-:Y:S02]  /*10c30*/  IMAD.MOV.U32 R6, RZ, RZ, R235 ;  /* 0x000000ffff067224 */ /* 0x000fe400078e00eb */
[----:B------:R-:W-:Y:S01]  /*10c40*/  IMAD.MOV.U32 R246, RZ, RZ, R249 ;  /* 0x000000fffff67224 */ /* 0x000fe200078e00f9 */
[----:B------:R-:W-:Y:S01]  /*10c50*/  HMMA.1688.F32.TF32 R232, R152, R40, R216 ;  /* 0x0000002898e8723c */ /* 0x000fe200000810d8 */
[----:B------:R-:W-:Y:S01]  /*10c60*/  IMAD.MOV.U32 R247, RZ, RZ, R250 ;  /* 0x000000fffff77224 */ /* 0x000fe200078e00fa */
[----:B------:R-:W-:Y:S01]  /*10c70*/  MOV R249, R240 ;  /* 0x000000f000f97202 */ /* 0x000fe20000000f00 */
[----:B------:R-:W-:Y:S01]  /*10c80*/  IMAD.MOV.U32 R248, RZ, RZ, R251 ;  /* 0x000000fffff87224 */ /* 0x000fe200078e00fb */
[----:B------:R-:W-:Y:S01]  /*10c90*/  LDS R193, [R10+UR7+0x6280] ;  /* 0x006280070ac17984 */ /* 0x000fe20008000800 */
[----:B------:R-:W-:-:S02]  /*10ca0*/  IMAD.MOV.U32 R250, RZ, RZ, R241 ;  /* 0x000000fffffa7224 */ /* 0x000fc400078e00f1 */
[----:B------:R-:W-:Y:S01]  /*10cb0*/  IMAD.MOV.U32 R251, RZ, RZ, R242 ;  /* 0x000000fffffb7224 */ /* 0x000fe200078e00f2 */
[----:B-1----:R-:W-:Y:S01]  /*10cc0*/  HMMA.1688.F32.TF32 R56, R144, R18, R56 ;  /* 0x000000129038723c */ /* 0x002fe20000081038 */
[----:B------:R-:W-:Y:S01]  /*10cd0*/  IMAD.MOV.U32 R155, RZ, RZ, R243 ;  /* 0x000000ffff9b7224 */ /* 0x000fe200078e00f3 */
[----:B------:R-:W-:Y:S04]  /*10ce0*/  LDS R195, [R10+UR7+0x7280] ;  /* 0x007280070ac37984 */ /* 0x000fe80008000800 */
[----:B------:R-:W-:Y:S06]  /*10cf0*/  HMMA.1688.F32.TF32 R240, R220, R22, R196 ;  /* 0x00000016dcf0723c */ /* 0x000fec00000810c4 */
[C---:B----4-:R-:W-:Y:S06]  /*10d00*/  HMMA.1688.F32.TF32 R156, R148.reuse, R18, R112 ;  /* 0x00000012949c723c */ /* 0x050fec0000081070 */
[C---:B------:R-:W-:Y:S06]  /*10d10*/  HMMA.1688.F32.TF32 R112, R148.reuse, R22, R116 ;  /* 0x000000169470723c */ /* 0x040fec0000081074 */
[C---:B------:R-:W-:Y:S05]  /*10d20*/  HMMA.1688.F32.TF32 R116, R148.reuse, R26, R120 ;  /* 0x0000001a9474723c */ /* 0x040fea0000081078 */
[----:B------:R-:W-:Y:S04]  /*10d30*/  STL [R1+0x81c], R242 ;  /* 0x00081cf201007387 */ /* 0x000fe80000100800 */
[----:B------:R-:W-:Y:S01]  /*10d40*/  STL [R1+0x818], R243 ;  /* 0x000818f301007387 */ /* 0x000fe20000100800 */
[C---:B------:R-:W-:Y:S06]  /*10d50*/  HMMA.1688.F32.TF32 R120, R148.reuse, R30, R124 ;  /* 0x0000001e9478723c */ /* 0x040fec000008107c */
[----:B---3--:R-:W-:-:S15]  /*10d60*/  HMMA.1688.F32.TF32 R172, R148, R14, R172 ;  /* 0x0000000e94ac723c */ /* 0x008fde00000810ac */
[----:B------:R-:W-:-:S08]  /*10d70*/  NOP ;  /* 0x0000000000007918 */ /* 0x000fd00000000000 */
[----:B------:R-:W-:Y:S04]  /*10d80*/  STL.64 [R1+0x230], R172 ;  /* 0x000230ac01007387 */ /* 0x000fe80000100a00 */
[----:B------:R-:W-:Y:S04]  /*10d90*/  STL.64 [R1+0x238], R174 ;  /* 0x000238ae01007387 */ /* 0x000fe80000100a00 */
[----:B------:R-:W-:Y:S04]  /*10da0*/  STL.64 [R1+0x220], R156 ;  /* 0x0002209c01007387 */ /* 0x000fe80000100a00 */
[----:B------:R-:W-:Y:S04]  /*10db0*/  STL.64 [R1+0x228], R158 ;  /* 0x0002289e01007387 */ /* 0x000fe80000100a00 */
[----:B------:R-:W-:Y:S04]  /*10dc0*/  STL.64 [R1+0x200], R112 ;  /* 0x0002007001007387 */ /* 0x000fe80000100a00 */
[----:B------:R1:W-:Y:S04]  /*10dd0*/  STL.64 [R1+0x208], R114 ;  /* 0x0002087201007387 */ /* 0x0003e80000100a00 */
[----:B------:R-:W-:Y:S04]  /*10de0*/  STL.64 [R1+0x1f0], R116 ;  /* 0x0001f07401007387 */ /* 0x000fe80000100a00 */
[----:B------:R3:W-:Y:S01]  /*10df0*/  STL.64 [R1+0x1f8], R118 ;  /* 0x0001f87601007387 */ /* 0x0007e20000100a00 */
[C---:B-1----:R-:W-:Y:S06]  /*10e00*/  HMMA.1688.F32.TF32 R112, R148.reuse, R34, R128 ;  /* 0x000000229470723c */ /* 0x042fec0000081080 */
[----:B---3--:R-:W-:Y:S01]  /*10e10*/  HMMA.1688.F32.TF32 R116, R148, R38, R132 ;  /* 0x000000269474723c */ /* 0x008fe20000081084 */
[----:B------:R-:W-:Y:S04]  /*10e20*/  STL.64 [R1+0x1e0], R120 ;  /* 0x0001e07801007387 */ /* 0x000fe80000100a00 */
[----:B------:R-:W-:Y:S01]  /*10e30*/  STL.64 [R1+0x1e8], R122 ;  /* 0x0001e87a01007387 */ /* 0x000fe20000100a00 */
[----:B------:R-:W-:-:S11]  /*10e40*/  IMAD.MOV.U32 R175, RZ, RZ, R244 ;  /* 0x000000ffffaf7224 */ /* 0x000fd600078e00f4 */
[----:B------:R-:W-:Y:S04]  /*10e50*/  STL.64 [R1+0x1d0], R112 ;  /* 0x0001d07001007387 */ /* 0x000fe80000100a00 */
[----:B------:R-:W-:Y:S04]  /*10e60*/  STL.64 [R1+0x1d8], R114 ;  /* 0x0001d87201007387 */ /* 0x000fe80000100a00 */
[----:B------:R-:W-:Y:S04]  /*10e70*/  STL.64 [R1+0x1c0], R116 ;  /* 0x0001c07401007387 */ /* 0x000fe80000100a00 */
[----:B------:R-:W-:Y:S04]  /*10e80*/  STL.64 [R1+0x1c8], R118 ;  /* 0x0001c87601007387 */ /* 0x000fe80000100a00 */
[----:B------:R-:W3:Y:S04]  /*10e90*/  LDL.LU R173, [R1+0x24] ;  /* 0x0000240001ad7983 */ /* 0x000ee80000300800 */
[----:B------:R-:W3:Y:S04]  /*10ea0*/  LDL.LU R174, [R1+0x28] ;  /* 0x0000280001ae7983 */ /* 0x000ee80000300800 */
[----:B------:R-:W4:Y:S01]  /*10eb0*/  LDL.LU R244, [R1+0x880] ;  /* 0x0008800001f47983 */ /* 0x000f220000300800 */
[----:B------:R-:W-:Y:S01]  /*10ec0*/  IMAD.MOV.U32 R216, RZ, RZ, R232 ;  /* 0x000000ffffd87224 */ /* 0x000fe200078e00e8 */
[----:B------:R-:W-:Y:S01]  /*10ed0*/  MOV R153, R234 ;  /* 0x000000ea00997202 */ /* 0x000fe20000000f00 */
[----:B------:R-:W-:-:S02]  /*10ee0*/  IMAD.MOV.U32 R154, RZ, RZ, R233 ;  /* 0x000000ffff9a7224 */ /* 0x000fc400078e00e9 */
[----:B------:R-:W-:Y:S02]  /*10ef0*/  IMAD.MOV.U32 R152, RZ, RZ, R235 ;  /* 0x000000ffff987224 */ /* 0x000fe400078e00eb */
[----:B------:R-:W-:Y:S01]  /*10f00*/  HMMA.1688.F32.TF32 R232, R220, R26, R200 ;  /* 0x0000001adce8723c */ /* 0x000fe200000810c8 */
[----:B------:R-:W3:Y:S01]  /*10f10*/  LDL.LU R200, [R1+0x50] ;  /* 0x0000500001c87983 */ /* 0x000ee20000300800 */
[----:B------:R-:W-:-:S03]  /*10f20*/  IMAD.MOV.U32 R163, RZ, RZ, R216 ;  /* 0x000000ffffa37224 */ /* 0x000fc600078e00d8 */
[----:B------:R-:W3:Y:S01]  /*10f30*/  LDL.LU R201, [R1+0x54] ;  /* 0x0000540001c97983 */ /* 0x000ee20000300800 */
[----:B------:R-:W-:Y:S03]  /*10f40*/  HMMA.1688.F32.TF32 R216, R220, R34, R208 ;  /* 0x00000022dcd8723c */ /* 0x000fe600000810d0 */
[----:B------:R-:W3:Y:S04]  /*10f50*/  LDL.LU R202, [R1+0x58] ;  /* 0x0000580001ca7983 */ /* 0x000ee80000300800 */
[----:B------:R-:W3:Y:S04]  /*10f60*/  LDL.LU R203, [R1+0x5c] ;  /* 0x00005c0001cb7983 */ /* 0x000ee80000300800 */
[----:B------:R-:W3:Y:S04]  /*10f70*/  LDL.LU R208, [R1+0x40] ;  /* 0x0000400001d07983 */ /* 0x000ee80000300800 */
[----:B------:R-:W3:Y:S04]  /*10f80*/  LDL.LU R209, [R1+0x44] ;  /* 0x0000440001d17983 */ /* 0x000ee80000300800 */
[----:B------:R-:W3:Y:S01]  /*10f90*/  LDL.LU R210, [R1+0x48] ;  /* 0x0000480001d27983 */ /* 0x000ee20000300800 */
[C---:B--2---:R-:W-:Y:S06]  /*10fa0*/  HMMA.1688.F32.TF32 R44, R144.reuse, R14, R44 ;  /* 0x0000000e902c723c */ /* 0x044fec000008102c */
        /* <DEDUP_REMOVED lines=10> */
[----:B----4-:R-:W-:-:S03]  /*11050*/  IMAD.MOV.U32 R211, RZ, RZ, R244 ;  /* 0x000000ffffd37224 */ /* 0x010fc600078e00f4 */
[----:B------:R-:W2:Y:S04]  /*11060*/  LDL.LU R244, [R1+0x87c] ;  /* 0x00087c0001f47983 */ /* 0x000ea80000300800 */
[----:B------:R-:W4:Y:S04]  /*11070*/  LDL.LU R188, [R1+0x60] ;  /* 0x0000600001bc7983 */ /* 0x000f280000300800 */
[----:B------:R-:W4:Y:S01]  /*11080*/  LDL.LU R189, [R1+0x64] ;  /* 0x0000640001bd7983 */ /* 0x000f220000300800 */
[----:B-1----:R-:W-:Y:S03]  /*11090*/  HMMA.1688.F32.TF32 R116, R144, R26, R236 ;  /* 0x0000001a9074723c */ /* 0x002fe600000810ec */
[----:B------:R-:W4:Y:S04]  /*110a0*/  LDL.LU R190, [R1+0x68] ;  /* 0x0000680001be7983 */ /* 0x000f280000300800 */
[----:B------:R-:W4:Y:S01]  /*110b0*/  LDL.LU R191, [R1+0x6c] ;  /* 0x00006c0001bf7983 */ /* 0x000f220000300800 */
[----:B------:R-:W-:-:S03]  /*110c0*/  IMAD.MOV.U32 R236, RZ, RZ, R163 ;  /* 0x000000ffffec7224 */ /* 0x000fc600078e00a3 */
[----:B------:R-:W3:Y:S04]  /*110d0*/  LDL.LU R160, [R1+0x80] ;  /* 0x0000800001a07983 */ /* 0x000ee80000300800 */
[----:B------:R-:W3:Y:S04]  /*110e0*/  LDL.LU R161, [R1+0x84] ;  /* 0x0000840001a17983 */ /* 0x000ee80000300800 */
[----:B------:R-:W3:Y:S04]  /*110f0*/  LDL.LU R162, [R1+0x88] ;  /* 0x0000880001a27983 */ /* 0x000ee80000300800 */
[----:B------:R-:W3:Y:S01]  /*11100*/  LDL.LU R163, [R1+0x8c] ;  /* 0x00008c0001a37983 */ /* 0x000ee20000300800 */
[----:B------:R-:W-:-:S03]  /*11110*/  IMAD.MOV.U32 R239, RZ, RZ, R152 ;  /* 0x000000ffffef7224 */ /* 0x000fc600078e0098 */
[----:B------:R-:W4:Y:S01]  /*11120*/  LDL.LU R156, [R1+0x90] ;  /* 0x00009000019c7983 */ /* 0x000f220000300800 */
[----:B------:R-:W-:-:S03]  /*11130*/  IMAD.MOV.U32 R238, RZ, RZ, R153 ;  /* 0x000000ffffee7224 */ /* 0x000fc600078e0099 */
[----:B------:R-:W4:Y:S01]  /*11140*/  LDL.LU R157, [R1+0x94] ;  /* 0x00009400019d7983 */ /* 0x000f220000300800 */
[----:B------:R-:W-:-:S03]  /*11150*/  MOV R237, R154 ;  /* 0x0000009a00ed7202 */ /* 0x000fc60000000f00 */
[----:B------:R-:W4:Y:S01]  /*11160*/  LDL.LU R158, [R1+0x98] ;  /* 0x00009800019e7983 */ /* 0x000f220000300800 */
[----:B------:R-:W-:-:S03]  /*11170*/  IMAD.MOV.U32 R172, RZ, RZ, R155 ;  /* 0x000000ffffac7224 */ /* 0x000fc600078e009b */
[----:B------:R-:W4:Y:S01]  /*11180*/  LDL.LU R159, [R1+0x9c] ;  /* 0x00009c00019f7983 */ /* 0x000f220000300800 */
[----:B------:R-:W-:Y:S03]  /*11190*/  HMMA.1688.F32.TF32 R136, R148, R42, R136 ;  /* 0x0000002a9488723c */ /* 0x000fe60000081088 */
[----:B------:R-:W3:Y:S04]  /*111a0*/  LDL.LU R152, [R1+0xb0] ;  /* 0x0000b00001987983 */ /* 0x000ee80000300800 */
[----:B------:R-:W3:Y:S04]  /*111b0*/  LDL.LU R153, [R1+0xb4] ;  /* 0x0000b40001997983 */ /* 0x000ee80000300800 */
[----:B------:R-:W3:Y:S01]  /*111c0*/  LDL.LU R154, [R1+0xb8] ;  /* 0x0000b800019a7983 */ /* 0x000ee20000300800 */
[----:B------:R-:W-:Y:S03]  /*111d0*/  HMMA.1688.F32.TF32 R228, R220, R30, R204 ;  /* 0x0000001edce4723c */ /* 0x000fe600000810cc */
[----:B------:R-:W3:Y:S04]  /*111e0*/  LDL.LU R155, [R1+0xbc] ;  /* 0x0000bc00019b7983 */ /* 0x000ee80000300800 */
[----:B------:R-:W4:Y:S01]  /*111f0*/  LDL.LU R148, [R1+0x290] ;  /* 0x0002900001947983 */ /* 0x000f220000300800 */
[C---:B------:R-:W-:Y:S03]  /*11200*/  HMMA.1688.F32.TF32 R204, R144.reuse, R22, R224 ;  /* 0x0000001690cc723c */ /* 0x040fe600000810e0 */
[----:B------:R-:W4:Y:S04]  /*11210*/  LDL.LU R149, [R1+0x294] ;  /* 0x0002940001957983 */ /* 0x000f280000300800 */
[----:B------:R-:W4:Y:S04]  /*11220*/  LDL.LU R150, [R1+0x298] ;  /* 0x0002980001967983 */ /* 0x000f280000300800 */
[----:B------:R-:W4:Y:S04]  /*11230*/  LDL.LU R151, [R1+0x29c] ;  /* 0x00029c0001977983 */ /* 0x000f280000300800 */
[----:B------:R-:W3:Y:S04]  /*11240*/  LDL.LU R224, [R1+0x10] ;  /* 0x0000100001e07983 */ /* 0x000ee80000300800 */
[----:B------:R-:W3:Y:S04]  /*11250*/  LDL.LU R225, [R1+0x14] ;  /* 0x0000140001e17983 */ /* 0x000ee80000300800 */
[----:B------:R-:W3:Y:S04]  /*11260*/  LDL.LU R226, [R1+0x18] ;  /* 0x0000180001e27983 */ /* 0x000ee80000300800 */
[----:B------:R-:W3:Y:S04]  /*11270*/  LDL.LU R227, [R1+0x1c] ;  /* 0x00001c0001e37983 */ /* 0x000ee80000300800 */
[----:B------:R-:W4:Y:S04]  /*11280*/  LDL.LU R132, [R1+0xc0] ;  /* 0x0000c00001847983 */ /* 0x000f280000300800 */
[----:B------:R-:W4:Y:S04]  /*11290*/  LDL.LU R133, [R1+0xc4] ;  /* 0x0000c40001857983 */ /* 0x000f280000300800 */
[----:B------:R-:W4:Y:S04]  /*112a0*/  LDL.LU R134, [R1+0xc8] ;  /* 0x0000c80001867983 */ /* 0x000f280000300800 */
[----:B------:R-:W4:Y:S01]  /*112b0*/  LDL.LU R135, [R1+0xcc] ;  /* 0x0000cc0001877983 */ /* 0x000f220000300800 */
[----:B------:R-:W-:Y:S03]  /*112c0*/  HMMA.1688.F32.TF32 R112, R144, R14, R164 ;  /* 0x0000000e9070723c */ /* 0x000fe600000810a4 */
[----:B------:R-:W3:Y:S04]  /*112d0*/  LDL.LU R120, [R1+0xa0] ;  /* 0x0000a00001787983 */ /* 0x000ee80000300800 */
[----:B------:R-:W3:Y:S04]  /*112e0*/  LDL.LU R121, [R1+0xa4] ;  /* 0x0000a40001797983 */ /* 0x000ee80000300800 */
[----:B------:R-:W3:Y:S04]  /*112f0*/  LDL.LU R122, [R1+0xa8] ;  /* 0x0000a800017a7983 */ /* 0x000ee80000300800 */
[----:B------:R-:W3:Y:S04]  /*11300*/  LDL.LU R123, [R1+0xac] ;  /* 0x0000ac00017b7983 */ /* 0x000ee80000300800 */
[----:B------:R-:W3:Y:S04]  /*11310*/  LDL.LU R164, [R1+0x70] ;  /* 0x0000700001a47983 */ /* 0x000ee80000300800 */
[----:B------:R-:W3:Y:S04]  /*11320*/  LDL.LU R165, [R1+0x74] ;  /* 0x0000740001a57983 */ /* 0x000ee80000300800 */
[----:B------:R-:W3:Y:S01]  /*11330*/  LDL.LU R166, [R1+0x78] ;  /* 0x0000780001a67983 */ /* 0x000ee20000300800 */
[C---:B------:R-:W-:Y:S06]  /*11340*/  HMMA.1688.F32.TF32 R212, R220.reuse, R38, R212 ;  /* 0x00000026dcd4723c */ /* 0x040fec00000810d4 */
[----:B------:R-:W-:Y:S07]  /*11350*/  HMMA.1688.F32.TF32 R52, R220, R42, R52 ;  /* 0x0000002adc34723c */ /* 0x000fee0000081034 */
[----:B------:R-:W-:-:S02]  /*11360*/  IMAD.MOV.U32 R220, RZ, RZ, R245 ;  /* 0x000000ffffdc7224 */ /* 0x000fc400078e00f5 */
[----:B------:R-:W-:Y:S02]  /*11370*/  IMAD.MOV.U32 R221, RZ, RZ, R246 ;  /* 0x000000ffffdd7224 */ /* 0x000fe400078e00f6 */
[----:B------:R-:W-:Y:S01]  /*11380*/  IMAD.MOV.U32 R222, RZ, RZ, R247 ;  /* 0x000000ffffde7224 */ /* 0x000fe200078e00f7 */
[----:B------:R-:W-:Y:S01]  /*11390*/  MOV R223, R248 ;  /* 0x000000f800df7202 */ /* 0x000fe20000000f00 */
[----:B------:R-:W-:Y:S02]  /*113a0*/  IMAD.MOV.U32 R176, RZ, RZ, R249 ;  /* 0x000000ffffb07224 */ /* 0x000fe400078e00f9 */
[----:B------:R-:W-:Y:S02]  /*113b0*/  IMAD.MOV.U32 R177, RZ, RZ, R250 ;  /* 0x000000ffffb17224 */ /* 0x000fe400078e00fa */
[----:B------:R-:W-:Y:S02]  /*113c0*/  IMAD.MOV.U32 R178, RZ, RZ, R251 ;  /* 0x000000ffffb27224 */ /* 0x000fe400078e00fb */
[----:B--2---:R-:W-:-:S02]  /*113d0*/  IMAD.MOV.U32 R167, RZ, RZ, R244 ;  /* 0x000000ffffa77224 */ /* 0x004fc400078e00f4 */
[----:B------:R-:W2:Y:S04]  /*113e0*/  LDL.LU R244, [R1+0x878] ;  /* 0x0008780001f47983 */ /* 0x000ea80000300800 */
[----:B------:R-:W3:Y:S04]  /*113f0*/  LDL.LU R196, [R1+0x2a0] ;  /* 0x0002a00001c47983 */ /* 0x000ee80000300800 */
[----:B------:R-:W3:Y:S04]  /*11400*/  LDL.LU R197, [R1+0x2a4] ;  /* 0x0002a40001c57983 */ /* 0x000ee80000300800 */
[----:B------:R-:W3:Y:S04]  /*11410*/  LDL.LU R198, [R1+0x2a8] ;  /* 0x0002a80001c67983 */ /* 0x000ee80000300800 */
[----:B------:R-:W3:Y:S04]  /*11420*/  LDL.LU R199, [R1+0x2ac] ;  /* 0x0002ac0001c77983 */ /* 0x000ee80000300800 */
[----:B------:R-:W2:Y:S04]  /*11430*/  LDL.LU R245, [R1+0x874] ;  /* 0x0008740001f57983 */ /* 0x000ea80000300800 */
[----:B------:R-:W2:Y:S04]  /*11440*/  LDL.LU R246, [R1+0x870] ;  /* 0x0008700001f67983 */ /* 0x000ea80000300800 */
[----:B------:R-:W2:Y:S04]  /*11450*/  LDL.LU R247, [R1+0x86c] ;  /* 0x00086c0001f77983 */ /* 0x000ea80000300800 */
[----:B------:R-:W4:Y:S04]  /*11460*/  LDL.LU R248, [R1+0x868] ;  /* 0x0008680001f87983 */ /* 0x000f280000300800 */
[----:B------:R-:W4:Y:S04]  /*11470*/  LDL.LU R249, [R1+0x864] ;  /* 0x0008640001f97983 */ /* 0x000f280000300800 */
[----:B------:R-:W4:Y:S04]  /*11480*/  LDL.LU R250, [R1+0x860] ;  /* 0x0008600001fa7983 */ /* 0x000f280000300800 */
[----:B------:R-:W4:Y:S04]  /*11490*/  LDL.LU R251, [R1+0x85c] ;  /* 0x00085c0001fb7983 */ /* 0x000f280000300800 */
[----:B------:R-:W3:Y:S01]  /*114a0*/  LDL.LU R179, [R1+0x12c] ;  /* 0x00012c0001b37983 */ /* 0x000ee20000300800 */
[C---:B--2---:R-:W-:Y:S03]  /*114b0*/  HMMA.1688.F32.TF32 R124, R144.reuse, R30, R244 ;  /* 0x0000001e907c723c */ /* 0x044fe600000810f4 */
[----:B------:R-:W2:Y:S04]  /*114c0*/  LDL.LU R244, [R1+0xe0] ;  /* 0x0000e00001f47983 */ /* 0x000ea80000300800 */
[----:B------:R-:W2:Y:S04]  /*114d0*/  LDL.LU R245, [R1+0xe4] ;  /* 0x0000e40001f57983 */ /* 0x000ea80000300800 */
[----:B------:R-:W2:Y:S04]  /*114e0*/  LDL.LU R246, [R1+0xe8] ;  /* 0x0000e80001f67983 */ /* 0x000ea80000300800 */
[----:B------:R-:W2:Y:S01]  /*114f0*/  LDL.LU R247, [R1+0xec] ;  /* 0x0000ec0001f77983 */ /* 0x000ea20000300800 */
[----:B----4-:R-:W-:Y:S07]  /*11500*/  HMMA.1688.F32.TF32 R128, R144, R34, R248 ;  /* 0x000000229080723c */ /* 0x010fee00000810f8 */
[----:B------:R-:W-:-:S02]  /*11510*/  IMAD.MOV.U32 R248, RZ, RZ, R7 ;  /* 0x000000fffff87224 */ /* 0x000fc400078e0007 */
[----:B------:R-:W4:Y:S01]  /*11520*/  LDL.LU R7, [R1+0x858] ;  /* 0x0008580001077983 */ /* 0x000f220000300800 */
[----:B------:R-:W-:Y:S02]  /*11530*/  IMAD.MOV.U32 R249, RZ, RZ, R12 ;  /* 0x000000fffff97224 */ /* 0x000fe400078e000c */
[----:B------:R-:W-:Y:S01]  /*11540*/  IMAD.MOV.U32 R250, RZ, RZ, R13 ;  /* 0x000000fffffa7224 */ /* 0x000fe200078e000d */
[----:B------:R-:W4:Y:S01]  /*11550*/  LDL.LU R12, [R1+0x854] ;  /* 0x00085400010c7983 */ /* 0x000f220000300800 */
[----:B------:R-:W-:-:S03]  /*11560*/  IMAD.MOV.U32 R251, RZ, RZ, R6 ;  /* 0x000000fffffb7224 */ /* 0x000fc600078e0006 */
[----:B------:R-:W4:Y:S04]  /*11570*/  LDL.LU R13, [R1+0x850] ;  /* 0x00085000010d7983 */ /* 0x000f280000300800 */
[----:B------:R-:W4:Y:S01]  /*11580*/  LDL.LU R6, [R1+0x84c] ;  /* 0x00084c0001067983 */ /* 0x000f220000300800 */
[C---:B---3--:R-:W-:Y:S03]  /*11590*/  HMMA.1688.F32.TF32 R176, R168.reuse, R30, R176 ;  /* 0x0000001ea8b0723c */ /* 0x048fe600000810b0 */
[----:B------:R-:W3:Y:S03]  /*115a0*/  LDL R24, [R1+0x3fc] ;  /* 0x0003fc0001187983 */ /* 0x000ee60000100800 */
[----:B------:R-:W-:Y:S01]  /*115b0*/  HMMA.1688.F32.TF32 R248, R168, R34, R248 ;  /* 0x00000022a8f8723c */ /* 0x000fe200000810f8 */
[----:B------:R-:W3:Y:S05]  /*115c0*/  LDL.LU R25, [R1+0x2cc] ;  /* 0x0002cc0001197983 */ /* 0x000eea0000300800 */
[C---:B------:R-:W-:Y:S06]  /*115d0*/  HMMA.1688.F32.TF32 R140, R144.reuse, R18, R140 ;  /* 0x00000012908c723c */ /* 0x040fec000008108c */
[----:B------:R-:W-:Y:S06]  /*115e0*/  HMMA.1688.F32.TF32 R132, R144, R38, R132 ;  /* 0x000000269084723c */ /* 0x000fec0000081084 */
[C---:B------:R-:W-:Y:S06]  /*115f0*/  HMMA.1688.F32.TF32 R148, R192.reuse, R14, R148 ;  /* 0x0000000ec094723c */ /* 0x040fec0000081094 */
[C---:B------:R-:W-:Y:S06]  /*11600*/  HMMA.1688.F32.TF32 R152, R192.reuse, R18, R152 ;  /* 0x00000012c098723c */ /* 0x040fec0000081098 */
[C---:B------:R-:W-:Y:S06]  /*11610*/  HMMA.1688.F32.TF32 R120, R192.reuse, R22, R120 ;  /* 0x00000016c078723c */ /* 0x040fec0000081078 */
[C---:B------:R-:W-:Y:S06]  /*11620*/  HMMA.1688.F32.TF32 R156, R192.reuse, R26, R156 ;  /* 0x0000001ac09c723c */ /* 0x040fec000008109c */
[C---:B------:R-:W-:Y:S06]  /*11630*/  HMMA.1688.F32.TF32 R160, R192.reuse, R30, R160 ;  /* 0x0000001ec0a0723c */ /* 0x040fec00000810a0 */
[C---:B------:R-:W-:Y:S06]  /*11640*/  HMMA.1688.F32.TF32 R164, R192.reuse, R34, R164 ;  /* 0x00000022c0a4723c */ /* 0x040fec00000810a4 */
[----:B------:R-:W-:Y:S06]  /*11650*/  HMMA.1688.F32.TF32 R188, R192, R38, R188 ;  /* 0x00000026c0bc723c */ /* 0x000fec00000810bc */
[-C--:B------:R-:W-:Y:S06]  /*11660*/  HMMA.1688.F32.TF32 R144, R144, R42.reuse, R224 ;  /* 0x0000002a9090723c */ /* 0x080fec00000810e0 */
[----:B------:R-:W-:Y:S06]  /*11670*/  HMMA.1688.F32.TF32 R192, R192, R42, R208 ;  /* 0x0000002ac0c0723c */ /* 0x000fec00000810d0 */
[C---:B------:R-:W-:Y:S06]  /*11680*/  HMMA.1688.F32.TF32 R196, R168.reuse, R14, R196 ;  /* 0x0000000ea8c4723c */ /* 0x040fec00000810c4 */
[C---:B------:R-:W-:Y:S06]  /*11690*/  HMMA.1688.F32.TF32 R200, R168.reuse, R18, R200 ;  /* 0x00000012a8c8723c */ /* 0x040fec00000810c8 */
[C---:B------:R-:W-:Y:S01]  /*116a0*/  HMMA.1688.F32.TF32 R208, R168.reuse, R22, R172 ;  /* 0x00000016a8d0723c */ /* 0x040fe200000810ac */
[----:B------:R-:W-:Y:S04]  /*116b0*/  LDS R173, [R10+UR7+0x6380] ;  /* 0x006380070aad7984 */ /* 0x000fe80008000800 */
[----:B------:R-:W-:Y:S01]  /*116c0*/  LDS R175, [R10+UR7+0x7380] ;  /* 0x007380070aaf7984 */ /* 0x000fe20008000800 */
[C---:B------:R-:W-:Y:S03]  /*116d0*/  HMMA.1688.F32.TF32 R224, R168.reuse, R26, R220 ;  /* 0x0000001aa8e0723c */ /* 0x040fe600000810dc */
[----:B------:R-:W-:Y:S04]  /*116e0*/  LDS R172, [R4+UR7+0x6380] ;  /* 0x0063800704ac7984 */ /* 0x000fe80008000800 */
[----:B------:R-:W1:Y:S01]  /*116f0*/  LDS R174, [R4+UR7+0x7380] ;  /* 0x0073800704ae7984 */ /* 0x000e620008000800 */
[C---:B--2---:R-:W-:Y:S06]  /*11700*/  HMMA.1688.F32.TF32 R244, R168.reuse, R38, R244 ;  /* 0x00000026a8f4723c */ /* 0x044fec00000810f4 */
[----:B------:R-:W-:Y:S01]  /*11710*/  HMMA.1688.F32.TF32 R168, R168, R42, R236 ;  /* 0x0000002aa8a8723c */ /* 0x000fe200000810ec */
[----:B----4-:R-:W-:-:S02]  /*11720*/  IMAD.MOV.U32 R220, RZ, RZ, R6 ;  /* 0x000000ffffdc7224 */ /* 0x010fc400078e0006 */
[----:B------:R-:W2:Y:S04]  /*11730*/  LDL.LU R6, [R1+0x848] ;  /* 0x0008480001067983 */ /* 0x000ea80000300800 */
[----:B------:R-:W-:Y:S04]  /*11740*/  STL.64 [R1+0x10], R176 ;  /* 0x000010b001007387 */ /* 0x000fe80000100a00 */
[----:B------:R4:W-:Y:S01]  /*11750*/  STL.64 [R1+0x18], R178 ;  /* 0x000018b201007387 */ /* 0x0009e20000100a00 */
[----:B------:R-:W-:Y:S01]  /*11760*/  IMAD.MOV.U32 R221, RZ, RZ, R13 ;  /* 0x000000ffffdd7224 */ /* 0x000fe200078e000d */
[----:B------:R-:W-:Y:S01]  /*11770*/  MOV R222, R12 ;  /* 0x0000000c00de7202 */ /* 0x000fe20000000f00 */
[----:B------:R-:W-:Y:S01]  /*11780*/  IMAD.MOV.U32 R223, RZ, RZ, R7 ;  /* 0x000000ffffdf7224 */ /* 0x000fe200078e0007 */
[----:B----4-:R-:W4:Y:S04]  /*11790*/  LDL.LU.64 R178, [R1+0x840] ;  /* 0x0008400001b27983 */ /* 0x010f280000300a00 */
[----:B------:R-:W4:Y:S04]  /*117a0*/  LDL.LU.64 R176, [R1+0x838] ;  /* 0x0008380001b07983 */ /* 0x000f280000300a00 */
[----:B------:R-:W-:Y:S04]  /*117b0*/  STL.64 [R1+0x20], R248 ;  /* 0x000020f801007387 */ /* 0x000fe80000100a00 */
[----:B------:R-:W-:Y:S04]  /*117c0*/  STL.64 [R1+0x28], R250 ;  /* 0x000028fa01007387 */ /* 0x000fe80000100a00 */
[----:B------:R-:W4:Y:S04]  /*117d0*/  LDL R10, [R1+0x3e8] ;  /* 0x0003e800010a7983 */ /* 0x000f280000100800 */
[----:B------:R-:W-:Y:S04]  /*117e0*/  STL.64 [R1+0x40], R244 ;  /* 0x000040f401007387 */ /* 0x000fe80000100a00 */
[----:B------:R-:W-:Y:S01]  /*117f0*/  STL.64 [R1+0x48], R246 ;  /* 0x000048f601007387 */ /* 0x000fe20000100a00 */
[----:B------:R-:W-:-:S03]  /*11800*/  IMAD.MOV.U32 R236, RZ, RZ, R3 ;  /* 0x000000ffffec7224 */ /* 0x000fc600078e0003 */
[----:B------:R-:W4:Y:S04]  /*11810*/  LDL R16, [R1+0x3ec] ;  /* 0x0003ec0001107983 */ /* 0x000f280000100800 */
[----:B------:R-:W-:Y:S04]  /*11820*/  STL.64 [R1+0x30], R168 ;  /* 0x000030a801007387 */ /* 0x000fe80000100a00 */
[----:B------:R1:W-:Y:S04]  /*11830*/  STL.64 [R1+0x38], R170 ;  /* 0x000038aa01007387 */ /* 0x0003e80000100a00 */
[----:B------:R-:W4:Y:S04]  /*11840*/  LDL R12, [R1+0x3e4] ;  /* 0x0003e400010c7983 */ /* 0x000f280000100800 */
[----:B------:R-:W4:Y:S04]  /*11850*/  LDL R13, [R1+0x3f0] ;  /* 0x0003f000010d7983 */ /* 0x000f280000100800 */
[----:B------:R-:W4:Y:S04]  /*11860*/  LDL R7, [R1+0x3e0] ;  /* 0x0003e00001077983 */ /* 0x000f280000100800 */
[----:B------:R-:W4:Y:S01]  /*11870*/  LDL.LU R3, [R1+0x834] ;  /* 0x0008340001037983 */ /* 0x000f220000300800 */
[----:B------:R-:W-:-:S03]  /*11880*/  IMAD.MOV.U32 R237, RZ, RZ, R5 ;  /* 0x000000ffffed7224 */ /* 0x000fc600078e0005 */
[----:B------:R-:W4:Y:S01]  /*11890*/  LDL.LU R5, [R1+0x830] ;  /* 0x0008300001057983 */ /* 0x000f220000300800 */
[----:B------:R-:W1:Y:S01]  /*118a0*/  S2R R28, SR_TID.X ;  /* 0x00000000001c7919 */ /* 0x000e620000002100 */
[----:B------:R-:W-:Y:S02]  /*118b0*/  IMAD.MOV.U32 R239, RZ, RZ, R9 ;  /* 0x000000ffffef7224 */ /* 0x000fe400078e0009 */
[----:B---3--:R-:W-:Y:S01]  /*118c0*/  VIADD R9, R24, 0xfffffffe ;  /* 0xfffffffe18097836 */ /* 0x008fe20000000000 */
[----:B------:R-:W-:Y:S01]  /*118d0*/  UIADD3 UR5, UR5, 0x1, URZ ;  /* 0x0000000105057890 */ /* 0x000fe2000fffe03f */
[----:B-1----:R-:W-:Y:S01]  /*118e0*/  HMMA.1688.F32.TF32 R168, R172, R14, R220 ;  /* 0x0000000eaca8723c */ /* 0x002fe200000810dc */
[----:B------:R-:W-:Y:S01]  /*118f0*/  IMAD.MOV.U32 R238, RZ, RZ, R11 ;  /* 0x000000ffffee7224 */ /* 0x000fe200078e000b */
[----:B------:R-:W3:Y:S01]  /*11900*/  LDL R36, [R1+0x3f4] ;  /* 0x0003f40001247983 */ /* 0x000ee20000100800 */
[----:B------:R-:W-:Y:S01]  /*11910*/  ISETP.GE.AND P4, PT, R25, R9, PT ;  /* 0x000000091900720c */ /* 0x000fe20003f86270 */
[----:B------:R-:W-:-:S04]  /*11920*/  UISETP.GT.AND UP0, UPT, UR5, 0x1, UPT ;  /* 0x000000010500788c */ /* 0x000fc8000bf04270 */
[----:B------:R-:W-:Y:S01]  /*11930*/  USEL UR5, UR5, URZ, !UP0 ;  /* 0x0000003f05057287 */ /* 0x000fe2000c000000 */
[----:B------:R-:W-:Y:S03]  /*11940*/  HMMA.1688.F32.TF32 R236, R172, R18, R236 ;  /* 0x00000012acec723c */ /* 0x000fe600000810ec */
[----:B------:R-:W-:Y:S01]  /*11950*/  ULEA UR7, UR5, UR4, 0xf ;  /* 0x0000000405077291 */ /* 0x000fe2000f8e783f */
[----:B------:R-:W-:-:S05]  /*11960*/  LOP3.LUT R32, R28, 0x3f, RZ, 0xc0, !PT ;  /* 0x0000003f1c207812 */ /* 0x000fca00078ec0ff */
[----:B------:R-:W-:Y:S01]  /*11970*/  IMAD.SHL.U32 R29, R32, 0x4, RZ ;  /* 0x00000004201d7824 */ /* 0x000fe200078e00ff */
[----:B--2---:R-:W-:-:S04]  /*11980*/  ISETP.GT.AND P0, PT, R6, RZ, PT ;  /* 0x000000ff0600720c */ /* 0x004fc80003f04270 */
[----:B------:R-:W-:-:S04]  /*11990*/  SEL R9, RZ, 0x4, !P0 ;  /* 0x00000004ff097807 */ /* 0x000fc80004000000 */
[----:B------:R-:W-:-:S04]  /*119a0*/  SEL R9, R9, RZ, !P4 ;  /* 0x000000ff09097207 */ /* 0x000fc80006000000 */
[----:B------:R-:W-:Y:S01]  /*119b0*/  ISETP.NE.U32.AND P0, PT, R9, RZ, PT ;  /* 0x000000ff0900720c */ /* 0x000fe20003f05070 */
[----:B------:R-:W-:Y:S01]  /*119c0*/  VIADD R9, R29, UR7 ;  /* 0x000000071d097c36 */ /* 0x000fe20008000000 */
[----:B------:R-:W-:Y:S01]  /*119d0*/  BAR.SYNC.DEFER_BLOCKING 0x0 ;  /* 0x0000000000007b1d */ /* 0x000fe20000010000 */
[----:B----4-:R-:W-:-:S05]  /*119e0*/  IADD3 R10, P1, R3, R10, RZ ;  /* 0x0000000a030a7210 */ /* 0x010fca0007f3e0ff */
[----:B------:R-:W-:-:S05]  /*119f0*/  IMAD.X R11, R5, 0x1, R16, P1 ;  /* 0x00000001050b7824 */ /* 0x000fca00008e0610 */
[----:B------:R-:W-:Y:S01]  /*11a00*/  @!PT LDS RZ, [RZ] ;  /* 0x00000000fffff984 */ /* 0x000fe20000000800 */
[----:B------:R-:W-:Y:S01]  /*11a10*/  @!PT LDS RZ, [RZ] ;  /* 0x00000000fffff984 */ /* 0x000fe20000000800 */
[----:B------:R-:W-:Y:S01]  /*11a20*/  @!PT LDS RZ, [RZ] ;  /* 0x00000000fffff984 */ /* 0x000fe20000000800 */
[----:B------:R1:W-:Y:S02]  /*11a30*/  LDGSTS.E [R9], desc[UR22][R10.64], P0 ;  /* 0x000000000a097fae */ /* 0x0003e40008121856 */
[----:B-1----:R-:W-:Y:S02]  /*11a40*/  IADD3 R10, P2, R3, R12, RZ ;  /* 0x0000000c030a7210 */ /* 0x002fe40007f5e0ff */
[----:B------:R-:W2:Y:S04]  /*11a50*/  LDL R12, [R1+0x3dc] ;  /* 0x0003dc00010c7983 */ /* 0x000ea80000100800 */
[----:B------:R-:W-:Y:S04]  /*11a60*/  STL.64 [R1+0xe0], R168 ;  /* 0x0000e0a801007387 */ /* 0x000fe80000100a00 */
[----:B------:R1:W-:Y:S04]  /*11a70*/  STL.64 [R1+0xe8], R170 ;  /* 0x0000e8aa01007387 */ /* 0x0003e80000100a00 */
[----:B------:R-:W4:Y:S04]  /*11a80*/  LDL R33, [R1+0x3f8] ;  /* 0x0003f80001217983 */ /* 0x000f280000100800 */
[----:B------:R-:W4:Y:S04]  /*11a90*/  LDL R220, [R1+0x484] ;  /* 0x0004840001dc7983 */ /* 0x000f280000100800 */
[----:B-1----:R-:W4:Y:S04]  /*11aa0*/  LDL R171, [R1+0x48c] ;  /* 0x00048c0001ab7983 */ /* 0x002f280000100800 */
[----:B------:R-:W4:Y:S04]  /*11ab0*/  LDL R169, [R1+0x47c] ;  /* 0x00047c0001a97983 */ /* 0x000f280000100800 */
[----:B------:R1:W-:Y:S04]  /*11ac0*/  STL.64 [R1+0xd0], R236 ;  /* 0x0000d0ec01007387 */ /* 0x0003e80000100a00 */
[----:B------:R1:W-:Y:S04]  /*11ad0*/  STL.64 [R1+0xd8], R238 ;  /* 0x0000d8ee01007387 */ /* 0x0003e80000100a00 */
[----:B------:R-:W4:Y:S01]  /*11ae0*/  LDL R41, [R1+0x488] ;  /* 0x0004880001297983 */ /* 0x000f220000100800 */
[----:B------:R-:W-:-:S02]  /*11af0*/  IADD3.X R11, R5, R13, RZ, P2, !PT ;  /* 0x0000000d050b7210 */ /* 0x000fc400017fe4ff */
[----:B------:R-:W-:Y:S01]  /*11b00*/  ISETP.GT.AND P1, PT, R6, 0x4, PT ;  /* 0x000000040600780c */ /* 0x000fe20003f24270 */
[----:B------:R-:W4:Y:S04]  /*11b10*/  LDL R16, [R1+0x494] ;  /* 0x0004940001107983 */ /* 0x000f280000100800 */
[----:B------:R-:W4:Y:S01]  /*11b20*/  LDL R40, [R1+0x4a0] ;  /* 0x0004a00001287983 */ /* 0x000f220000100800 */
[----:B------:R-:W-:-:S03]  /*11b30*/  SEL R13, RZ, 0x4, !P1 ;  /* 0x00000004ff0d7807 */ /* 0x000fc60004800000 */
[----:B------:R3:W-:Y:S04]  /*11b40*/  LDGSTS.E [R9+0x100], desc[UR22][R10.64], P0 ;  /* 0x001000000a097fae */ /* 0x0007e80008121856 */
[----:B------:R-:W4:Y:S04]  /*11b50*/  LDL R37, [R1+0x490] ;  /* 0x0004900001257983 */ /* 0x000f280000100800 */
[----:B------:R-:W4:Y:S01]  /*11b60*/  LDL R170, [R1+0x504] ;  /* 0x0005040001aa7983 */ /* 0x000f220000100800 */
[----:B---3--:R-:W-:-:S03]  /*11b70*/  IADD3 R10, P1, R3, R7, RZ ;  /* 0x00000007030a7210 */ /* 0x008fc60007f3e0ff */
[----:B------:R-:W3:Y:S04]  /*11b80*/  LDL R168, [R1+0x50c] ;  /* 0x00050c0001a87983 */ /* 0x000ee80000100800 */
[----:B------:R-:W3:Y:S01]  /*11b90*/  LDL R7, [R1+0x498] ;  /* 0x0004980001077983 */ /* 0x000ee20000100800 */
[----:B------:R-:W-:Y:S01]  /*11ba0*/  SEL R13, R13, RZ, !P4 ;  /* 0x000000ff0d0d7207 */ /* 0x000fe20006000000 */
[----:B------:R-:W-:Y:S02]  /*11bb0*/  IMAD.X R11, R5, 0x1, R36, P1 ;  /* 0x00000001050b7824 */ /* 0x000fe400008e0624 */
[----:B------:R-:W3:Y:S01]  /*11bc0*/  LDL R36, [R1+0x4fc] ;  /* 0x0004fc0001247983 */ /* 0x000ee20000100800 */
[----:B------:R-:W-:-:S03]  /*11bd0*/  ISETP.NE.U32.AND P1, PT, R13, RZ, PT ;  /* 0x000000ff0d00720c */ /* 0x000fc60003f25070 */
[----:B------:R1:W-:Y:S04]  /*11be0*/  LDGSTS.E [R9+0x200], desc[UR22][R10.64], P0 ;  /* 0x002000000a097fae */ /* 0x0003e80008121856 */
[----:B------:R-:W3:Y:S04]  /*11bf0*/  LDL R19, [R1+0x514] ;  /* 0x0005140001137983 */ /* 0x000ee80000100800 */
[----:B------:R-:W3:Y:S01]  /*11c00*/  LDL R18, [R1+0x510] ;  /* 0x0005100001127983 */ /* 0x000ee20000100800 */
[----:B--2---:R-:W-:-:S05]  /*11c10*/  IADD3 R12, P2, R3, R12, RZ ;  /* 0x0000000c030c7210 */ /* 0x004fca0007f5e0ff */
[----:B----4-:R-:W-:Y:S02]  /*11c20*/  IMAD.X R13, R5, 0x1, R33, P2 ;  /* 0x00000001050d7824 */ /* 0x010fe400010e0621 */
[----:B------:R-:W2:Y:S01]  /*11c30*/  LDL R33, [R1+0x508] ;  /* 0x0005080001217983 */ /* 0x000ea20000100800 */
[----:B------:R-:W-:-:S03]  /*11c40*/  IADD3 R14, P3, R3, R220, RZ ;  /* 0x000000dc030e7210 */ /* 0x000fc60007f7e0ff */
[----:B------:R-:W-:Y:S01]  /*11c50*/  LDGSTS.E [R9+0x300], desc[UR22][R12.64], P0 ;  /* 0x003000000c097fae */ /* 0x000fe20008121856 */
[----:B-1----:R-:W-:Y:S02]  /*11c60*/  IADD3 R10, P2, R3, R171, RZ ;  /* 0x000000ab030a7210 */ /* 0x002fe40007f5e0ff */
[----:B------:R-:W-:Y:S01]  /*11c70*/  ISETP.GT.AND P0, PT, R6, 0x8, PT ;  /* 0x000000080600780c */ /* 0x000fe20003f04270 */
[C---:B------:R-:W-:Y:S02]  /*11c80*/  IMAD.X R15, R5.reuse, 0x1, R169, P3 ;  /* 0x00000001050f7824 */ /* 0x040fe400018e06a9 */
[----:B------:R-:W4:Y:S04]  /*11c90*/  LDL R169, [R1+0x574] ;  /* 0x0005740001a97983 */ /* 0x000f280000100800 */
[----:B------:R1:W-:Y:S01]  /*11ca0*/  LDGSTS.E [R9+0x1000], desc[UR22][R14.64], P1 ;  /* 0x010000000e097fae */ /* 0x0003e20008921856 */
[----:B------:R-:W-:-:S03]  /*11cb0*/  IMAD.X R11, R5, 0x1, R41, P2 ;  /* 0x00000001050b7824 */ /* 0x000fc600010e0629 */
[----:B------:R-:W4:Y:S01]  /*11cc0*/  LDL R41, [R1+0x520] ;  /* 0x0005200001297983 */ /* 0x000f220000100800 */
[----:B-1----:R-:W-:-:S03]  /*11cd0*/  SEL R14, RZ, 0x4, !P0 ;  /* 0x00000004ff0e7807 */ /* 0x002fc60004000000 */
[----:B------:R1:W-:Y:S01]  /*11ce0*/  LDGSTS.E [R9+0x1100], desc[UR22][R10.64], P1 ;  /* 0x011000000a097fae */ /* 0x0003e20008921856 */
[----:B------:R-:W-:-:S03]  /*11cf0*/  IADD3 R12, P0, R3, R16, RZ ;  /* 0x00000010030c7210 */ /* 0x000fc60007f1e0ff */
[----:B------:R-:W4:Y:S01]  /*11d00*/  LDL R16, [R1+0x518] ;  /* 0x0005180001107983 */ /* 0x000f220000100800 */
[----:B-1----:R-:W-:-:S03]  /*11d10*/  IADD3 R10, P2, R3, R40, RZ ;  /* 0x00000028030a7210 */ /* 0x002fc60007f5e0ff */
[----:B------:R-:W4:Y:S02]  /*11d20*/  LDL R40, [R1+0x57c] ;  /* 0x00057c0001287983 */ /* 0x000f240000100800 */
[C---:B---3--:R-:W-:Y:S02]  /*11d30*/  IMAD.X R11, R5.reuse, 0x1, R7, P2 ;  /* 0x00000001050b7824 */ /* 0x048fe400010e0607 */
[----:B------:R-:W3:Y:S01]  /*11d40*/  LDL R7, [R1+0x578] ;  /* 0x0005780001077983 */ /* 0x000ee20000100800 */
[----:B------:R-:W-:Y:S01]  /*11d50*/  SEL R14, R14, RZ, !P4 ;  /* 0x000000ff0e0e7207 */ /* 0x000fe20006000000 */
[----:B------:R-:W-:Y:S02]  /*11d60*/  IMAD.X R13, R5, 0x1, R37, P0 ;  /* 0x00000001050d7824 */ /* 0x000fe400000e0625 */
[----:B------:R-:W3:Y:S01]  /*11d70*/  LDL R37, [R1+0x570] ;  /* 0x0005700001257983 */ /* 0x000ee20000100800 */
[----:B------:R-:W-:Y:S02]  /*11d80*/  ISETP.NE.U32.AND P0, PT, R14, RZ, PT ;  /* 0x000000ff0e00720c */ /* 0x000fe40003f05070 */
[----:B------:R-:W-:Y:S01]  /*11d90*/  IADD3 R14, P3, R3, R170, RZ ;  /* 0x000000aa030e7210 */ /* 0x000fe20007f7e0ff */
[----:B------:R1:W-:Y:S04]  /*11da0*/  LDGSTS.E [R9+0x1200], desc[UR22][R12.64], P1 ;  /* 0x012000000c097fae */ /* 0x0003e80008921856 */
[----:B------:R-:W-:Y:S01]  /*11db0*/  IMAD.X R15, R5, 0x1, R36, P3 ;  /* 0x00000001050f7824 */ /* 0x000fe200018e0624 */
[----:B------:R-:W-:Y:S01]  /*11dc0*/  LDGSTS.E [R9+0x1300], desc[UR22][R10.64], P1 ;  /* 0x013000000a097fae */ /* 0x000fe20008921856 */
[----:B------:R-:W-:-:S03]  /*11dd0*/  ISETP.GT.AND P1, PT, R6, 0xc, PT ;  /* 0x0000000c0600780c */ /* 0x000fc60003f24270 */
[----:B------:R-:W3:Y:S01]  /*11de0*/  LDL R36, [R1+0x584] ;  /* 0x0005840001247983 */ /* 0x000ee20000100800 */
[----:B-1----:R-:W-:-:S03]  /*11df0*/  IADD3 R12, P2, R3, R168, RZ ;  /* 0x000000a8030c7210 */ /* 0x002fc60007f5e0ff */
[----:B------:R1:W-:Y:S04]  /*11e00*/  LDGSTS.E [R9+0x2000], desc[UR22][R14.64], P0 ;  /* 0x020000000e097fae */ /* 0x0003e80008121856 */
[----:B------:R-:W3:Y:S04]  /*11e10*/  LDL R168, [R1+0x590] ;  /* 0x0005900001a87983 */ /* 0x000ee80000100800 */
[----:B------:R-:W3:Y:S01]  /*11e20*/  LDL R170, [R1+0x5e4] ;  /* 0x0005e40001aa7983 */ /* 0x000ee20000100800 */
[----:B-1----:R-:W-:Y:S02]  /*11e30*/  SEL R14, RZ, 0x4, !P1 ;  /* 0x00000004ff0e7807 */ /* 0x002fe40004800000 */
[----:B------:R-:W-:-:S02]  /*11e40*/  IADD3 R10, P1, R3, R19, RZ ;  /* 0x00000013030a7210 */ /* 0x000fc40007f3e0ff */
[----:B------:R-:W3:Y:S03]  /*11e50*/  LDL R19, [R1+0x588] ;  /* 0x0005880001137983 */ /* 0x000ee60000100800 */
[C---:B------:R-:W-:Y:S02]  /*11e60*/  IMAD.X R11, R5.reuse, 0x1, R18, P1 ;  /* 0x00000001050b7824 */ /* 0x040fe400008e0612 */
[----:B------:R-:W3:Y:S01]  /*11e70*/  LDL R18, [R1+0x5e0] ;  /* 0x0005e00001127983 */ /* 0x000ee20000100800 */
[----:B--2---:R-:W-:-:S03]  /*11e80*/  IMAD.X R13, R5, 0x1, R33, P2 ;  /* 0x00000001050d7824 */ /* 0x004fc600010e0621 */
[----:B------:R-:W2:Y:S04]  /*11e90*/  LDL R33, [R1+0x580] ;  /* 0x0005800001217983 */ /* 0x000ea80000100800 */
[----:B------:R4:W-:Y:S04]  /*11ea0*/  LDGSTS.E [R9+0x2100], desc[UR22][R12.64], P0 ;  /* 0x021000000c097fae */ /* 0x0009e80008121856 */
[----:B------:R1:W-:Y:S01]  /*11eb0*/  LDGSTS.E [R9+0x2200], desc[UR22][R10.64], P0 ;  /* 0x022000000a097fae */ /* 0x0003e20008121856 */
[----:B----4-:R-:W-:-:S03]  /*11ec0*/  IADD3 R12, P2, R3, R41, RZ ;  /* 0x00000029030c7210 */ /* 0x010fc60007f5e0ff */
[----:B------:R-:W4:Y:S01]  /*11ed0*/  LDL R41, [R1+0x5ec] ;  /* 0x0005ec0001297983 */ /* 0x000f220000100800 */
[----:B------:R-:W-:-:S03]  /*11ee0*/  IADD3.X R13, R5, R16, RZ, P2, !PT ;  /* 0x00000010050d7210 */ /* 0x000fc600017fe4ff */
[----:B------:R-:W4:Y:S01]  /*11ef0*/  LDL R16, [R1+0x5e8] ;  /* 0x0005e80001107983 */ /* 0x000f220000100800 */
[----:B------:R-:W-:-:S03]  /*11f00*/  SEL R14, R14, RZ, !P4 ;  /* 0x000000ff0e0e7207 */ /* 0x000fc60006000000 */
[----:B------:R-:W-:Y:S01]  /*11f10*/  LDGSTS.E [R9+0x2300], desc[UR22][R12.64], P0 ;  /* 0x023000000c097fae */ /* 0x000fe20008121856 */
[----:B-1----:R-:W-:-:S03]  /*11f20*/  IADD3 R10, P2, R3, R40, RZ ;  /* 0x00000028030a7210 */ /* 0x002fc60007f5e0ff */
[----:B------:R-:W4:Y:S02]  /*11f30*/  LDL R40, [R1+0x5f4] ;  /* 0x0005f40001287983 */ /* 0x000f240000100800 */
[----:B---3--:R-:W-:Y:S02]  /*11f40*/  IMAD.X R11, R5, 0x1, R7, P2 ;  /* 0x00000001050b7824 */ /* 0x008fe400010e0607 */
[----:B------:R-:W3:Y:S01]  /*11f50*/  LDL R7, [R1+0x5f0] ;  /* 0x0005f00001077983 */ /* 0x000ee20000100800 */
[----:B------:R-:W-:Y:S02]  /*11f60*/  ISETP.NE.U32.AND P1, PT, R14, RZ, PT ;  /* 0x000000ff0e00720c */ /* 0x000fe40003f25070 */
[----:B------:R-:W-:Y:S02]  /*11f70*/  IADD3 R14, P3, R3, R169, RZ ;  /* 0x000000a9030e7210 */ /* 0x000fe40007f7e0ff */
[----:B------:R-:W-:Y:S01]  /*11f80*/  ISETP.GT.AND P0, PT, R6, 0x10, PT ;  /* 0x000000100600780c */ /* 0x000fe20003f04270 */
[----:B------:R-:W3:Y:S02]  /*11f90*/  LDL R169, [R1+0x65c] ;  /* 0x00065c0001a97983 */ /* 0x000ee40000100800 */
[----:B------:R-:W-:-:S02]  /*11fa0*/  IMAD.X R15, R5, 0x1, R37, P3 ;  /* 0x00000001050f7824 */ /* 0x000fc400018e0625 */
[----:B------:R-:W3:Y:S04]  /*11fb0*/  LDL R37, [R1+0x600] ;  /* 0x0006000001257983 */ /* 0x000ee80000100800 */
[----:B------:R1:W-:Y:S04]  /*11fc0*/  LDGSTS.E [R9+0x3000], desc[UR22][R14.64], P1 ;  /* 0x030000000e097fae */ /* 0x0003e80008921856 */
[----:B------:R1:W-:Y:S02]  /*11fd0*/  LDGSTS.E [R9+0x3100], desc[UR22][R10.64], P1 ;  /* 0x031000000a097fae */ /* 0x0003e40008921856 */
[----:B-1----:R-:W-:-:S02]  /*11fe0*/  SEL R14, RZ, 0x4, !P0 ;  /* 0x00000004ff0e7807 */ /* 0x002fc40004000000 */
[C---:B------:R-:W-:Y:S02]  /*11ff0*/  IADD3 R12, P0, R3.reuse, R36, RZ ;  /* 0x00000024030c7210 */ /* 0x040fe40007f1e0ff */
[----:B------:R-:W-:Y:S01]  /*12000*/  SEL R14, R14, RZ, !P4 ;  /* 0x000000ff0e0e7207 */ /* 0x000fe20006000000 */
[----:B------:R-:W3:Y:S01]  /*12010*/  LDL R36, [R1+0x5f8] ;  /* 0x0005f80001247983 */ /* 0x000ee20000100800 */
[----:B------:R-:W-:-:S03]  /*12020*/  IADD3 R10, P2, R3, R168, RZ ;  /* 0x000000a8030a7210 */ /* 0x000fc60007f5e0ff */
[----:B------:R-:W3:Y:S02]  /*12030*/  LDL R168, [R1+0x664] ;  /* 0x0006640001a87983 */ /* 0x000ee40000100800 */
[C---:B------:R-:W-:Y:S02]  /*12040*/  IMAD.X R11, R5.reuse, 0x1, R19, P2 ;  /* 0x00000001050b7824 */ /* 0x040fe400010e0613 */
[----:B------:R-:W3:Y:S01]  /*12050*/  LDL R19, [R1+0x660] ;  /* 0x0006600001137983 */ /* 0x000ee20000100800 */
[----:B--2---:R-:W-:Y:S01]  /*12060*/  IMAD.X R13, R5, 0x1, R33, P0 ;  /* 0x00000001050d7824 */ /* 0x004fe200000e0621 */
[----:B------:R-:W-:Y:S02]  /*12070*/  ISETP.NE.U32.AND P0, PT, R14, RZ, PT ;  /* 0x000000ff0e00720c */ /* 0x000fe40003f05070 */
[----:B------:R-:W2:Y:S01]  /*12080*/  LDL R33, [R1+0x654] ;  /* 0x0006540001217983 */ /* 0x000ea20000100800 */
[----:B------:R-:W-:-:S03]  /*12090*/  IADD3 R14, P3, R3, R170, RZ ;  /* 0x000000aa030e7210 */ /* 0x000fc60007f7e0ff */
[----:B------:R4:W-:Y:S02]  /*120a0*/  LDGSTS.E [R9+0x3200], desc[UR22][R12.64], P1 ;  /* 0x032000000c097fae */ /* 0x0009e40008921856 */
[----:B------:R-:W-:Y:S02]  /*120b0*/  IMAD.X R15, R5, 0x1, R18, P3 ;  /* 0x00000001050f7824 */ /* 0x000fe400018e0612 */
[----:B------:R-:W-:Y:S01]  /*120c0*/  LDGSTS.E [R9+0x3300], desc[UR22][R10.64], P1 ;  /* 0x033000000a097fae */ /* 0x000fe20008921856 */
[----:B------:R-:W-:-:S03]  /*120d0*/  ISETP.GT.AND P1, PT, R6, 0x14, PT ;  /* 0x000000140600780c */ /* 0x000fc60003f24270 */
[----:B------:R-:W2:Y:S04]  /*120e0*/  LDL R18, [R1+0x66c] ;  /* 0x00066c0001127983 */ /* 0x000ea80000100800 */
[----:B------:R1:W-:Y:S04]  /*120f0*/  LDGSTS.E [R9+0x4000], desc[UR22][R14.64], P0 ;  /* 0x040000000e097fae */ /* 0x0003e80008121856 */
[----:B------:R-:W2:Y:S01]  /*12100*/  LDL R170, [R1+0x6dc] ;  /* 0x0006dc0001aa7983 */ /* 0x000ea20000100800 */
[----:B----4-:R-:W-:-:S03]  /*12110*/  IADD3 R12, P2, R3, R41, RZ ;  /* 0x00000029030c7210 */ /* 0x010fc60007f5e0ff */
[----:B------:R-:W4:Y:S01]  /*12120*/  LDL R41, [R1+0x678] ;  /* 0x0006780001297983 */ /* 0x000f220000100800 */
[----:B-1----:R-:W-:Y:S01]  /*12130*/  SEL R14, RZ, 0x4, !P1 ;  /* 0x00000004ff0e7807 */ /* 0x002fe20004800000 */
[----:B------:R-:W-:Y:S02]  /*12140*/  IMAD.X R13, R5, 0x1, R16, P2 ;  /* 0x00000001050d7824 */ /* 0x000fe400010e0610 */
[----:B------:R-:W4:Y:S01]  /*12150*/  LDL R16, [R1+0x668] ;  /* 0x0006680001107983 */ /* 0x000f220000100800 */
[----:B------:R-:W-:-:S03]  /*12160*/  IADD3 R10, P1, R3, R40, RZ ;  /* 0x00000028030a7210 */ /* 0x000fc60007f3e0ff */
[----:B------:R1:W-:Y:S04]  /*12170*/  LDGSTS.E [R9+0x4100], desc[UR22][R12.64], P0 ;  /* 0x041000000c097fae */ /* 0x0003e80008121856 */
[----:B------:R-:W4:Y:S01]  /*12180*/  LDL R40, [R1+0x670] ;  /* 0x0006700001287983 */ /* 0x000f220000100800 */
[----:B---3--:R-:W-:-:S03]  /*12190*/  IMAD.X R11, R5, 0x1, R7, P1 ;  /* 0x00000001050b7824 */ /* 0x008fc600008e0607 */
[----:B------:R-:W3:Y:S01]  /*121a0*/  LDL R7, [R1+0x6e4] ;  /* 0x0006e40001077983 */ /* 0x000ee20000100800 */
[----:B------:R-:W-:-:S03]  /*121b0*/  SEL R14, R14, RZ, !P4 ;  /* 0x000000ff0e0e7207 */ /* 0x000fc60006000000 */
[----:B------:R1:W-:Y:S02]  /*121c0*/  LDGSTS.E [R9+0x4200], desc[UR22][R10.64], P0 ;  /* 0x042000000a097fae */ /* 0x0003e40008121856 */
[C---:B-1----:R-:W-:Y:S02]  /*121d0*/  IADD3 R12, P2, R3.reuse, R37, RZ ;  /* 0x00000025030c7210 */ /* 0x042fe40007f5e0ff */
[----:B------:R-:W3:Y:S01]  /*121e0*/  LDL R37, [R1+0x6d4] ;  /* 0x0006d40001257983 */ /* 0x000ee20000100800 */
[----:B------:R-:W-:Y:S02]  /*121f0*/  ISETP.NE.U32.AND P1, PT, R14, RZ, PT ;  /* 0x000000ff0e00720c */ /* 0x000fe40003f25070 */
[----:B------:R-:W-:Y:S02]  /*12200*/  IADD3 R14, P3, R3, R169, RZ ;  /* 0x000000a9030e7210 */ /* 0x000fe40007f7e0ff */
[----:B------:R-:W3:Y:S01]  /*12210*/  LDL R169, [R1+0x6ec] ;  /* 0x0006ec0001a97983 */ /* 0x000ee20000100800 */
[----:B------:R-:W-:-:S03]  /*12220*/  IMAD.X R13, R5, 0x1, R36, P2 ;  /* 0x00000001050d7824 */ /* 0x000fc600010e0624 */
[----:B------:R-:W3:Y:S01]  /*12230*/  LDL R36, [R1+0x6e0] ;  /* 0x0006e00001247983 */ /* 0x000ee20000100800 */
[----:B------:R-:W-:-:S03]  /*12240*/  IADD3 R10, P2, R3, R168, RZ ;  /* 0x000000a8030a7210 */ /* 0x000fc60007f5e0ff */
[----:B------:R-:W-:Y:S01]  /*12250*/  LDGSTS.E [R9+0x4300], desc[UR22][R12.64], P0 ;  /* 0x043000000c097fae */ /* 0x000fe20008121856 */
[----:B------:R-:W-:-:S03]  /*12260*/  IADD3.X R11, R5, R19, RZ, P2, !PT ;  /* 0x00000013050b7210 */ /* 0x000fc600017fe4ff */
[----:B------:R-:W3:Y:S01]  /*12270*/  LDL R19, [R1+0x6e8] ;  /* 0x0006e80001137983 */ /* 0x000ee20000100800 */
[----:B------:R-:W-:-:S03]  /*12280*/  ISETP.GT.AND P0, PT, R6, 0x18, PT ;  /* 0x000000180600780c */ /* 0x000fc60003f04270 */
[----:B------:R-:W3:Y:S01]  /*12290*/  LDL R168, [R1+0x6f8] ;  /* 0x0006f80001a87983 */ /* 0x000ee20000100800 */
[----:B--2---:R-:W-:-:S03]  /*122a0*/  IMAD.X R15, R5, 0x1, R33, P3 ;  /* 0x00000001050f7824 */ /* 0x004fc600018e0621 */
[----:B------:R-:W2:Y:S04]  /*122b0*/  LDL R33, [R1+0x75c] ;  /* 0x00075c0001217983 */ /* 0x000ea80000100800 */
[----:B------:R1:W-:Y:S04]  /*122c0*/  LDGSTS.E [R9+0x5000], desc[UR22][R14.64], P1 ;  /* 0x050000000e097fae */ /* 0x0003e80008921856 */
[----:B------:R4:W-:Y:S01]  /*122d0*/  LDGSTS.E [R9+0x5100], desc[UR22][R10.64], P1 ;  /* 0x051000000a097fae */ /* 0x0009e20008921856 */
[----:B-1----:R-:W-:Y:S02]  /*122e0*/  SEL R14, RZ, 0x4, !P0 ;  /* 0x00000004ff0e7807 */ /* 0x002fe40004000000 */
[----:B------:R-:W-:-:S02]  /*122f0*/  IADD3 R12, P0, R3, R18, RZ ;  /* 0x00000012030c7210 */ /* 0x000fc40007f1e0ff */
[----:B------:R-:W2:Y:S01]  /*12300*/  LDL R18, [R1+0x6f0] ;  /* 0x0006f00001127983 */ /* 0x000ea20000100800 */
[----:B----4-:R-:W-:Y:S02]  /*12310*/  IADD3 R10, P2, R3, R41, RZ ;  /* 0x00000029030a7210 */ /* 0x010fe40007f5e0ff */
[----:B------:R-:W-:Y:S01]  /*12320*/  SEL R14, R14, RZ, !P4 ;  /* 0x000000ff0e0e7207 */ /* 0x000fe20006000000 */
[----:B------:R-:W4:Y:S01]  /*12330*/  LDL R41, [R1+0x764] ;  /* 0x0007640001297983 */ /* 0x000f220000100800 */
[----:B------:R-:W-:-:S03]  /*12340*/  IMAD.X R13, R5, 0x1, R16, P0 ;  /* 0x00000001050d7824 */ /* 0x000fc600000e0610 */
[----:B------:R-:W4:Y:S04]  /*12350*/  LDL R16, [R1+0x754] ;  /* 0x0007540001107983 */ /* 0x000f280000100800 */
[----:B------:R3:W-:Y:S01]  /*12360*/  LDGSTS.E [R9+0x5200], desc[UR22][R12.64], P1 ;  /* 0x052000000c097fae */ /* 0x0007e20008921856 */
[----:B------:R-:W-:Y:S01]  /*12370*/  IMAD.X R11, R5, 0x1, R40, P2 ;  /* 0x00000001050b7824 */ /* 0x000fe200010e0628 */
[----:B------:R-:W-:Y:S02]  /*12380*/  ISETP.NE.U32.AND P0, PT, R14, RZ, PT ;  /* 0x000000ff0e00720c */ /* 0x000fe40003f05070 */
[----:B------:R-:W4:Y:S01]  /*12390*/  LDL R40, [R1+0x760] ;  /* 0x0007600001287983 */ /* 0x000f220000100800 */
[----:B---3--:R-:W-:-:S03]  /*123a0*/  IADD3 R12, P2, R3, R7, RZ ;  /* 0x00000007030c7210 */ /* 0x008fc60007f5e0ff */
[----:B------:R-:W-:Y:S04]  /*123b0*/  LDGSTS.E [R9+0x5300], desc[UR22][R10.64], P1 ;  /* 0x053000000a097fae */ /* 0x000fe80008921856 */
[----:B------:R-:W3:Y:S01]  /*123c0*/  LDL R7, [R1+0x76c] ;  /* 0x00076c0001077983 */ /* 0x000ee20000100800 */
[----:B------:R-:W-:Y:S02]  /*123d0*/  IADD3 R14, P3, R3, R170, RZ ;  /* 0x000000aa030e7210 */ /* 0x000fe40007f7e0ff */
[----:B------:R-:W-:Y:S01]  /*123e0*/  ISETP.GT.AND P1, PT, R6, 0x1c, PT ;  /* 0x0000001c0600780c */ /* 0x000fe20003f24270 */
[----:B------:R-:W3:Y:S02]  /*123f0*/  LDL R170, [R1+0x770] ;  /* 0x0007700001aa7983 */ /* 0x000ee40000100800 */
[----:B------:R-:W-:-:S02]  /*12400*/  IMAD.X R15, R5, 0x1, R37, P3 ;  /* 0x00000001050f7824 */ /* 0x000fc400018e0625 */
[----:B------:R-:W3:Y:S04]  /*12410*/  LDL R37, [R1+0x778] ;  /* 0x0007780001257983 */ /* 0x000ee80000100800 */
[----:B------:R1:W-:Y:S02]  /*12420*/  LDGSTS.E [R9+0x6000], desc[UR22][R14.64], P0 ;  /* 0x060000000e097fae */ /* 0x0003e40008121856 */
[----:B-1----:R-:W-:Y:S01]  /*12430*/  SEL R14, RZ, 0x4, !P1 ;  /* 0x00000004ff0e7807 */ /* 0x002fe20004800000 */
[----:B------:R-:W-:Y:S01]  /*12440*/  IMAD.X R13, R5, 0x1, R36, P2 ;  /* 0x00000001050d7824 */ /* 0x000fe200010e0624 */
[----:B------:R-:W-:Y:S01]  /*12450*/  IADD3 R10, P1, R3, R169, RZ ;  /* 0x000000a9030a7210 */ /* 0x000fe20007f3e0ff */
[----:B------:R-:W3:Y:S01]  /*12460*/  LDL R36, [R1+0x768] ;  /* 0x0007680001247983 */ /* 0x000ee20000100800 */
[----:B------:R-:W-:-:S03]  /*12470*/  SEL R14, R14, RZ, !P4 ;  /* 0x000000ff0e0e7207 */ /* 0x000fc60006000000 */
[----:B------:R1:W-:Y:S01]  /*12480*/  LDGSTS.E [R9+0x6100], desc[UR22][R12.64], P0 ;  /* 0x061000000c097fae */ /* 0x0003e20008121856 */
[----:B------:R-:W-:-:S03]  /*12490*/  IMAD.X R11, R5, 0x1, R19, P1 ;  /* 0x00000001050b7824 */ /* 0x000fc600008e0613 */
[----:B------:R-:W3:Y:S01]  /*124a0*/  LDL R19, [R1+0x7b8] ;  /* 0x0007b80001137983 */ /* 0x000ee20000100800 */
[----:B------:R-:W-:-:S03]  /*124b0*/  ISETP.NE.U32.AND P1, PT, R14, RZ, PT ;  /* 0x000000ff0e00720c */ /* 0x000fc60003f25070 */
[----:B------:R-:W3:Y:S01]  /*124c0*/  LDL R169, [R1+0x7bc] ;  /* 0x0007bc0001a97983 */ /* 0x000ee20000100800 */
[----:B-1----:R-:W-:-:S03]  /*124d0*/  IADD3 R12, P2, R3, R168, RZ ;  /* 0x000000a8030c7210 */ /* 0x002fc60007f5e0ff */
[----:B------:R-:W-:Y:S01]  /*124e0*/  LDGSTS.E [R9+0x6200], desc[UR22][R10.64], P0 ;  /* 0x062000000a097fae */ /* 0x000fe20008121856 */
[----:B------:R-:W-:-:S03]  /*124f0*/  LOP3.LUT R28, R28, 0x3f, RZ, 0xc0, !PT ;  /* 0x0000003f1c1c7812 */ /* 0x000fc600078ec0ff */
[----:B------:R-:W3:Y:S01]  /*12500*/  LDL R168, [R1+0x4a4] ;  /* 0x0004a40001a87983 */ /* 0x000ee20000100800 */
[----:B--2---:R-:W-:-:S03]  /*12510*/  IADD3 R14, P3, R3, R33, RZ ;  /* 0x00000021030e7210 */ /* 0x004fc60007f7e0ff */
[----:B------:R-:W2:Y:S01]  /*12520*/  LDL R33, [R1+0x42c] ;  /* 0x00042c0001217983 */ /* 0x000ea20000100800 */
[----:B------:R-:W-:-:S03]  /*12530*/  IMAD.X R13, R5, 0x1, R18, P2 ;  /* 0x00000001050d7824 */ /* 0x000fc600010e0612 */
[----:B------:R-:W2:Y:S04]  /*12540*/  LDL R18, [R1+0x430] ;  /* 0x0004300001127983 */ /* 0x000ea80000100800 */
[----:B------:R1:W-:Y:S01]  /*12550*/  LDGSTS.E [R9+0x6300], desc[UR22][R12.64], P0 ;  /* 0x063000000c097fae */ /* 0x0003e20008121856 */
[----:B------:R-:W-:Y:S01]  /*12560*/  ISETP.GT.AND P0, PT, R6, 0x1, PT ;  /* 0x000000010600780c */ /* 0x000fe20003f04270 */
[----:B----4-:R-:W-:Y:S02]  /*12570*/  IMAD.X R15, R5, 0x1, R16, P3 ;  /* 0x00000001050f7824 */ /* 0x010fe400018e0610 */
[----:B------:R-:W4:Y:S01]  /*12580*/  LDL R16, [R1+0x7c0] ;  /* 0x0007c00001107983 */ /* 0x000f220000100800 */
[----:B-1----:R-:W-:-:S03]  /*12590*/  SEL R13, RZ, 0x4, !P0 ;  /* 0x00000004ff0d7807 */ /* 0x002fc60004000000 */
[----:B------:R1:W-:Y:S01]  /*125a0*/  LDGSTS.E [R9+0x7000], desc[UR22][R14.64], P1 ;  /* 0x070000000e097fae */ /* 0x0003e20008921856 */
[----:B---3--:R-:W-:-:S03]  /*125b0*/  IADD3 R12, P0, R3, R7, RZ ;  /* 0x00000007030c7210 */ /* 0x008fc60007f1e0ff */
[----:B------:R-:W3:Y:S01]  /*125c0*/  LDL R7, [R1+0x434] ;  /* 0x0004340001077983 */ /* 0x000ee20000100800 */
[----:B------:R-:W-:Y:S01]  /*125d0*/  IADD3 R10, P2, R3, R41, RZ ;  /* 0x00000029030a7210 */ /* 0x000fe20007f5e0ff */
[----:B------:R-:W-:Y:S02]  /*125e0*/  IMAD.SHL.U32 R242, R28, 0x4, RZ ;  /* 0x000000041cf27824 */ /* 0x000fe400078e00ff */
[----:B------:R-:W3:Y:S02]  /*125f0*/  LDL R41, [R1+0x4ac] ;  /* 0x0004ac0001297983 */ /* 0x000ee40000100800 */
[----:B------:R-:W-:Y:S02]  /*12600*/  IMAD.X R11, R5, 0x1, R40, P2 ;  /* 0x00000001050b7824 */ /* 0x000fe400010e0628 */
[----:B------:R-:W3:Y:S01]  /*12610*/  LDL R40, [R1+0x7c4] ;  /* 0x0007c40001287983 */ /* 0x000ee20000100800 */
[----:B-1----:R-:W-:-:S03]  /*12620*/  IADD3 R14, P2, R3, R37, RZ ;  /* 0x00000025030e7210 */ /* 0x002fc60007f5e0ff */
[----:B------:R1:W-:Y:S04]  /*12630*/  LDGSTS.E [R9+0x7100], desc[UR22][R10.64], P1 ;  /* 0x071000000a097fae */ /* 0x0003e80008921856 */
[----:B------:R-:W3:Y:S01]  /*12640*/  LDL R37, [R1+0x438] ;  /* 0x0004380001257983 */ /* 0x000ee20000100800 */
[----:B------:R-:W-:-:S03]  /*12650*/  IADD3.X R15, R5, R170, RZ, P2, !PT ;  /* 0x000000aa050f7210 */ /* 0x000fc600017fe4ff */
[----:B------:R-:W3:Y:S01]  /*12660*/  LDL R28, [R1+0x4a8] ;  /* 0x0004a800011c7983 */ /* 0x000ee20000100800 */
[----:B-1----:R-:W-:Y:S01]  /*12670*/  SEL R10, R13, RZ, !P4 ;  /* 0x000000ff0d0a7207 */ /* 0x002fe20006000000 */
[----:B------:R-:W-:Y:S02]  /*12680*/  IMAD.X R13, R5, 0x1, R36, P0 ;  /* 0x00000001050d7824 */ /* 0x000fe400000e0624 */
[----:B------:R-:W3:Y:S01]  /*12690*/  LDL R36, [R1+0x49c] ;  /* 0x00049c0001247983 */ /* 0x000ee20000100800 */
[----:B------:R-:W-:-:S03]  /*126a0*/  ISETP.NE.U32.AND P0, PT, R10, RZ, PT ;  /* 0x000000ff0a00720c */ /* 0x000fc60003f05070 */
[----:B------:R1:W-:Y:S01]  /*126b0*/  LDGSTS.E [R9+0x7200], desc[UR22][R12.64], P1 ;  /* 0x072000000c097fae */ /* 0x0003e20008921856 */
[C---:B------:R-:W-:Y:S02]  /*126c0*/  IADD3 R10, P2, R3.reuse, R19, RZ ;  /* 0x00000013030a7210 */ /* 0x040fe40007f5e0ff */
[----:B------:R-:W-:Y:S01]  /*126d0*/  LOP3.LUT R19, R242, 0x20, RZ, 0x3c, !PT ;  /* 0x00000020f2137812 */ /* 0x000fe200078e3cff */
[----:B------:R1:W-:Y:S01]  /*126e0*/  LDGSTS.E [R9+0x7300], desc[UR22][R14.64], P1 ;  /* 0x073000000e097fae */ /* 0x0003e20008921856 */
[----:B------:R-:W-:Y:S02]  /*126f0*/  ISETP.GT.AND P1, PT, R6, 0x5, PT ;  /* 0x000000050600780c */ /* 0x000fe40003f24270 */
[----:B-1----:R-:W-:Y:S02]  /*12700*/  IADD3 R12, P3, R3, R169, RZ ;  /* 0x000000a9030c7210 */ /* 0x002fe40007f7e0ff */
[----:B------:R-:W3:Y:S01]  /*12710*/  LDL R169, [R1+0x524] ;  /* 0x0005240001a97983 */ /* 0x000ee20000100800 */
[----:B------:R-:W-:Y:S01]  /*12720*/  VIADD R9, R19, UR7 ;  /* 0x0000000713097c36 */ /* 0x000fe20008000000 */
[----:B------:R-:W-:-:S02]  /*12730*/  SEL R14, RZ, 0x4, !P1 ;  /* 0x00000004ff0e7807 */ /* 0x000fc40004800000 */
[----:B------:R-:W3:Y:S01]  /*12740*/  LDL R19, [R1+0x4c0] ;  /* 0x0004c00001137983 */ /* 0x000ee20000100800 */
[----:B--2---:R-:W-:-:S03]  /*12750*/  IMAD.X R11, R5, 0x1, R33, P2 ;  /* 0x00000001050b7824 */ /* 0x004fc600010e0621 */
[----:B------:R-:W2:Y:S04]  /*12760*/  LDL R33, [R1+0x4b4] ;  /* 0x0004b40001217983 */ /* 0x000ea80000100800 */
[----:B------:R4:W-:Y:S01]  /*12770*/  LDGSTS.E [R9+0x400], desc[UR22][R10.64], P0 ;  /* 0x004000000a097fae */ /* 0x0009e20008121856 */
[----:B------:R-:W-:-:S03]  /*12780*/  IMAD.X R13, R5, 0x1, R18, P3 ;  /* 0x00000001050d7824 */ /* 0x000fc600018e0612 */
[----:B------:R-:W2:Y:S01]  /*12790*/  LDL R18, [R1+0x4b0] ;  /* 0x0004b00001127983 */ /* 0x000ea20000100800 */
[----:B------:R-:W-:-:S03]  /*127a0*/  SEL R14, R14, RZ, !P4 ;  /* 0x000000ff0e0e7207 */ /* 0x000fc60006000000 */
[----:B------:R1:W-:Y:S01]  /*127b0*/  LDGSTS.E [R9+0x500], desc[UR22][R12.64], P0 ;  /* 0x005000000c097fae */ /* 0x0003e20008121856 */
[----:B----4-:R-:W-:-:S03]  /*127c0*/  IADD3 R10, P1, R3, R16, RZ ;  /* 0x00000010030a7210 */ /* 0x010fc60007f3e0ff */
[----:B------:R-:W4:Y:S02]  /*127d0*/  LDL R16, [R1+0x4b8] ;  /* 0x0004b80001107983 */ /* 0x000f240000100800 */
[----:B---3--:R-:W-:Y:S02]  /*127e0*/  IMAD.X R11, R5, 0x1, R7, P1 ;  /* 0x00000001050b7824 */ /* 0x008fe400008e0607 */
[----:B------:R-:W3:Y:S01]  /*127f0*/  LDL R7, [R1+0x51c] ;  /* 0x00051c0001077983 */ /* 0x000ee20000100800 */
[----:B------:R-:W-:Y:S02]  /*12800*/  ISETP.NE.U32.AND P1, PT, R14, RZ, PT ;  /* 0x000000ff0e00720c */ /* 0x000fe40003f25070 */
[C---:B------:R-:W-:Y:S01]  /*12810*/  IADD3 R14, P3, R3.reuse, R168, RZ ;  /* 0x000000a8030e7210 */ /* 0x040fe20007f7e0ff */
[----:B------:R1:W-:Y:S02]  /*12820*/  LDGSTS.E [R9+0x600], desc[UR22][R10.64], P0 ;  /* 0x006000000a097fae */ /* 0x0003e40008121856 */
[----:B-1----:R-:W-:-:S02]  /*12830*/  IADD3 R12, P2, R3, R40, RZ ;  /* 0x00000028030c7210 */ /* 0x002fc40007f5e0ff */
[----:B------:R-:W3:Y:S04]  /*12840*/  LDL R40, [R1+0x52c] ;  /* 0x00052c0001287983 */ /* 0x000ee80000100800 */
[----:B------:R-:W3:Y:S01]  /*12850*/  LDL R168, [R1+0x594] ;  /* 0x0005940001a87983 */ /* 0x000ee20000100800 */
[----:B------:R-:W-:-:S03]  /*12860*/  IMAD.X R13, R5, 0x1, R37, P2 ;  /* 0x00000001050d7824 */ /* 0x000fc600010e0625 */
[----:B------:R-:W3:Y:S01]  /*12870*/  LDL R37, [R1+0x528] ;  /* 0x0005280001257983 */ /* 0x000ee20000100800 */
[----:B------:R-:W-:-:S03]  /*12880*/  IADD3 R10, P2, R3, R41, RZ ;  /* 0x00000029030a7210 */ /* 0x000fc60007f5e0ff */
[----:B------:R-:W-:Y:S01]  /*12890*/  LDGSTS.E [R9+0x700], desc[UR22][R12.64], P0 ;  /* 0x007000000c097fae */ /* 0x000fe20008121856 */
[----:B------:R-:W-:Y:S01]  /*128a0*/  ISETP.GT.AND P0, PT, R6, 0x9, PT ;  /* 0x000000090600780c */ /* 0x000fe20003f04270 */
[C---:B------:R-:W-:Y:S02]  /*128b0*/  IMAD.X R15, R5.reuse, 0x1, R36, P3 ;  /* 0x00000001050f7824 */ /* 0x040fe400018e0624 */
[----:B------:R-:W3:Y:S04]  /*128c0*/  LDL R41, [R1+0x540] ;  /* 0x0005400001297983 */ /* 0x000ee80000100800 */
[----:B------:R-:W3:Y:S01]  /*128d0*/  LDL R36, [R1+0x534] ;  /* 0x0005340001247983 */ /* 0x000ee20000100800 */
[----:B------:R-:W-:-:S03]  /*128e0*/  IMAD.X R11, R5, 0x1, R28, P2 ;  /* 0x00000001050b7824 */ /* 0x000fc600010e061c */
[----:B------:R-:W3:Y:S04]  /*128f0*/  LDL R28, [R1+0x530] ;  /* 0x00053000011c7983 */ /* 0x000ee80000100800 */
[----:B------:R1:W-:Y:S04]  /*12900*/  LDGSTS.E [R9+0x1400], desc[UR22][R14.64], P1 ;  /* 0x014000000e097fae */ /* 0x0003e80008921856 */
[----:B------:R1:W-:Y:S02]  /*12910*/  LDGSTS.E [R9+0x1500], desc[UR22][R10.64], P1 ;  /* 0x015000000a097fae */ /* 0x0003e40008921856 */
[----:B-1----:R-:W-:-:S04]  /*12920*/  SEL R14, RZ, 0x4, !P0 ;  /* 0x00000004ff0e7807 */ /* 0x002fc80004000000 */
[----:B------:R-:W-:Y:S02]  /*12930*/  SEL R14, R14, RZ, !P4 ;  /* 0x000000ff0e0e7207 */ /* 0x000fe40006000000 */
[C---:B------:R-:W-:Y:S02]  /*12940*/  IADD3 R10, P2, R3.reuse, R19, RZ ;  /* 0x00000013030a7210 */ /* 0x040fe40007f5e0ff */
[----:B------:R-:W3:Y:S01]  /*12950*/  LDL R19, [R1+0x59c] ;  /* 0x00059c0001137983 */ /* 0x000ee20000100800 */
[----:B--2---:R-:W-:-:S03]  /*12960*/  IADD3 R12, P0, R3, R33, RZ ;  /* 0x00000021030c7210 */ /* 0x004fc60007f1e0ff */
[----:B------:R-:W2:Y:S02]  /*12970*/  LDL R33, [R1+0x538] ;  /* 0x0005380001217983 */ /* 0x000ea40000100800 */
[----:B------:R-:W-:Y:S01]  /*12980*/  IMAD.X R13, R5, 0x1, R18, P0 ;  /* 0x00000001050d7824 */ /* 0x000fe200000e0612 */
[----:B------:R-:W-:Y:S01]  /*12990*/  ISETP.NE.U32.AND P0, PT, R14, RZ, PT ;  /* 0x000000ff0e00720c */ /* 0x000fe20003f05070 */
[----:B------:R-:W2:Y:S01]  /*129a0*/  LDL R18, [R1+0x58c] ;  /* 0x00058c0001127983 */ /* 0x000ea20000100800 */
[----:B------:R-:W-:-:S03]  /*129b0*/  IADD3 R14, P3, R3, R169, RZ ;  /* 0x000000a9030e7210 */ /* 0x000fc60007f7e0ff */
[----:B------:R1:W-:Y:S04]  /*129c0*/  LDGSTS.E [R9+0x1600], desc[UR22][R12.64], P1 ;  /* 0x016000000c097fae */ /* 0x0003e80008921856 */
[----:B------:R-:W2:Y:S01]  /*129d0*/  LDL R169, [R1+0x604] ;  /* 0x0006040001a97983 */ /* 0x000ea20000100800 */
[----:B----4-:R-:W-:-:S03]  /*129e0*/  IADD3.X R11, R5, R16, RZ, P2, !PT ;  /* 0x00000010050b7210 */ /* 0x010fc600017fe4ff */
[----:B------:R-:W4:Y:S04]  /*129f0*/  LDL R16, [R1+0x598] ;  /* 0x0005980001107983 */ /* 0x000f280000100800 */
[----:B------:R-:W-:Y:S01]  /*12a00*/  LDGSTS.E [R9+0x1700], desc[UR22][R10.64], P1 ;  /* 0x017000000a097fae */ /* 0x000fe20008921856 */
[----:B---3--:R-:W-:-:S03]  /*12a10*/  IMAD.X R15, R5, 0x1, R7, P3 ;  /* 0x00000001050f7824 */ /* 0x008fc600018e0607 */
[----:B------:R-:W3:Y:S01]  /*12a20*/  LDL R7, [R1+0x5a4] ;  /* 0x0005a40001077983 */ /* 0x000ee20000100800 */
[----:B------:R-:W-:-:S03]  /*12a30*/  ISETP.GT.AND P1, PT, R6, 0xd, PT ;  /* 0x0000000d0600780c */ /* 0x000fc60003f24270 */
[----:B------:R1:W-:Y:S02]  /*12a40*/  LDGSTS.E [R9+0x2400], desc[UR22][R14.64], P0 ;  /* 0x024000000e097fae */ /* 0x0003e40008121856 */
[----:B-1----:R-:W-:Y:S02]  /*12a50*/  IADD3 R12, P2, R3, R40, RZ ;  /* 0x00000028030c7210 */ /* 0x002fe40007f5e0ff */
[----:B------:R-:W3:Y:S03]  /*12a60*/  LDL R40, [R1+0x5b0] ;  /* 0x0005b00001287983 */ /* 0x000ee60000100800 */
[----:B------:R-:W-:Y:S02]  /*12a70*/  IMAD.X R13, R5, 0x1, R37, P2 ;  /* 0x00000001050d7824 */ /* 0x000fe400010e0625 */
[----:B------:R-:W3:Y:S01]  /*12a80*/  LDL R37, [R1+0x5a0] ;  /* 0x0005a00001257983 */ /* 0x000ee20000100800 */
[----:B------:R-:W-:-:S03]  /*12a90*/  SEL R14, RZ, 0x4, !P1 ;  /* 0x00000004ff0e7807 */ /* 0x000fc60004800000 */
[----:B------:R1:W-:Y:S01]  /*12aa0*/  LDGSTS.E [R9+0x2500], desc[UR22][R12.64], P0 ;  /* 0x025000000c097fae */ /* 0x0003e20008121856 */
[----:B------:R-:W-:Y:S02]  /*12ab0*/  SEL R14, R14, RZ, !P4 ;  /* 0x000000ff0e0e7207 */ /* 0x000fe40006000000 */
[C---:B------:R-:W-:Y:S02]  /*12ac0*/  IADD3 R10, P1, R3.reuse, R36, RZ ;  /* 0x00000024030a7210 */ /* 0x040fe40007f3e0ff */
[----:B------:R-:W3:Y:S01]  /*12ad0*/  LDL R36, [R1+0x5a8] ;  /* 0x0005a80001247983 */ /* 0x000ee20000100800 */
[----:B-1----:R-:W-:Y:S02]  /*12ae0*/  IADD3 R12, P2, R3, R41, RZ ;  /* 0x00000029030c7210 */ /* 0x002fe40007f5e0ff */
[----:B------:R-:W-:Y:S01]  /*12af0*/  IMAD.X R11, R5, 0x1, R28, P1 ;  /* 0x00000001050b7824 */ /* 0x000fe200008e061c */
[----:B------:R-:W3:Y:S01]  /*12b00*/  LDL R41, [R1+0x60c] ;  /* 0x00060c0001297983 */ /* 0x000ee20000100800 */
[----:B------:R-:W-:-:S03]  /*12b10*/  ISETP.NE.U32.AND P1, PT, R14, RZ, PT ;  /* 0x000000ff0e00720c */ /* 0x000fc60003f25070 */
[----:B------:R-:W3:Y:S01]  /*12b20*/  LDL R28, [R1+0x5fc] ;  /* 0x0005fc00011c7983 */ /* 0x000ee20000100800 */
[----:B------:R-:W-:-:S03]  /*12b30*/  IADD3 R14, P3, R3, R168, RZ ;  /* 0x000000a8030e7210 */ /* 0x000fc60007f7e0ff */
[----:B------:R1:W-:Y:S04]  /*12b40*/  LDGSTS.E [R9+0x2600], desc[UR22][R10.64], P0 ;  /* 0x026000000a097fae */ /* 0x0003e80008121856 */
[----:B------:R-:W3:Y:S01]  /*12b50*/  LDL R168, [R1+0x67c] ;  /* 0x00067c0001a87983 */ /* 0x000ee20000100800 */
[----:B--2---:R-:W-:-:S03]  /*12b60*/  IMAD.X R13, R5, 0x1, R33, P2 ;  /* 0x00000001050d7824 */ /* 0x004fc600010e0621 */
[----:B------:R-:W2:Y:S01]  /*12b70*/  LDL R33, [R1+0x608] ;  /* 0x0006080001217983 */ /* 0x000ea20000100800 */
[----:B-1----:R-:W-:-:S03]  /*12b80*/  IADD3 R10, P2, R3, R19, RZ ;  /* 0x00000013030a7210 */ /* 0x002fc60007f5e0ff */
[----:B------:R-:W2:Y:S04]  /*12b90*/  LDL R19, [R1+0x614] ;  /* 0x0006140001137983 */ /* 0x000ea80000100800 */
[----:B------:R-:W-:Y:S01]  /*12ba0*/  LDGSTS.E [R9+0x2700], desc[UR22][R12.64], P0 ;  /* 0x027000000c097fae */ /* 0x000fe20008121856 */
[----:B------:R-:W-:Y:S01]  /*12bb0*/  ISETP.GT.AND P0, PT, R6, 0x11, PT ;  /* 0x000000110600780c */ /* 0x000fe20003f04270 */
[C---:B------:R-:W-:Y:S02]  /*12bc0*/  IMAD.X R15, R5.reuse, 0x1, R18, P3 ;  /* 0x00000001050f7824 */ /* 0x040fe400018e0612 */
[----:B------:R-:W2:Y:S04]  /*12bd0*/  LDL R18, [R1+0x620] ;  /* 0x0006200001127983 */ /* 0x000ea80000100800 */
[----:B------:R1:W-:Y:S01]  /*12be0*/  LDGSTS.E [R9+0x3400], desc[UR22][R14.64], P1 ;  /* 0x034000000e097fae */ /* 0x0003e20008921856 */
[----:B----4-:R-:W-:-:S03]  /*12bf0*/  IMAD.X R11, R5, 0x1, R16, P2 ;  /* 0x00000001050b7824 */ /* 0x010fc600010e0610 */
[----:B------:R-:W4:Y:S01]  /*12c00*/  LDL R16, [R1+0x610] ;  /* 0x0006100001107983 */ /* 0x000f220000100800 */
[----:B-1----:R-:W-:-:S03]  /*12c10*/  SEL R14, RZ, 0x4, !P0 ;  /* 0x00000004ff0e7807 */ /* 0x002fc60004000000 */
[----:B------:R1:W-:Y:S01]  /*12c20*/  LDGSTS.E [R9+0x3500], desc[UR22][R10.64], P1 ;  /* 0x035000000a097fae */ /* 0x0003e20008921856 */
[----:B---3--:R-:W-:-:S03]  /*12c30*/  IADD3 R12, P0, R3, R7, RZ ;  /* 0x00000007030c7210 */ /* 0x008fc60007f1e0ff */
[----:B------:R-:W3:Y:S01]  /*12c40*/  LDL R7, [R1+0x618] ;  /* 0x0006180001077983 */ /* 0x000ee20000100800 */
[----:B------:R-:W-:Y:S02]  /*12c50*/  SEL R14, R14, RZ, !P4 ;  /* 0x000000ff0e0e7207 */ /* 0x000fe40006000000 */
[----:B-1----:R-:W-:Y:S02]  /*12c60*/  IADD3 R10, P2, R3, R40, RZ ;  /* 0x00000028030a7210 */ /* 0x002fe40007f5e0ff */
[----:B------:R-:W3:Y:S01]  /*12c70*/  LDL R40, [R1+0x684] ;  /* 0x0006840001287983 */ /* 0x000ee20000100800 */
[----:B------:R-:W-:Y:S01]  /*12c80*/  IMAD.X R13, R5, 0x1, R37, P0 ;  /* 0x00000001050d7824 */ /* 0x000fe200000e0625 */
[----:B------:R-:W-:Y:S02]  /*12c90*/  ISETP.NE.U32.AND P0, PT, R14, RZ, PT ;  /* 0x000000ff0e00720c */ /* 0x000fe40003f05070 */
[----:B------:R-:W3:Y:S01]  /*12ca0*/  LDL R37, [R1+0x674] ;  /* 0x0006740001257983 */ /* 0x000ee20000100800 */
[----:B------:R-:W-:-:S03]  /*12cb0*/  IADD3 R14, P3, R3, R169, RZ ;  /* 0x000000a9030e7210 */ /* 0x000fc60007f7e0ff */
[----:B------:R1:W-:Y:S04]  /*12cc0*/  LDGSTS.E [R9+0x3600], desc[UR22][R12.64], P1 ;  /* 0x036000000c097fae */ /* 0x0003e80008921856 */
[----:B------:R-:W3:Y:S01]  /*12cd0*/  LDL R169, [R1+0x6fc] ;  /* 0x0006fc0001a97983 */ /* 0x000ee20000100800 */
[----:B------:R-:W-:-:S03]  /*12ce0*/  IMAD.X R11, R5, 0x1, R36, P2 ;  /* 0x00000001050b7824 */ /* 0x000fc600010e0624 */
[----:B------:R-:W3:Y:S01]  /*12cf0*/  LDL R36, [R1+0x680] ;  /* 0x0006800001247983 */ /* 0x000ee20000100800 */
[----:B-1----:R-:W-:-:S03]  /*12d00*/  IADD3 R12, P2, R3, R41, RZ ;  /* 0x00000029030c7210 */ /* 0x002fc60007f5e0ff */
[----:B------:R-:W-:Y:S01]  /*12d10*/  LDGSTS.E [R9+0x3700], desc[UR22][R10.64], P1 ;  /* 0x037000000a097fae */ /* 0x000fe20008921856 */
[----:B------:R-:W-:-:S03]  /*12d20*/  IMAD.X R15, R5, 0x1, R28, P3 ;  /* 0x00000001050f7824 */ /* 0x000fc600018e061c */
[----:B------:R-:W3:Y:S01]  /*12d30*/  LDL R28, [R1+0x68c] ;  /* 0x00068c00011c7983 */ /* 0x000ee20000100800 */
[----:B------:R-:W-:-:S03]  /*12d40*/  ISETP.GT.AND P1, PT, R6, 0x15, PT ;  /* 0x000000150600780c */ /* 0x000fc60003f24270 */
[----:B------:R-:W3:Y:S04]  /*12d50*/  LDL R41, [R1+0x698] ;  /* 0x0006980001297983 */ /* 0x000ee80000100800 */
[----:B------:R1:W-:Y:S02]  /*12d60*/  LDGSTS.E [R9+0x4400], desc[UR22][R14.64], P0 ;  /* 0x044000000e097fae */ /* 0x0003e40008121856 */
[----:B-1----:R-:W-:Y:S02]  /*12d70*/  SEL R14, RZ, 0x4, !P1 ;  /* 0x00000004ff0e7807 */ /* 0x002fe40004800000 */
[----:B--2---:R-:W-:Y:S02]  /*12d80*/  IADD3.X R13, R5, R33, RZ, P2, !PT ;  /* 0x00000021050d7210 */ /* 0x004fe400017fe4ff */
[----:B------:R-:W2:Y:S01]  /*12d90*/  LDL R33, [R1+0x688] ;  /* 0x0006880001217983 */ /* 0x000ea20000100800 */
[----:B------:R-:W-:-:S03]  /*12da0*/  IADD3 R10, P1, R3, R19, RZ ;  /* 0x00000013030a7210 */ /* 0x000fc60007f3e0ff */
[----:B------:R1:W-:Y:S04]  /*12db0*/  LDGSTS.E [R9+0x4500], desc[UR22][R12.64], P0 ;  /* 0x045000000c097fae */ /* 0x0003e80008121856 */
[----:B------:R-:W2:Y:S01]  /*12dc0*/  LDL R19, [R1+0x690] ;  /* 0x0006900001137983 */ /* 0x000ea20000100800 */
[----:B-1----:R-:W-:-:S03]  /*12dd0*/  IADD3 R12, P2, R3, R18, RZ ;  /* 0x00000012030c7210 */ /* 0x002fc60007f5e0ff */
[----:B------:R-:W2:Y:S01]  /*12de0*/  LDL R18, [R1+0x704] ;  /* 0x0007040001127983 */ /* 0x000ea20000100800 */
[----:B----4-:R-:W-:-:S03]  /*12df0*/  IMAD.X R11, R5, 0x1, R16, P1 ;  /* 0x00000001050b7824 */ /* 0x010fc600008e0610 */
[----:B------:R-:W4:Y:S01]  /*12e00*/  LDL R16, [R1+0x6f4] ;  /* 0x0006f40001107983 */ /* 0x000f220000100800 */
[----:B------:R-:W-:-:S03]  /*12e10*/  SEL R14, R14, RZ, !P4 ;  /* 0x000000ff0e0e7207 */ /* 0x000fc60006000000 */
[----:B------:R1:W-:Y:S01]  /*12e20*/  LDGSTS.E [R9+0x4600], desc[UR22][R10.64], P0 ;  /* 0x046000000a097fae */ /* 0x0003e20008121856 */
[----:B---3--:R-:W-:-:S03]  /*12e30*/  IMAD.X R13, R5, 0x1, R7, P2 ;  /* 0x00000001050d7824 */ /* 0x008fc600010e0607 */
[----:B------:R-:W3:Y:S01]  /*12e40*/  LDL R7, [R1+0x700] ;  /* 0x0007000001077983 */ /* 0x000ee20000100800 */
[----:B------:R-:W-:Y:S02]  /*12e50*/  ISETP.NE.U32.AND P1, PT, R14, RZ, PT ;  /* 0x000000ff0e00720c */ /* 0x000fe40003f25070 */
[C---:B------:R-:W-:Y:S01]  /*12e60*/  IADD3 R14, P3, R3.reuse, R168, RZ ;  /* 0x000000a8030e7210 */ /* 0x040fe20007f7e0ff */
[----:B------:R-:W-:Y:S01]  /*12e70*/  LDGSTS.E [R9+0x4700], desc[UR22][R12.64], P0 ;  /* 0x047000000c097fae */ /* 0x000fe20008121856 */
[----:B-1----:R-:W-:-:S03]  /*12e80*/  IADD3 R10, P2, R3, R40, RZ ;  /* 0x00000028030a7210 */ /* 0x002fc60007f5e0ff */
[----:B------:R-:W3:Y:S01]  /*12e90*/  LDL R40, [R1+0x70c] ;  /* 0x00070c0001287983 */ /* 0x000ee20000100800 */
[----:B------:R-:W-:-:S03]  /*12ea0*/  ISETP.GT.AND P0, PT, R6, 0x19, PT ;  /* 0x000000190600780c */ /* 0x000fc60003f04270 */
[----:B------:R-:W3:Y:S01]  /*12eb0*/  LDL R168, [R1+0x718] ;  /* 0x0007180001a87983 */ /* 0x000ee20000100800 */
[----:B------:R-:W-:-:S03]  /*12ec0*/  IMAD.X R15, R5, 0x1, R37, P3 ;  /* 0x00000001050f7824 */ /* 0x000fc600018e0625 */
[----:B------:R-:W3:Y:S04]  /*12ed0*/  LDL R37, [R1+0x708] ;  /* 0x0007080001257983 */ /* 0x000ee80000100800 */
[----:B------:R1:W-:Y:S01]  /*12ee0*/  LDGSTS.E [R9+0x5400], desc[UR22][R14.64], P1 ;  /* 0x054000000e097fae */ /* 0x0003e20008921856 */
[----:B------:R-:W-:-:S03]  /*12ef0*/  IMAD.X R11, R5, 0x1, R36, P2 ;  /* 0x00000001050b7824 */ /* 0x000fc600010e0624 */
[----:B------:R-:W3:Y:S01]  /*12f00*/  LDL R36, [R1+0x77c] ;  /* 0x00077c0001247983 */ /* 0x000ee20000100800 */
[----:B-1----:R-:W-:-:S03]  /*12f10*/  SEL R14, RZ, 0x4, !P0 ;  /* 0x00000004ff0e7807 */ /* 0x002fc60004000000 */
[----:B------:R1:W-:Y:S01]  /*12f20*/  LDGSTS.E [R9+0x5500], desc[UR22][R10.64], P1 ;  /* 0x055000000a097fae */ /* 0x0003e20008921856 */
[----:B------:R-:W-:-:S03]  /*12f30*/  IADD3 R12, P0, R3, R28, RZ ;  /* 0x0000001c030c7210 */ /* 0x000fc60007f1e0ff */
[----:B------:R-:W3:Y:S01]  /*12f40*/  LDL R28, [R1+0x710] ;  /* 0x00071000011c7983 */ /* 0x000ee20000100800 */
[----:B------:R-:W-:Y:S02]  /*12f50*/  SEL R14, R14, RZ, !P4 ;  /* 0x000000ff0e0e7207 */ /* 0x000fe40006000000 */
[----:B-1----:R-:W-:Y:S02]  /*12f60*/  IADD3 R10, P2, R3, R41, RZ ;  /* 0x00000029030a7210 */ /* 0x002fe40007f5e0ff */
[----:B------:R-:W3:Y:S01]  /*12f70*/  LDL R41, [R1+0x784] ;  /* 0x0007840001297983 */ /* 0x000ee20000100800 */
[----:B--2---:R-:W-:-:S03]  /*12f80*/  IMAD.X R13, R5, 0x1, R33, P0 ;  /* 0x00000001050d7824 */ /* 0x004fc600000e0621 */
[----:B------:R-:W2:Y:S01]  /*12f90*/  LDL R33, [R1+0x774] ;  /* 0x0007740001217983 */ /* 0x000ea20000100800 */
[----:B------:R-:W-:-:S03]  /*12fa0*/  ISETP.NE.U32.AND P0, PT, R14, RZ, PT ;  /* 0x000000ff0e00720c */ /* 0x000fc60003f05070 */
[----:B------:R1:W-:Y:S01]  /*12fb0*/  LDGSTS.E [R9+0x5600], desc[UR22][R12.64], P1 ;  /* 0x056000000c097fae */ /* 0x0003e20008921856 */
[----:B------:R-:W-:Y:S01]  /*12fc0*/  IMAD.X R11, R5, 0x1, R19, P2 ;  /* 0x00000001050b7824 */ /* 0x000fe200010e0613 */
[----:B------:R-:W-:Y:S02]  /*12fd0*/  IADD3 R14, P3, R3, R169, RZ ;  /* 0x000000a9030e7210 */ /* 0x000fe40007f7e0ff */
[----:B------:R-:W2:Y:S04]  /*12fe0*/  LDL R19, [R1+0x780] ;  /* 0x0007800001137983 */ /* 0x000ea80000100800 */
[----:B------:R-:W-:Y:S01]  /*12ff0*/  LDGSTS.E [R9+0x5700], desc[UR22][R10.64], P1 ;  /* 0x057000000a097fae */ /* 0x000fe20008921856 */
[----:B------:R-:W-:-:S03]  /*13000*/  IMAD.SHL.U32 R32, R32, 0x4, RZ ;  /* 0x0000000420207824 */ /* 0x000fc600078e00ff */
[----:B------:R-:W2:Y:S01]  /*13010*/  LDL R169, [R1+0x5c8] ;  /* 0x0005c80001a97983 */ /* 0x000ea20000100800 */
[----:B-1----:R-:W-:-:S03]  /*13020*/  IADD3 R12, P2, R3, R18, RZ ;  /* 0x00000012030c7210 */ /* 0x002fc60007f5e0ff */
[----:B------:R-:W2:Y:S01]  /*13030*/  LDL R18, [R1+0x78c] ;  /* 0x00078c0001127983 */ /* 0x000ea20000100800 */
[----:B----4-:R-:W-:-:S03]  /*13040*/  IMAD.X R15, R5, 0x1, R16, P3 ;  /* 0x00000001050f7824 */ /* 0x010fc600018e0610 */
[----:B------:R-:W4:Y:S01]  /*13050*/  LDL R16, [R1+0x798] ;  /* 0x0007980001107983 */ /* 0x000f220000100800 */
[----:B------:R-:W-:-:S03]  /*13060*/  ISETP.GT.AND P1, PT, R6, 0x1d, PT ;  /* 0x0000001d0600780c */ /* 0x000fc60003f24270 */
[----:B------:R1:W-:Y:S01]  /*13070*/  LDGSTS.E [R9+0x6400], desc[UR22][R14.64], P0 ;  /* 0x064000000e097fae */ /* 0x0003e20008121856 */
[----:B---3--:R-:W-:-:S03]  /*13080*/  IMAD.X R13, R5, 0x1, R7, P2 ;  /* 0x00000001050d7824 */ /* 0x008fc600010e0607 */
[----:B------:R-:W3:Y:S01]  /*13090*/  LDL R7, [R1+0x788] ;  /* 0x0007880001077983 */ /* 0x000ee20000100800 */
[----:B-1----:R-:W-:-:S03]  /*130a0*/  SEL R14, RZ, 0x4, !P1 ;  /* 0x00000004ff0e7807 */ /* 0x002fc60004800000 */
[----:B------:R1:W-:Y:S01]  /*130b0*/  LDGSTS.E [R9+0x6500], desc[UR22][R12.64], P0 ;  /* 0x065000000c097fae */ /* 0x0003e20008121856 */
[----:B------:R-:W-:-:S03]  /*130c0*/  IADD3 R10, P1, R3, R40, RZ ;  /* 0x00000028030a7210 */ /* 0x000fc60007f3e0ff */
[----:B------:R-:W3:Y:S01]  /*130d0*/  LDL R40, [R1+0x790] ;  /* 0x0007900001287983 */ /* 0x000ee20000100800 */
[----:B------:R-:W-:Y:S01]  /*130e0*/  SEL R14, R14, RZ, !P4 ;  /* 0x000000ff0e0e7207 */ /* 0x000fe20006000000 */
[----:B------:R-:W-:Y:S01]  /*130f0*/  IMAD.X R11, R5, 0x1, R37, P1 ;  /* 0x00000001050b7824 */ /* 0x000fe200008e0625 */
[----:B-1----:R-:W-:Y:S01]  /*13100*/  IADD3 R12, P2, R3, R168, RZ ;  /* 0x000000a8030c7210 */ /* 0x002fe20007f5e0ff */
[----:B------:R-:W3:Y:S01]  /*13110*/  LDL R37, [R1+0x440] ;  /* 0x0004400001257983 */ /* 0x000ee20000100800 */
[----:B------:R-:W-:-:S03]  /*13120*/  ISETP.NE.U32.AND P1, PT, R14, RZ, PT ;  /* 0x000000ff0e00720c */ /* 0x000fc60003f25070 */
[----:B------:R-:W3:Y:S04]  /*13130*/  LDL R168, [R1+0x448] ;  /* 0x0004480001a87983 */ /* 0x000ee80000100800 */
[----:B------:R1:W-:Y:S01]  /*13140*/  LDGSTS.E [R9+0x6600], desc[UR22][R10.64], P0 ;  /* 0x066000000a097fae */ /* 0x0003e20008121856 */
[----:B------:R-:W-:-:S03]  /*13150*/  IADD3 R14, P3, R3, R36, RZ ;  /* 0x00000024030e7210 */ /* 0x000fc60007f7e0ff */
[----:B------:R-:W3:Y:S01]  /*13160*/  LDL R36, [R1+0x43c] ;  /* 0x00043c0001247983 */ /* 0x000ee20000100800 */
[----:B------:R-:W-:-:S03]  /*13170*/  IADD3.X R13, R5, R28, RZ, P2, !PT ;  /* 0x0000001c050d7210 */ /* 0x000fc600017fe4ff */
[----:B------:R-:W3:Y:S04]  /*13180*/  LDL R28, [R1+0x444] ;  /* 0x00044400011c7983 */ /* 0x000ee80000100800 */
[----:B------:R1:W-:Y:S01]  /*13190*/  LDGSTS.E [R9+0x6700], desc[UR22][R12.64], P0 ;  /* 0x067000000c097fae */ /* 0x0003e20008121856 */
[----:B------:R-:W-:Y:S02]  /*131a0*/  ISETP.GT.AND P0, PT, R6, 0x2, PT ;  /* 0x000000020600780c */ /* 0x000fe40003f04270 */
[----:B-1----:R-:W-:Y:S02]  /*131b0*/  IADD3 R10, P2, R3, R41, RZ ;  /* 0x00000029030a7210 */ /* 0x002fe40007f5e0ff */
[----:B------:R-:W3:Y:S01]  /*131c0*/  LDL R41, [R1+0x454] ;  /* 0x0004540001297983 */ /* 0x000ee20000100800 */
[----:B------:R-:W-:Y:S01]  /*131d0*/  SEL R13, RZ, 0x4, !P0 ;  /* 0x00000004ff0d7807 */ /* 0x000fe20004000000 */
[----:B--2---:R-:W-:-:S02]  /*131e0*/  IMAD.X R15, R5, 0x1, R33, P3 ;  /* 0x00000001050f7824 */ /* 0x004fc400018e0621 */
[----:B------:R-:W2:Y:S04]  /*131f0*/  LDL R33, [R1+0x450] ;  /* 0x0004500001217983 */ /* 0x000ea80000100800 */
[----:B------:R-:W-:Y:S01]  /*13200*/  LDGSTS.E [R9+0x7400], desc[UR22][R14.64], P1 ;  /* 0x074000000e097fae */ /* 0x000fe20008921856 */
[----:B------:R-:W-:-:S03]  /*13210*/  IMAD.X R11, R5, 0x1, R19, P2 ;  /* 0x00000001050b7824 */ /* 0x000fc600010e0613 */
[----:B------:R-:W2:Y:S04]  /*13220*/  LDL R19, [R1+0x460] ;  /* 0x0004600001137983 */ /* 0x000ea80000100800 */
[----:B------:R1:W-:Y:S01]  /*13230*/  LDGSTS.E [R9+0x7500], desc[UR22][R10.64], P1 ;  /* 0x075000000a097fae */ /* 0x0003e20008921856 */
[----:B------:R-:W-:-:S03]  /*13240*/  IADD3 R12, P0, R3, R18, RZ ;  /* 0x00000012030c7210 */ /* 0x000fc60007f1e0ff */
[----:B------:R-:W2:Y:S01]  /*13250*/  LDL R18, [R1+0x44c] ;  /* 0x00044c0001127983 */ /* 0x000ea20000100800 */
[----:B-1----:R-:W-:Y:S02]  /*13260*/  SEL R10, R13, RZ, !P4 ;  /* 0x000000ff0d0a7207 */ /* 0x002fe40006000000 */
[----:B----4-:R-:W-:Y:S02]  /*13270*/  IADD3 R14, P2, R3, R16, RZ ;  /* 0x00000010030e7210 */ /* 0x010fe40007f5e0ff */
[----:B------:R-:W4:Y:S01]  /*13280*/  LDL R16, [R1+0x4c4] ;  /* 0x0004c40001107983 */ /* 0x000f220000100800 */
[----:B---3--:R-:W-:-:S03]  /*13290*/  IMAD.X R13, R5, 0x1, R7, P0 ;  /* 0x00000001050d7824 */ /* 0x008fc600000e0607 */
[----:B------:R-:W3:Y:S01]  /*132a0*/  LDL R7, [R1+0x4cc] ;  /* 0x0004cc0001077983 */ /* 0x000ee20000100800 */
[----:B------:R-:W-:Y:S01]  /*132b0*/  LOP3.LUT R32, R32, 0x40, RZ, 0x3c, !PT ;  /* 0x0000004020207812 */ /* 0x000fe200078e3cff */
[----:B------:R-:W-:Y:S01]  /*132c0*/  IMAD.X R15, R5, 0x1, R40, P2 ;  /* 0x00000001050f7824 */ /* 0x000fe200010e0628 */
[----:B------:R-:W-:Y:S01]  /*132d0*/  ISETP.NE.U32.AND P0, PT, R10, RZ, PT ;  /* 0x000000ff0a00720c */ /* 0x000fe20003f05070 */
[----:B------:R-:W3:Y:S04]  /*132e0*/  LDL R40, [R1+0x4bc] ;  /* 0x0004bc0001287983 */ /* 0x000ee80000100800 */
[----:B------:R1:W-:Y:S01]  /*132f0*/  LDGSTS.E [R9+0x7600], desc[UR22][R12.64], P1 ;  /* 0x076000000c097fae */ /* 0x0003e20008921856 */
[----:B------:R-:W-:-:S03]  /*13300*/  IADD3 R10, P2, R3, R37, RZ ;  /* 0x00000025030a7210 */ /* 0x000fc60007f5e0ff */
[----:B------:R1:W-:Y:S04]  /*13310*/  LDGSTS.E [R9+0x7700], desc[UR22][R14.64], P1 ;  /* 0x077000000e097fae */ /* 0x0003e80008921856 */
[----:B------:R-:W3:Y:S01]  /*13320*/  LDL R37, [R1+0x4c8] ;  /* 0x0004c80001257983 */ /* 0x000ee20000100800 */
[----:B-1----:R-:W-:Y:S01]  /*13330*/  IADD3 R12, P3, R3, R168, RZ ;  /* 0x000000a8030c7210 */ /* 0x002fe20007f7e0ff */
[----:B------:R-:W-:Y:S01]  /*13340*/  VIADD R9, R32, UR7 ;  /* 0x0000000720097c36 */ /* 0x000fe20008000000 */
[----:B------:R-:W-:Y:S01]  /*13350*/  ISETP.GT.AND P1, PT, R6, 0x6, PT ;  /* 0x000000060600780c */ /* 0x000fe20003f24270 */
[----:B------:R-:W3:Y:S01]  /*13360*/  LDL R32, [R1+0x4d4] ;  /* 0x0004d40001207983 */ /* 0x000ee20000100800 */
[----:B------:R-:W-:-:S03]  /*13370*/  IMAD.X R11, R5, 0x1, R36, P2 ;  /* 0x00000001050b7824 */ /* 0x000fc600010e0624 */
[----:B------:R-:W3:Y:S01]  /*13380*/  LDL R36, [R1+0x4e0] ;  /* 0x0004e00001247983 */ /* 0x000ee20000100800 */
[----:B------:R-:W-:-:S03]  /*13390*/  IMAD.X R13, R5, 0x1, R28, P3 ;  /* 0x00000001050d7824 */ /* 0x000fc600018e061c */
[----:B------:R2:W-:Y:S01]  /*133a0*/  LDGSTS.E [R9+0x800], desc[UR22][R10.64], P0 ;  /* 0x008000000a097fae */ /* 0x0005e20008121856 */
[----:B------:R-:W-:-:S03]  /*133b0*/  SEL R14, RZ, 0x4, !P1 ;  /* 0x00000004ff0e7807 */ /* 0x000fc60004800000 */
[----:B------:R-:W3:Y:S04]  /*133c0*/  LDL R28, [R1+0x4d0] ;  /* 0x0004d000011c7983 */ /* 0x000ee80000100800 */
[----:B------:R-:W3:Y:S01]  /*133d0*/  LDL R168, [R1+0x544] ;  /* 0x0005440001a87983 */ /* 0x000ee20000100800 */
[----:B------:R-:W-:-:S03]  /*133e0*/  SEL R14, R14, RZ, !P4 ;  /* 0x000000ff0e0e7207 */ /* 0x000fc60006000000 */
[----:B------:R1:W-:Y:S01]  /*133f0*/  LDGSTS.E [R9+0x900], desc[UR22][R12.64], P0 ;  /* 0x009000000c097fae */ /* 0x0003e20008121856 */
[----:B--2---:R-:W-:-:S03]  /*13400*/  IADD3 R10, P1, R3, R33, RZ ;  /* 0x00000021030a7210 */ /* 0x004fc60007f3e0ff */
[----:B------:R-:W2:Y:S01]  /*13410*/  LDL R33, [R1+0x4d8] ;  /* 0x0004d80001217983 */ /* 0x000ea20000100800 */
[----:B-1----:R-:W-:-:S03]  /*13420*/  IADD3 R12, P2, R3, R19, RZ ;  /* 0x00000013030c7210 */ /* 0x002fc60007f5e0ff */
[----:B------:R-:W2:Y:S01]  /*13430*/  LDL R19, [R1+0x54c] ;  /* 0x00054c0001137983 */ /* 0x000ea20000100800 */
[----:B------:R-:W-:-:S03]  /*13440*/  IADD3.X R13, R5, R41, RZ, P2, !PT ;  /* 0x00000029050d7210 */ /* 0x000fc600017fe4ff */
[----:B------:R-:W2:Y:S01]  /*13450*/  LDL R41, [R1+0x560] ;  /* 0x0005600001297983 */ /* 0x000ea20000100800 */
[----:B------:R-:W-:-:S03]  /*13460*/  IMAD.X R11, R5, 0x1, R18, P1 ;  /* 0x00000001050b7824 */ /* 0x000fc600008e0612 */
[----:B------:R-:W2:Y:S01]  /*13470*/  LDL R18, [R1+0x53c] ;  /* 0x00053c0001127983 */ /* 0x000ea20000100800 */
[----:B------:R-:W-:-:S03]  /*13480*/  ISETP.NE.U32.AND P1, PT, R14, RZ, PT ;  /* 0x000000ff0e00720c */ /* 0x000fc60003f25070 */
[----:B------:R3:W-:Y:S04]  /*13490*/  LDGSTS.E [R9+0xa00], desc[UR22][R10.64], P0 ;  /* 0x00a000000a097fae */ /* 0x0007e80008121856 */
[----:B------:R-:W-:Y:S01]  /*134a0*/  LDGSTS.E [R9+0xb00], desc[UR22][R12.64], P0 ;  /* 0x00b000000c097fae */ /* 0x000fe20008121856 */
[----:B----4-:R-:W-:-:S03]  /*134b0*/  IADD3 R14, P3, R3, R16, RZ ;  /* 0x00000010030e7210 */ /* 0x010fc60007f7e0ff */
[----:B------:R-:W4:Y:S01]  /*134c0*/  LDL R16, [R1+0x548] ;  /* 0x0005480001107983 */ /* 0x000f220000100800 */
[----:B---3--:R-:W-:-:S03]  /*134d0*/  IADD3 R10, P2, R3, R7, RZ ;  /* 0x00000007030a7210 */ /* 0x008fc60007f5e0ff */
[----:B------:R-:W3:Y:S01]  /*134e0*/  LDL R7, [R1+0x554] ;  /* 0x0005540001077983 */ /* 0x000ee20000100800 */
[----:B------:R-:W-:Y:S01]  /*134f0*/  ISETP.GT.AND P0, PT, R6, 0xa, PT ;  /* 0x0000000a0600780c */ /* 0x000fe20003f04270 */
[C---:B------:R-:W-:Y:S02]  /*13500*/  IMAD.X R15, R5.reuse, 0x1, R40, P3 ;  /* 0x00000001050f7824 */ /* 0x040fe400018e0628 */
        /* <DEDUP_REMOVED lines=17> */
[----:B--2---:R-:W-:-:S03]  /*13620*/  IMAD.X R11, R5, 0x1, R33, P2 ;  /* 0x00000001050b7824 */ /* 0x004fc600010e0621 */
[----:B------:R-:W2:Y:S04]  /*13630*/  LDL R33, [R1+0x5b8] ;  /* 0x0005b80001217983 */ /* 0x000ea80000100800 */
[----:B------:R-:W-:Y:S01]  /*13640*/  LDGSTS.E [R9+0x1b00], desc[UR22][R10.64], P1 ;  /* 0x01b000000a097fae */ /* 0x000fe20008921856 */
[----:B------:R-:W-:Y:S02]  /*13650*/  ISETP.GT.AND P1, PT, R6, 0xe, PT ;  /* 0x0000000e0600780c */ /* 0x000fe40003f24270 */
[----:B-1----:R-:W-:Y:S02]  /*13660*/  IADD3 R12, P2, R3, R19, RZ ;  /* 0x00000013030c7210 */ /* 0x002fe40007f5e0ff */
[----:B------:R-:W2:Y:S01]  /*13670*/  LDL R19, [R1+0x5c4] ;  /* 0x0005c40001137983 */ /* 0x000ea20000100800 */
[----:B------:R-:W-:-:S03]  /*13680*/  IMAD.X R15, R5, 0x1, R18, P3 ;  /* 0x00000001050f7824 */ /* 0x000fc600018e0612 */
        /* <DEDUP_REMOVED lines=8> */
[----:B-1----:R-:W-:Y:S02]  /*13710*/  IADD3 R12, P2, R3, R41, RZ ;  /* 0x00000029030c7210 */ /* 0x002fe40007f5e0ff */
[----:B------:R-:W-:Y:S01]  /*13720*/  SEL R14, R14, RZ, !P4 ;  /* 0x000000ff0e0e7207 */ /* 0x000fe20006000000 */
[----:B------:R-:W3:Y:S01]  /*13730*/  LDL R41, [R1+0x61c] ;  /* 0x00061c0001297983 */ /* 0x000ee20000100800 */
[----:B------:R-:W-:Y:S02]  /*13740*/  IMAD.X R11, R5, 0x1, R40, P1 ;  /* 0x00000001050b7824 */ /* 0x000fe400008e0628 */
[----:B------:R-:W-:Y:S01]  /*13750*/  ISETP.NE.U32.AND P1, PT, R14, RZ, PT ;  /* 0x000000ff0e00720c */ /* 0x000fe20003f25070 */
[----:B------:R-:W3:Y:S04]  /*13760*/  LDL R40, [R1+0x634] ;  /* 0x0006340001287983 */ /* 0x000ee80000100800 */
[----:B------:R1:W-:Y:S01]  /*13770*/  LDGSTS.E [R9+0x2a00], desc[UR22][R10.64], P0 ;  /* 0x02a000000a097fae */ /* 0x0003e20008121856 */
[----:B------:R-:W-:-:S03]  /*13780*/  IADD3 R14, P3, R3, R37, RZ ;  /* 0x00000025030e7210 */ /* 0x000fc60007f7e0ff */
[----:B------:R-:W3:Y:S01]  /*13790*/  LDL R37, [R1+0x640] ;  /* 0x0006400001257983 */ /* 0x000ee20000100800 */
[----:B------:R-:W-:-:S03]  /*137a0*/  IMAD.X R13, R5, 0x1, R32, P2 ;  /* 0x00000001050d7824 */ /* 0x000fc600010e0620 */
[----:B------:R-:W3:Y:S04]  /*137b0*/  LDL R32, [R1+0x628] ;  /* 0x0006280001207983 */ /* 0x000ee80000100800 */
[----:B------:R-:W-:Y:S01]  /*137c0*/  LDGSTS.E [R9+0x2b00], desc[UR22][R12.64], P0 ;  /* 0x02b000000c097fae */ /* 0x000fe20008121856 */
[----:B-1----:R-:W-:Y:S02]  /*137d0*/  IADD3 R10, P2, R3, R36, RZ ;  /* 0x00000024030a7210 */ /* 0x002fe40007f5e0ff */
[----:B------:R-:W-:Y:S01]  /*137e0*/  ISETP.GT.AND P0, PT, R6, 0x12, PT ;  /* 0x000000120600780c */ /* 0x000fe20003f04270 */
[----:B------:R-:W3:Y:S01]  /*137f0*/  LDL R36, [R1+0x69c] ;  /* 0x00069c0001247983 */ /* 0x000ee20000100800 */
[----:B------:R-:W-:-:S03]  /*13800*/  IMAD.X R15, R5, 0x1, R28, P3 ;  /* 0x00000001050f7824 */ /* 0x000fc600018e061c */
[----:B------:R-:W3:Y:S04]  /*13810*/  LDL R28, [R1+0x630] ;  /* 0x00063000011c7983 */ /* 0x000ee80000100800 */
[----:B------:R1:W-:Y:S02]  /*13820*/  LDGSTS.E [R9+0x3800], desc[UR22][R14.64], P1 ;  /* 0x038000000e097fae */ /* 0x0003e40008921856 */
[----:B-1----:R-:W-:-:S04]  /*13830*/  SEL R14, RZ, 0x4, !P0 ;  /* 0x00000004ff0e7807 */ /* 0x002fc80004000000 */
[----:B------:R-:W-:Y:S02]  /*13840*/  SEL R14, R14, RZ, !P4 ;  /* 0x000000ff0e0e7207 */ /* 0x000fe40006000000 */
[----:B--2---:R-:W-:Y:S02]  /*13850*/  IADD3.X R11, R5, R33, RZ, P2, !PT ;  /* 0x00000021050b7210 */ /* 0x004fe400017fe4ff */
[----:B------:R-:W2:Y:S04]  /*13860*/  LDL R33, [R1+0x638] ;  /* 0x0006380001217983 */ /* 0x000ea80000100800 */
[----:B------:R1:W-:Y:S01]  /*13870*/  LDGSTS.E [R9+0x3900], desc[UR22][R10.64], P1 ;  /* 0x039000000a097fae */ /* 0x0003e20008921856 */
[C---:B------:R-:W-:Y:S02]  /*13880*/  IADD3 R12, P0, R3.reuse, R19, RZ ;  /* 0x00000013030c7210 */ /* 0x040fe40007f1e0ff */
[----:B------:R-:W-:Y:S01]  /*13890*/  ISETP.NE.U32.AND P2, PT, R14, RZ, PT ;  /* 0x000000ff0e00720c */ /* 0x000fe20003f45070 */
[----:B------:R-:W2:Y:S01]  /*138a0*/  LDL R19, [R1+0x694] ;  /* 0x0006940001137983 */ /* 0x000ea20000100800 */
[----:B-1----:R-:W-:-:S03]  /*138b0*/  IADD3 R10, P3, R3, R18, RZ ;  /* 0x00000012030a7210 */ /* 0x002fc60007f7e0ff */
[----:B------:R-:W2:Y:S01]  /*138c0*/  LDL R18, [R1+0x6a4] ;  /* 0x0006a40001127983 */ /* 0x000ea20000100800 */
[----:B----4-:R-:W-:-:S03]  /*138d0*/  IMAD.X R13, R5, 0x1, R16, P0 ;  /* 0x00000001050d7824 */ /* 0x010fc600000e0610 */
[----:B------:R-:W4:Y:S01]  /*138e0*/  LDL R16, [R1+0x6ac] ;  /* 0x0006ac0001107983 */ /* 0x000f220000100800 */
[----:B------:R-:W-:-:S03]  /*138f0*/  IMAD.X R11, R5, 0x1, R169, P3 ;  /* 0x00000001050b7824 */ /* 0x000fc600018e06a9 */
[----:B------:R1:W-:Y:S04]  /*13900*/  LDGSTS.E [R9+0x3a00], desc[UR22][R12.64], P1 ;  /* 0x03a000000c097fae */ /* 0x0003e80008921856 */
[----:B------:R-:W-:Y:S01]  /*13910*/  LDGSTS.E [R9+0x3b00], desc[UR22][R10.64], P1 ;  /* 0x03b000000a097fae */ /* 0x000fe20008921856 */
[----:B---3--:R-:W-:-:S03]  /*13920*/  IADD3 R14, P0, R3, R7, RZ ;  /* 0x00000007030e7210 */ /* 0x008fc60007f1e0ff */
[----:B------:R-:W3:Y:S01]  /*13930*/  LDL R7, [R1+0x6a0] ;  /* 0x0006a00001077983 */ /* 0x000ee20000100800 */
[----:B-1----:R-:W-:Y:S01]  /*13940*/  IADD3 R12, P3, R3, R168, RZ ;  /* 0x000000a8030c7210 */ /* 0x002fe20007f7e0ff */
[----:B------:R-:W-:Y:S01]  /*13950*/  IMAD.X R15, R5, 0x1, R41, P0 ;  /* 0x00000001050f7824 */ /* 0x000fe200000e0629 */
[----:B------:R-:W-:-:S04]  /*13960*/  ISETP.GT.AND P0, PT, R6, 0x16, PT ;  /* 0x000000160600780c */ /* 0x000fc80003f04270 */
[----:B------:R1:W-:Y:S02]  /*13970*/  LDGSTS.E [R9+0x4800], desc[UR22][R14.64], P2 ;  /* 0x048000000e097fae */ /* 0x0003e40009121856 */
[----:B-1----:R-:W-:Y:S02]  /*13980*/  SEL R14, RZ, 0x4, !P0 ;  /* 0x00000004ff0e7807 */ /* 0x002fe40004000000 */
[----:B------:R-:W-:Y:S01]  /*13990*/  IADD3 R10, P0, R3, R40, RZ ;  /* 0x00000028030a7210 */ /* 0x000fe20007f1e0ff */
[C---:B------:R-:W-:Y:S01]  /*139a0*/  IMAD.X R13, R5.reuse, 0x1, R32, P3 ;  /* 0x00000001050d7824 */ /* 0x040fe200018e0620 */
[----:B------:R-:W-:Y:S01]  /*139b0*/  SEL R14, R14, RZ, !P4 ;  /* 0x000000ff0e0e7207 */ /* 0x000fe20006000000 */
[----:B------:R-:W3:Y:S04]  /*139c0*/  LDL R32, [R1+0x6a8] ;  /* 0x0006a80001207983 */ /* 0x000ee80000100800 */
[----:B------:R1:W-:Y:S01]  /*139d0*/  LDGSTS.E [R9+0x4900], desc[UR22][R12.64], P2 ;  /* 0x049000000c097fae */ /* 0x0003e20009121856 */
[----:B------:R-:W-:Y:S01]  /*139e0*/  IMAD.X R11, R5, 0x1, R28, P0 ;  /* 0x00000001050b7824 */ /* 0x000fe200000e061c */
[----:B-1----:R-:W-:-:S04]  /*139f0*/  IADD3 R12, P1, R3, R37, RZ ;  /* 0x00000025030c7210 */ /* 0x002fc80007f3e0ff */
[----:B------:R-:W-:Y:S01]  /*13a00*/  LDGSTS.E [R9+0x4a00], desc[UR22][R10.64], P2 ;  /* 0x04a000000a097fae */ /* 0x000fe20009121856 */
[----:B------:R-:W-:Y:S02]  /*13a10*/  ISETP.NE.U32.AND P0, PT, R14, RZ, PT ;  /* 0x000000ff0e00720c */ /* 0x000fe40003f05070 */
[----:B------:R-:W-:Y:S01]  /*13a20*/  IADD3 R14, P3, R3, R36, RZ ;  /* 0x00000024030e7210 */ /* 0x000fe20007f7e0ff */
[----:B------:R-:W3:Y:S01]  /*13a30*/  LDL R28, [R1+0x6b8] ;  /* 0x0006b800011c7983 */ /* 0x000ee20000100800 */
[----:B--2---:R-:W-:Y:S01]  /*13a40*/  IMAD.X R13, R5, 0x1, R33, P1 ;  /* 0x00000001050d7824 */ /* 0x004fe200008e0621 */
[----:B------:R-:W-:-:S04]  /*13a50*/  ISETP.GT.AND P1, PT, R6, 0x1a, PT ;  /* 0x0000001a0600780c */ /* 0x000fc80003f24270 */
[----:B------:R1:W-:Y:S01]  /*13a60*/  LDGSTS.E [R9+0x4b00], desc[UR22][R12.64], P2 ;  /* 0x04b000000c097fae */ /* 0x0003e20009121856 */
[----:B------:R-:W-:-:S03]  /*13a70*/  IMAD.X R15, R5, 0x1, R19, P3 ;  /* 0x00000001050f7824 */ /* 0x000fc600018e0613 */
[----:B------:R-:W2:Y:S04]  /*13a80*/  LDL R19, [R1+0x6b0] ;  /* 0x0006b00001137983 */ /* 0x000ea80000100800 */
[----:B------:R-:W-:Y:S01]  /*13a90*/  LDGSTS.E [R9+0x5800], desc[UR22][R14.64], P0 ;  /* 0x058000000e097fae */ /* 0x000fe20008121856 */
[----:B-1----:R-:W-:Y:S02]  /*13aa0*/  SEL R13, RZ, 0x4, !P1 ;  /* 0x00000004ff0d7807 */ /* 0x002fe40004800000 */
[C---:B------:R-:W-:Y:S02]  /*13ab0*/  IADD3 R10, P1, R3.reuse, R18, RZ ;  /* 0x00000012030a7210 */ /* 0x040fe40007f3e0ff */
[----:B------:R-:W2:Y:S01]  /*13ac0*/  LDL R18, [R1+0x71c] ;  /* 0x00071c0001127983 */ /* 0x000ea20000100800 */
[----:B----4-:R-:W-:-:S03]  /*13ad0*/  IADD3 R12, P3, R3, R16, RZ ;  /* 0x00000010030c7210 */ /* 0x010fc60007f7e0ff */
[----:B------:R-:W4:Y:S01]  /*13ae0*/  LDL R16, [R1+0x724] ;  /* 0x0007240001107983 */ /* 0x000f220000100800 */
[----:B---3--:R-:W-:-:S03]  /*13af0*/  IMAD.X R11, R5, 0x1, R7, P1 ;  /* 0x00000001050b7824 */ /* 0x008fc600008e0607 */
[----:B------:R-:W3:Y:S04]  /*13b00*/  LDL R7, [R1+0x714] ;  /* 0x0007140001077983 */ /* 0x000ee80000100800 */
[----:B------:R-:W4:Y:S04]  /*13b10*/  LDL.LU R236, [R1+0x100] ;  /* 0x0001000001ec7983 */ /* 0x000f280000300800 */
[----:B------:R-:W4:Y:S04]  /*13b20*/  LDL.LU R237, [R1+0x104] ;  /* 0x0001040001ed7983 */ /* 0x000f280000300800 */
[----:B------:R-:W4:Y:S04]  /*13b30*/  LDL.LU R238, [R1+0x108] ;  /* 0x0001080001ee7983 */ /* 0x000f280000300800 */
[----:B------:R-:W4:Y:S01]  /*13b40*/  LDL.LU R239, [R1+0x10c] ;  /* 0x00010c0001ef7983 */ /* 0x000f220000300800 */
[----:B------:R-:W-:-:S02]  /*13b50*/  SEL R13, R13, RZ, !P4 ;  /* 0x000000ff0d0d7207 */ /* 0x000fc40006000000 */
[----:B------:R-:W-:Y:S01]  /*13b60*/  ISETP.GT.AND P1, PT, R6, 0x3, PT ;  /* 0x000000030600780c */ /* 0x000fe20003f24270 */
[----:B------:R-:W-:Y:S01]  /*13b70*/  LDGSTS.E [R9+0x5900], desc[UR22][R10.64], P0 ;  /* 0x059000000a097fae */ /* 0x000fe20008121856 */
[----:B------:R-:W-:-:S03]  /*13b80*/  ISETP.NE.U32.AND P5, PT, R13, RZ, PT ;  /* 0x000000ff0d00720c */ /* 0x000fc60003fa5070 */
[----:B------:R-:W3:Y:S01]  /*13b90*/  LDL R15, [R1+0x72c] ;  /* 0x00072c00010f7983 */ /* 0x000ee20000100800 */
[----:B------:R-:W-:-:S03]  /*13ba0*/  IMAD.X R13, R5, 0x1, R32, P3 ;  /* 0x00000001050d7824 */ /* 0x000fc600018e0620 */
[----:B------:R-:W3:Y:S04]  /*13bb0*/  LDL R33, [R1+0x720] ;  /* 0x0007200001217983 */ /* 0x000ee80000100800 */
[----:B------:R1:W-:Y:S04]  /*13bc0*/  LDGSTS.E [R9+0x5a00], desc[UR22][R12.64], P0 ;  /* 0x05a000000c097fae */ /* 0x0003e80008121856 */
[----:B------:R-:W3:Y:S01]  /*13bd0*/  LDL R32, [R1+0x738] ;  /* 0x0007380001207983 */ /* 0x000ee20000100800 */
[----:B-1----:R-:W-:Y:S02]  /*13be0*/  SEL R12, RZ, 0x4, !P1 ;  /* 0x00000004ff0c7807 */ /* 0x002fe40004800000 */
[----:B------:R-:W-:-:S02]  /*13bf0*/  IADD3 R10, P1, R3, R28, RZ ;  /* 0x0000001c030a7210 */ /* 0x000fc40007f3e0ff */
[----:B------:R-:W3:Y:S04]  /*13c00*/  LDL R28, [R1+0x728] ;  /* 0x00072800011c7983 */ /* 0x000ee80000100800 */
[----:B------:R-:W3:Y:S01]  /*13c10*/  LDL.LU R220, [R1+0xf0] ;  /* 0x0000f00001dc7983 */ /* 0x000ee20000300800 */
[----:B------:R-:W-:Y:S01]  /*13c20*/  ISETP.GT.AND P2, PT, R6, 0x1e, PT ;  /* 0x0000001e0600780c */ /* 0x000fe20003f44270 */
[----:B------:R-:W-:Y:S01]  /*13c30*/  IMAD.MOV.U32 R221, RZ, RZ, R0 ;  /* 0x000000ffffdd7224 */ /* 0x000fe200078e0000 */
[----:B------:R-:W-:Y:S01]  /*13c40*/  SEL R12, R12, RZ, !P4 ;  /* 0x000000ff0c0c7207 */ /* 0x000fe20006000000 */
[----:B------:R-:W3:Y:S01]  /*13c50*/  LDL.LU R0, [R1+0x82c] ;  /* 0x00082c0001007983 */ /* 0x000ee20000300800 */
[----:B------:R-:W-:Y:S02]  /*13c60*/  SEL R11, RZ, 0x4, !P2 ;  /* 0x00000004ff0b7807 */ /* 0x000fe40005000000 */
[----:B------:R-:W-:Y:S01]  /*13c70*/  ISETP.GT.AND P2, PT, R6, 0x7, PT ;  /* 0x000000070600780c */ /* 0x000fe20003f44270 */
[----:B------:R-:W-:Y:S01]  /*13c80*/  IMAD.MOV.U32 R222, RZ, RZ, R21 ;  /* 0x000000ffffde7224 */ /* 0x000fe200078e0015 */
[----:B------:R-:W-:Y:S01]  /*13c90*/  SEL R13, R11, RZ, !P4 ;  /* 0x000000ff0b0d7207 */ /* 0x000fe20006000000 */
[----:B------:R-:W3:Y:S01]  /*13ca0*/  LDL R21, [R1+0x730] ;  /* 0x0007300001157983 */ /* 0x000ee20000100800 */
[----:B------:R-:W-:-:S02]  /*13cb0*/  SEL R14, RZ, 0x4, !P2 ;  /* 0x00000004ff0e7807 */ /* 0x000fc40005000000 */
[----:B------:R-:W-:Y:S01]  /*13cc0*/  ISETP.NE.U32.AND P2, PT, R12, RZ, PT ;  /* 0x000000ff0c00720c */ /* 0x000fe20003f45070 */
[----:B------:R-:W-:Y:S01]  /*13cd0*/  IMAD.MOV.U32 R223, RZ, RZ, R17 ;  /* 0x000000ffffdf7224 */ /* 0x000fe200078e0011 */
[----:B--2---:R-:W-:Y:S02]  /*13ce0*/  IADD3.X R11, R5, R19, RZ, P1, !PT ;  /* 0x00000013050b7210 */ /* 0x004fe40000ffe4ff */
[----:B------:R-:W2:Y:S01]  /*13cf0*/  LDL R19, [R1+0x79c] ;  /* 0x00079c0001137983 */ /* 0x000ea20000100800 */
[----:B------:R-:W-:Y:S01]  /*13d00*/  ISETP.NE.U32.AND P1, PT, R13, RZ, PT ;  /* 0x000000ff0d00720c */ /* 0x000fe20003f25070 */
[----:B----4-:R-:W-:Y:S01]  /*13d10*/  HMMA.1688.F32.TF32 R168, R172, R22, R236 ;  /* 0x00000016aca8723c */ /* 0x010fe200000810ec */
[----:B------:R-:W-:Y:S01]  /*13d20*/  IADD3 R12, P3, R3, R18, RZ ;  /* 0x00000012030c7210 */ /* 0x000fe20007f7e0ff */
[----:B------:R1:W-:Y:S04]  /*13d30*/  LDGSTS.E [R9+0x5b00], desc[UR22][R10.64], P0 ;  /* 0x05b000000a097fae */ /* 0x0003e80008121856 */
[----:B---3--:R-:W-:Y:S01]  /*13d40*/  IMAD.X R13, R5, 0x1, R7, P3 ;  /* 0x00000001050d7824 */ /* 0x008fe200018e0607 */
[----:B------:R-:W-:-:S15]  /*13d50*/  SEL R14, R14, RZ, !P4 ;  /* 0x000000ff0e0e7207 */ /* 0x000fde0006000000 */
[----:B------:R-:W-:-:S01]  /*13d60*/  NOP ;  /* 0x0000000000007918 */ /* 0x000fc20000000000 */
[----:B------:R-:W-:Y:S04]  /*13d70*/  STL.64 [R1+0xc0], R168 ;  /* 0x0000c0a801007387 */ /* 0x000fe80000100a00 */
[----:B------:R3:W-:Y:S04]  /*13d80*/  STL.64 [R1+0xc8], R170 ;  /* 0x0000c8aa01007387 */ /* 0x0007e80000100a00 */
[----:B------:R-:W4:Y:S04]  /*13d90*/  LDL R17, [R1+0x794] ;  /* 0x0007940001117983 */ /* 0x000f280000100800 */
[----:B------:R-:W4:Y:S04]  /*13da0*/  LDL R7, [R1+0x7a4] ;  /* 0x0007a40001077983 */ /* 0x000f280000100800 */
[----:B------:R-:W4:Y:S04]  /*13db0*/  LDL R37, [R1+0x7a0] ;  /* 0x0007a00001257983 */ /* 0x000f280000100800 */
[----:B------:R-:W4:Y:S01]  /*13dc0*/  LDL R18, [R1+0x7c8] ;  /* 0x0007c80001127983 */ /* 0x000f220000100800 */
[----:B---3--:R-:W-:Y:S01]  /*13dd0*/  HMMA.1688.F32.TF32 R168, R172, R26, R220 ;  /* 0x0000001aaca8723c */ /* 0x008fe200000810dc */
[----:B-1----:R-:W-:-:S02]  /*13de0*/  IADD3 R10, P6, R3, R16, RZ ;  /* 0x00000010030a7210 */ /* 0x002fc40007fde0ff */
[----:B------:R-:W-:Y:S01]  /*13df0*/  ISETP.NE.U32.AND P3, PT, R14, RZ, PT ;  /* 0x000000ff0e00720c */ /* 0x000fe20003f65070 */
[----:B------:R-:W3:Y:S01]  /*13e00*/  LDL R16, [R1+0x7ac] ;  /* 0x0007ac0001107983 */ /* 0x000ee20000100800 */
[----:B------:R-:W-:Y:S01]  /*13e10*/  IADD3 R14, P0, R3, R15, RZ ;  /* 0x0000000f030e7210 */ /* 0x000fe20007f1e0ff */
[C---:B------:R-:W-:Y:S02]  /*13e20*/  IMAD.X R11, R5.reuse, 0x1, R33, P6 ;  /* 0x00000001050b7824 */ /* 0x040fe400030e0621 */
[----:B------:R1:W-:Y:S02]  /*13e30*/  LDGSTS.E [R9+0x6800], desc[UR22][R12.64], P5 ;  /* 0x068000000c097fae */ /* 0x0003e4000a921856 */
[----:B------:R-:W-:Y:S01]  /*13e40*/  IMAD.X R15, R5, 0x1, R28, P0 ;  /* 0x00000001050f7824 */ /* 0x000fe200000e061c */
[----:B------:R-:W-:Y:S01]  /*13e50*/  ISETP.GT.AND P0, PT, R6, 0xb, PT ;  /* 0x0000000b0600780c */ /* 0x000fe20003f04270 */
[----:B------:R-:W3:Y:S04]  /*13e60*/  LDL R36, [R1+0x7a8] ;  /* 0x0007a80001247983 */ /* 0x000ee80000100800 */
[----:B------:R1:W-:Y:S02]  /*13e70*/  LDGSTS.E [R9+0x6900], desc[UR22][R10.64], P5 ;  /* 0x069000000a097fae */ /* 0x0003e4000a921856 */
[----:B-1----:R-:W-:-:S02]  /*13e80*/  IADD3 R12, P6, R3, R32, RZ ;  /* 0x00000020030c7210 */ /* 0x002fc40007fde0ff */
[----:B------:R-:W3:Y:S04]  /*13e90*/  LDL R33, [R1+0x7b0] ;  /* 0x0007b00001217983 */ /* 0x000ee80000100800 */
[----:B------:R-:W3:Y:S01]  /*13ea0*/  LDL R32, [R1+0x464] ;  /* 0x0004640001207983 */ /* 0x000ee20000100800 */
[----:B------:R-:W-:Y:S01]  /*13eb0*/  IMAD.X R13, R5, 0x1, R21, P6 ;  /* 0x00000001050d7824 */ /* 0x000fe200030e0615 */
[----:B------:R-:W-:Y:S02]  /*13ec0*/  SEL R11, RZ, 0x4, !P0 ;  /* 0x00000004ff0b7807 */ /* 0x000fe40004000000 */
[----:B------:R-:W3:Y:S02]  /*13ed0*/  LDL R23, [R1+0x46c] ;  /* 0x00046c0001177983 */ /* 0x000ee40000100800 */
[----:B------:R-:W-:-:S02]  /*13ee0*/  SEL R11, R11, RZ, !P4 ;  /* 0x000000ff0b0b7207 */ /* 0x000fc40006000000 */
[----:B------:R-:W-:Y:S04]  /*13ef0*/  LDGSTS.E [R9+0x6a00], desc[UR22][R14.64], P5 ;  /* 0x06a000000e097fae */ /* 0x000fe8000a921856 */
[----:B------:R1:W-:Y:S01]  /*13f00*/  LDGSTS.E [R9+0x6b00], desc[UR22][R12.64], P5 ;  /* 0x06b000000c097fae */ /* 0x0003e2000a921856 */
[----:B------:R-:W-:-:S03]  /*13f10*/  ISETP.NE.U32.AND P5, PT, R11, RZ, PT ;  /* 0x000000ff0b00720c */ /* 0x000fc60003fa5070 */
[----:B------:R-:W3:Y:S04]  /*13f20*/  LDL R21, [R1+0x458] ;  /* 0x0004580001157983 */ /* 0x000ee80000100800 */
[----:B------:R-:W3:Y:S04]  /*13f30*/  LDL R28, [R1+0x474] ;  /* 0x00047400011c7983 */ /* 0x000ee80000100800 */
[----:B------:R-:W-:Y:S04]  /*13f40*/  STL.64 [R1+0xb0], R168 ;  /* 0x0000b0a801007387 */ /* 0x000fe80000100a00 */
[----:B------:R-:W-:Y:S04]  /*13f50*/  STL.64 [R1+0xb8], R170 ;  /* 0x0000b8aa01007387 */ /* 0x000fe80000100a00 */
[----:B------:R-:W3:Y:S01]  /*13f60*/  LDL R22, [R1+0x480] ;  /* 0x0004800001167983 */ /* 0x000ee20000100800 */
[----:B--2---:R-:W-:-:S02]  /*13f70*/  IADD3 R10, P6, R3, R19, RZ ;  /* 0x00000013030a7210 */ /* 0x004fc40007fde0ff */
[----:B------:R-:W-:Y:S01]  /*13f80*/  ISETP.GT.AND P0, PT, R6, 0xf, PT ;  /* 0x0000000f0600780c */ /* 0x000fe20003f04270 */
[----:B------:R-:W2:Y:S02]  /*13f90*/  LDL R19, [R1+0x470] ;  /* 0x0004700001137983 */ /* 0x000ea40000100800 */
[----:B----4-:R-:W-:Y:S01]  /*13fa0*/  IMAD.X R11, R5, 0x1, R17, P6 ;  /* 0x00000001050b7824 */ /* 0x010fe200030e0611 */
[----:B-1----:R-:W-:-:S04]  /*13fb0*/  IADD3 R12, P6, R3, R7, RZ ;  /* 0x00000007030c7210 */ /* 0x002fc80007fde0ff */
[----:B------:R1:W-:Y:S04]  /*13fc0*/  LDGSTS.E [R9+0x7800], desc[UR22][R10.64], P1 ;  /* 0x078000000a097fae */ /* 0x0003e80008921856 */
[----:B------:R-:W4:Y:S01]  /*13fd0*/  LDL R7, [R1+0x468] ;  /* 0x0004680001077983 */ /* 0x000f220000100800 */
[----:B------:R-:W-:Y:S01]  /*13fe0*/  IMAD.X R13, R5, 0x1, R37, P6 ;  /* 0x00000001050d7824 */ /* 0x000fe200030e0625 */
[C---:B------:R-:W-:Y:S02]  /*13ff0*/  IADD3 R14, P6, R3.reuse, R18, RZ ;  /* 0x00000012030e7210 */ /* 0x040fe40007fde0ff */
[----:B------:R-:W2:Y:S01]  /*14000*/  LDL R18, [R1+0x478] ;  /* 0x0004780001127983 */ /* 0x000ea20000100800 */
[----:B------:R-:W-:Y:S02]  /*14010*/  SEL R15, RZ, 0x4, !P0 ;  /* 0x00000004ff0f7807 */ /* 0x000fe40004000000 */
[----:B---3--:R-:W-:Y:S01]  /*14020*/  IADD3 R16, P0, R3, R16, RZ ;  /* 0x0000001003107210 */ /* 0x008fe20007f1e0ff */
[----:B------:R3:W-:Y:S01]  /*14030*/  LDGSTS.E [R9+0x7900], desc[UR22][R12.64], P1 ;  /* 0x079000000c097fae */ /* 0x0007e20008921856 */
[----:B------:R-:W-:-:S02]  /*14040*/  SEL R15, R15, RZ, !P4 ;  /* 0x000000ff0f0f7207 */ /* 0x000fc40006000000 */
[----:B------:R-:W-:Y:S02]  /*14050*/  IADD3.X R17, R5, R36, RZ, P0, !PT ;  /* 0x0000002405117210 */ /* 0x000fe400007fe4ff */
[----:B------:R-:W-:Y:S01]  /*14060*/  ISETP.NE.U32.AND P0, PT, R15, RZ, PT ;  /* 0x000000ff0f00720c */ /* 0x000fe20003f05070 */
[----:B------:R-:W2:Y:S04]  /*14070*/  LDL R36, [R1+0x4ec] ;  /* 0x0004ec0001247983 */ /* 0x000ea80000100800 */
[----:B------:R-:W-:Y:S01]  /*14080*/  LDGSTS.E [R9+0x7a00], desc[UR22][R16.64], P1 ;  /* 0x07a0000010097fae */ /* 0x000fe20008921856 */
[----:B------:R-:W-:-:S03]  /*14090*/  IMAD.X R15, R5, 0x1, R33, P6 ;  /* 0x00000001050f7824 */ /* 0x000fc600030e0621 */
[----:B------:R-:W2:Y:S01]  /*140a0*/  LDL R33, [R1+0x4dc] ;  /* 0x0004dc0001217983 */ /* 0x000ea20000100800 */
[----:B-1----:R-:W-:-:S03]  /*140b0*/  IADD3 R10, P6, R3, R32, RZ ;  /* 0x00000020030a7210 */ /* 0x002fc60007fde0ff */
[----:B------:R1:W-:Y:S01]  /*140c0*/  LDGSTS.E [R9+0x7b00], desc[UR22][R14.64], P1 ;  /* 0x07b000000e097fae */ /* 0x0003e20008921856 */
[----:B---3--:R-:W-:-:S03]  /*140d0*/  IADD3 R12, P1, R3, R23, RZ ;  /* 0x00000017030c7210 */ /* 0x008fc60007f3e0ff */
[----:B------:R-:W3:Y:S01]  /*140e0*/  LDL R32, [R1+0x4e8] ;  /* 0x0004e80001207983 */ /* 0x000ee20000100800 */
[----:B------:R-:W-:-:S03]  /*140f0*/  LOP3.LUT R23, R29, 0x60, RZ, 0x3c, !PT ;  /* 0x000000601d177812 */ /* 0x000fc600078e3cff */
[----:B------:R-:W3:Y:S01]  /*14100*/  LDL R29, [R1+0x4f0] ;  /* 0x0004f000011d7983 */ /* 0x000ee20000100800 */
[----:B------:R-:W-:-:S03]  /*14110*/  IMAD.X R11, R5, 0x1, R21, P6 ;  /* 0x00000001050b7824 */ /* 0x000fc600030e0615 */
[----:B------:R-:W3:Y:S01]  /*14120*/  LDL R21, [R1+0x4e4] ;  /* 0x0004e40001157983 */ /* 0x000ee20000100800 */
[----:B-1----:R-:W-:-:S03]  /*14130*/  IADD3 R14, P6, R3, R28, RZ ;  /* 0x0000001c030e7210 */ /* 0x002fc60007fde0ff */
[----:B------:R-:W3:Y:S01]  /*14140*/  LDL R28, [R1+0x500] ;  /* 0x00050000011c7983 */ /* 0x000ee20000100800 */
[----:B------:R-:W-:Y:S02]  /*14150*/  IMAD.MOV.U32 R220, RZ, RZ, R2 ;  /* 0x000000ffffdc7224 */ /* 0x000fe400078e0002 */
[----:B------:R-:W-:Y:S02]  /*14160*/  IMAD.MOV.U32 R221, RZ, RZ, R8 ;  /* 0x000000ffffdd7224 */ /* 0x000fe400078e0008 */
[----:B------:R-:W-:Y:S02]  /*14170*/  VIADD R9, R23, UR7 ;  /* 0x0000000717097c36 */ /* 0x000fe40008000000 */
[----:B------:R-:W-:-:S03]  /*14180*/  IMAD.MOV.U32 R223, RZ, RZ, R20 ;  /* 0x000000ffffdf7224 */ /* 0x000fc600078e0014 */
[----:B------:R-:W-:Y:S01]  /*14190*/  LDGSTS.E [R9+0xc00], desc[UR22][R10.64], P2 ;  /* 0x00c000000a097fae */ /* 0x000fe20009121856 */
[----:B----4-:R-:W-:-:S03]  /*141a0*/  IMAD.X R13, R5, 0x1, R7, P1 ;  /* 0x00000001050d7824 */ /* 0x010fc600008e0607 */
[----:B------:R-:W4:Y:S01]  /*141b0*/  LDL R7, [R1+0x4f4] ;  /* 0x0004f40001077983 */ /* 0x000f220000100800 */
[----:B------:R-:W-:-:S03]  /*141c0*/  IADD3 R16, P1, R3, R22, RZ ;  /* 0x0000001603107210 */ /* 0x000fc60007f3e0ff */
[----:B------:R-:W4:Y:S04]  /*141d0*/  LDL.LU R2, [R1+0x828] ;  /* 0x0008280001027983 */ /* 0x000f280000300800 */
[----:B------:R-:W4:Y:S04]  /*141e0*/  LDL.LU R8, [R1+0x824] ;  /* 0x0008240001087983 */ /* 0x000f280000300800 */
[----:B------:R-:W4:Y:S04]  /*141f0*/  LDL R23, [R1+0x4f8] ;  /* 0x0004f80001177983 */ /* 0x000f280000100800 */
[----:B------:R-:W4:Y:S01]  /*14200*/  LDL R22, [R1+0x400] ;  /* 0x0004000001167983 */ /* 0x000f220000100800 */
[----:B--2---:R-:W-:-:S03]  /*14210*/  IADD3.X R17, R5, R18, RZ, P1, !PT ;  /* 0x0000001205117210 */ /* 0x004fc60000ffe4ff */
[----:B------:R-:W2:Y:S01]  /*14220*/  LDL R18, [R1+0x55c] ;  /* 0x00055c0001127983 */ /* 0x000ea20000100800 */
[----:B------:R-:W-:Y:S01]  /*14230*/  IMAD.X R15, R5, 0x1, R19, P6 ;  /* 0x00000001050f7824 */ /* 0x000fe200030e0613 */
[C---:B------:R-:W-:Y:S02]  /*14240*/  ISETP.GT.AND P1, PT, R6.reuse, 0x13, PT ;  /* 0x000000130600780c */ /* 0x040fe40003f24270 */
[----:B------:R-:W-:Y:S01]  /*14250*/  ISETP.GT.AND P6, PT, R6, 0x17, PT ;  /* 0x000000170600780c */ /* 0x000fe20003fc4270 */
[----:B------:R1:W-:Y:S04]  /*14260*/  LDGSTS.E [R9+0xd00], desc[UR22][R12.64], P2 ;  /* 0x00d000000c097fae */ /* 0x0003e80009121856 */
[----:B------:R-:W2:Y:S04]  /*14270*/  LDL R20, [R1+0x408] ;  /* 0x0004080001147983 */ /* 0x000ea80000100800 */
[----:B------:R3:W-:Y:S01]  /*14280*/  LDGSTS.E [R9+0xe00], desc[UR22][R14.64], P2 ;  /* 0x00e000000e097fae */ /* 0x0007e20009121856 */
[----:B-1----:R-:W-:-:S03]  /*14290*/  SEL R13, RZ, 0x4, !P1 ;  /* 0x00000004ff0d7807 */ /* 0x002fc60004800000 */
[----:B------:R1:W-:Y:S01]  /*142a0*/  LDGSTS.E [R9+0xf00], desc[UR22][R16.64], P2 ;  /* 0x00f0000010097fae */ /* 0x0003e20009121856 */
[----:B------:R-:W-:Y:S02]  /*142b0*/  IADD3 R12, P2, R3, R36, RZ ;  /* 0x00000024030c7210 */ /* 0x000fe40007f5e0ff */
[----:B------:R-:W-:Y:S01]  /*142c0*/  SEL R13, R13, RZ, !P4 ;  /* 0x000000ff0d0d7207 */ /* 0x000fe20006000000 */
[----:B------:R-:W2:Y:S01]  /*142d0*/  LDL R26, [R1+0x404] ;  /* 0x00040400011a7983 */ /* 0x000ea20000100800 */
[----:B---3--:R-:W-:Y:S01]  /*142e0*/  IADD3 R10, P1, R3, R21, RZ ;  /* 0x00000015030a7210 */ /* 0x008fe20007f3e0ff */
[----:B------:R-:W-:Y:S01]  /*142f0*/  IMAD.MOV.U32 R222, RZ, RZ, R252 ;  /* 0x000000ffffde7224 */ /* 0x000fe200078e00fc */
[----:B------:R-:W-:Y:S01]  /*14300*/  SEL R15, RZ, 0x4, !P6 ;  /* 0x00000004ff0f7807 */ /* 0x000fe20007000000 */
[----:B------:R-:W3:Y:S02]  /*14310*/  LDL R21, [R1+0x568] ;  /* 0x0005680001157983 */ /* 0x000ee40000100800 */
[----:B------:R-:W-:Y:S01]  /*14320*/  IMAD.X R11, R5, 0x1, R33, P1 ;  /* 0x00000001050b7824 */ /* 0x000fe200008e0621 */
[----:B------:R-:W-:Y:S01]  /*14330*/  SEL R15, R15, RZ, !P4 ;  /* 0x000000ff0f0f7207 */ /* 0x000fe20006000000 */
[----:B------:R-:W3:Y:S01]  /*14340*/  LDL R27, [R1+0x564] ;  /* 0x00056400011b7983 */ /* 0x000ee20000100800 */
[----:B------:R-:W-:Y:S01]  /*14350*/  ISETP.NE.U32.AND P1, PT, R13, RZ, PT ;  /* 0x000000ff0d00720c */ /* 0x000fe20003f25070 */
[----:B------:R-:W-:Y:S01]  /*14360*/  IMAD.X R13, R5, 0x1, R32, P2 ;  /* 0x00000001050d7824 */ /* 0x000fe200010e0620 */
[----:B------:R-:W-:Y:S01]  /*14370*/  ISETP.NE.U32.AND P2, PT, R15, RZ, PT ;  /* 0x000000ff0f00720c */ /* 0x000fe20003f45070 */
[----:B------:R-:W3:Y:S04]  /*14380*/  LDL R19, [R1+0x40c] ;  /* 0x00040c0001137983 */ /* 0x000ee80000100800 */
[----:B------:R1:W-:Y:S04]  /*14390*/  LDGSTS.E [R9+0x1c00], desc[UR22][R10.64], P3 ;  /* 0x01c000000a097fae */ /* 0x0003e80009921856 */
[----:B------:R-:W-:Y:S01]  /*143a0*/  LDGSTS.E [R9+0x1d00], desc[UR22][R12.64], P3 ;  /* 0x01d000000c097fae */ /* 0x000fe20009921856 */
[----:B----4-:R-:W-:-:S03]  /*143b0*/  IADD3 R14, P6, R3, R7, RZ ;  /* 0x00000007030e7210 */ /* 0x010fc60007fde0ff */
[----:B------:R-:W4:Y:S02]  /*143c0*/  LDL R7, [R1+0x56c] ;  /* 0x00056c0001077983 */ /* 0x000f240000100800 */
[----:B------:R-:W-:Y:S01]  /*143d0*/  IMAD.X R15, R5, 0x1, R29, P6 ;  /* 0x00000001050f7824 */ /* 0x000fe200030e061d */
[----:B-1----:R-:W-:Y:S02]  /*143e0*/  IADD3 R16, P6, R3, R28, RZ ;  /* 0x0000001c03107210 */ /* 0x002fe40007fde0ff */
[----:B------:R-:W-:Y:S02]  /*143f0*/  HMMA.1688.F32.TF32 R28, R172, R30, R220 ;  /* 0x0000001eac1c723c */ /* 0x000fe400000810dc */
[----:B------:R-:W-:Y:S01]  /*14400*/  LDGSTS.E [R9+0x1e00], desc[UR22][R14.64], P3 ;  /* 0x01e000000e097fae */ /* 0x000fe20009921856 */
[----:B------:R-:W-:Y:S01]  /*14410*/  IMAD.X R17, R5, 0x1, R23, P6 ;  /* 0x0000000105117824 */ /* 0x000fe200030e0617 */
[C---:B------:R-:W-:Y:S01]  /*14420*/  IADD3 RZ, P6, R3.reuse, R22, RZ ;  /* 0x0000001603ff7210 */ /* 0x040fe20007fde0ff */
[----:B------:R-:W-:-:S03]  /*14430*/  IMAD.IADD R10, R3, 0x1, R22 ;  /* 0x00000001030a7824 */ /* 0x000fc600078e0216 */
[----:B------:R-:W-:Y:S01]  /*14440*/  LDGSTS.E [R9+0x1f00], desc[UR22][R16.64], P3 ;  /* 0x01f0000010097fae */ /* 0x000fe20009921856 */
[----:B--2---:R-:W-:-:S05]  /*14450*/  IMAD.X R11, R5, 0x1, R18, P6 ;  /* 0x00000001050b7824 */ /* 0x004fca00030e0612 */
[----:B------:R1:W-:Y:S09]  /*14460*/  LDGSTS.E [R9+0x2c00], desc[UR22][R10.64], P5 ;  /* 0x02c000000a097fae */ /* 0x0003f2000a921856 */
[----:B------:R2:W-:Y:S04]  /*14470*/  STL.64 [R1+0xa0], R28 ;  /* 0x0000a01c01007387 */ /* 0x0005e80000100a00 */
[----:B------:R-:W-:Y:S04]  /*14480*/  STL.64 [R1+0xa8], R30 ;  /* 0x0000a81e01007387 */ /* 0x000fe80000100a00 */
[----:B------:R-:W4:Y:S04]  /*14490*/  LDL R23, [R1+0x410] ;  /* 0x0004100001177983 */ /* 0x000f280000100800 */
[----:B------:R-:W4:Y:S01]  /*144a0*/  LDL R18, [R1+0x5cc] ;  /* 0x0005cc0001127983 */ /* 0x000f220000100800 */
[----:B------:R-:W-:-:S03]  /*144b0*/  IADD3 RZ, P6, R3, R20, RZ ;  /* 0x0000001403ff7210 */ /* 0x000fc60007fde0ff */
[----:B------:R-:W4:Y:S01]  /*144c0*/  LDL R22, [R1+0x414] ;  /* 0x0004140001167983 */ /* 0x000f220000100800 */
[C---:B------:R-:W-:Y:S01]  /*144d0*/  IADD3 RZ, P3, R3.reuse, R26, RZ ;  /* 0x0000001a03ff7210 */ /* 0x040fe20007f7e0ff */
[----:B-1----:R-:W-:Y:S02]  /*144e0*/  IMAD.IADD R10, R3, 0x1, R26 ;  /* 0x00000001030a7824 */ /* 0x002fe400078e021a */
[----:B---3--:R-:W-:Y:S01]  /*144f0*/  IMAD.X R13, R5, 0x1, R21, P6 ;  /* 0x00000001050d7824 */ /* 0x008fe200030e0615 */
[----:B------:R-:W3:Y:S04]  /*14500*/  LDL R26, [R1+0x5d4] ;  /* 0x0005d400011a7983 */ /* 0x000ee80000100800 */
[----:B------:R-:W3:Y:S01]  /*14510*/  LDL R21, [R1+0x418] ;  /* 0x0004180001157983 */ /* 0x000ee20000100800 */
[----:B------:R-:W-:-:S03]  /*14520*/  IADD3 R12, R3, R20, RZ ;  /* 0x00000014030c7210 */ /* 0x000fc60007ffe0ff */
[----:B--2---:R-:W2:Y:S04]  /*14530*/  LDL R29, [R1+0x5d8] ;  /* 0x0005d800011d7983 */ /* 0x004ea80000100800 */
[----:B------:R-:W2:Y:S01]  /*14540*/  LDL R20, [R1+0x41c] ;  /* 0x00041c0001147983 */ /* 0x000ea20000100800 */
[----:B------:R-:W-:Y:S01]  /*14550*/  IMAD.X R11, R5, 0x1, R27, P3 ;  /* 0x00000001050b7824 */ /* 0x000fe200018e061b */
[----:B------:R-:W-:Y:S01]  /*14560*/  ISETP.GT.AND P6, PT, R6, 0x1b, PT ;  /* 0x0000001b0600780c */ /* 0x000fe20003fc4270 */
[C---:B------:R-:W-:Y:S01]  /*14570*/  IMAD.IADD R14, R3.reuse, 0x1, R19 ;  /* 0x00000001030e7824 */ /* 0x040fe200078e0213 */
[----:B------:R-:W2:Y:S04]  /*14580*/  LDL R17, [R1+0x63c] ;  /* 0x00063c0001117983 */ /* 0x000ea80000100800 */
[----:B------:R1:W-:Y:S01]  /*14590*/  LDGSTS.E [R9+0x2d00], desc[UR22][R10.64], P5 ;  /* 0x02d000000a097fae */ /* 0x0003e2000a921856 */
[----:B------:R-:W-:-:S03]  /*145a0*/  IADD3 RZ, P3, R3, R19, RZ ;  /* 0x0000001303ff7210 */ /* 0x000fc60007f7e0ff */
[----:B------:R-:W2:Y:S04]  /*145b0*/  LDL R19, [R1+0x5dc] ;  /* 0x0005dc0001137983 */ /* 0x000ea80000100800 */
[----:B------:R-:W2:Y:S01]  /*145c0*/  LDL R28, [R1+0x424] ;  /* 0x00042400011c7983 */ /* 0x000ea20000100800 */
[----:B-1----:R-:W-:-:S03]  /*145d0*/  SEL R10, RZ, 0x4, !P6 ;  /* 0x00000004ff0a7807 */ /* 0x002fc60007000000 */
[----:B------:R-:W2:Y:S01]  /*145e0*/  LDL R16, [R1+0x644] ;  /* 0x0006440001107983 */ /* 0x000ea20000100800 */
[----:B------:R-:W1:Y:S01]  /*145f0*/  S2R R236, SR_TID.X ;  /* 0x0000000000ec7919 */ /* 0x000e620000002100 */
[----:B------:R-:W-:Y:S02]  /*14600*/  HMMA.1688.F32.TF32 R32, R172, R34, R176 ;  /* 0x00000022ac20723c */ /* 0x000fe400000810b0 */
[----:B------:R-:W2:Y:S04]  /*14610*/  LDL R27, [R1+0x64c] ;  /* 0x00064c00011b7983 */ /* 0x000ea80000100800 */
[----:B------:R1:W-:Y:S01]  /*14620*/  LDGSTS.E [R9+0x2e00], desc[UR22][R12.64], P5 ;  /* 0x02e000000c097fae */ /* 0x0003e2000a921856 */
[----:B----4-:R-:W-:-:S05]  /*14630*/  IADD3 RZ, P6, R3, R23, RZ ;  /* 0x0000001703ff7210 */ /* 0x010fca0007fde0ff */
[C---:B------:R-:W-:Y:S02]  /*14640*/  IMAD.X R11, R5.reuse, 0x1, R18, P6 ;  /* 0x00000001050b7824 */ /* 0x040fe400030e0612 */
[----:B------:R-:W4:Y:S01]  /*14650*/  LDL R18, [R1+0x420] ;  /* 0x0004200001127983 */ /* 0x000f220000100800 */
[----:B------:R-:W-:-:S08]  /*14660*/  IMAD.X R15, R5, 0x1, R7, P3 ;  /* 0x00000001050f7824 */ /* 0x000fd000018e0607 */
[----:B------:R-:W-:Y:S01]  /*14670*/  STL.64 [R1+0x90], R32 ;  /* 0x0000902001007387 */ /* 0x000fe20000100a00 */
[----:B-1----:R-:W-:-:S03]  /*14680*/  LOP3.LUT R7, R236, 0x1f, RZ, 0xc0, !PT ;  /* 0x0000001fec077812 */ /* 0x002fc600078ec0ff */
[----:B------:R1:W-:Y:S01]  /*14690*/  STL.64 [R1+0x98], R34 ;  /* 0x0000982201007387 */ /* 0x0003e20000100a00 */
[----:B------:R-:W-:Y:S02]  /*146a0*/  ISETP.GT.AND P3, PT, R6, 0x1f, PT ;  /* 0x0000001f0600780c */ /* 0x000fe40003f64270 */
[----:B------:R-:W-:Y:S01]  /*146b0*/  SEL R10, R10, RZ, !P4 ;  /* 0x000000ff0a0a7207 */ /* 0x000fe20006000000 */
[----:B------:R2:W-:Y:S01]  /*146c0*/  LDGSTS.E [R9+0x2f00], desc[UR22][R14.64], P5 ;  /* 0x02f000000e097fae */ /* 0x0005e2000a921856 */
[----:B------:R-:W-:Y:S01]  /*146d0*/  ISETP.GE.AND P5, PT, R7, R6, PT ;  /* 0x000000060700720c */ /* 0x000fe20003fa6270 */
[----:B-1----:R-:W-:Y:S01]  /*146e0*/  HMMA.1688.F32.TF32 R32, R172, R38, R180 ;  /* 0x00000026ac20723c */ /* 0x002fe200000810b4 */
[----:B------:R-:W-:Y:S02]  /*146f0*/  SEL R12, RZ, 0x4, !P3 ;  /* 0x00000004ff0c7807 */ /* 0x000fe40005800000 */
[----:B------:R-:W-:Y:S02]  /*14700*/  ISETP.NE.U32.AND P3, PT, R10, RZ, PT ;  /* 0x000000ff0a00720c */ /* 0x000fe40003f65070 */
[----:B------:R-:W-:-:S02]  /*14710*/  SEL R10, RZ, 0x4, P5 ;  /* 0x00000004ff0a7807 */ /* 0x000fc40002800000 */
[----:B------:R-:W-:Y:S02]  /*14720*/  IADD3 RZ, P6, R3, R22, RZ ;  /* 0x0000001603ff7210 */ /* 0x000fe40007fde0ff */
[----:B------:R-:W-:Y:S02]  /*14730*/  SEL R10, R10, RZ, !P4 ;  /* 0x000000ff0a0a7207 */ /* 0x000fe40006000000 */
[----:B------:R-:W-:Y:S01]  /*14740*/  SEL R12, R12, RZ, !P4 ;  /* 0x000000ff0c0c7207 */ /* 0x000fe20006000000 */
[----:B---3--:R-:W-:Y:S01]  /*14750*/  IMAD.X R13, R5, 0x1, R26, P6 ;  /* 0x00000001050d7824 */ /* 0x008fe200030e061a */
[----:B------:R-:W-:Y:S01]  /*14760*/  ISETP.NE.U32.AND P4, PT, R10, RZ, PT ;  /* 0x000000ff0a00720c */ /* 0x000fe20003f85070 */
[C---:B------:R-:W-:Y:S01]  /*14770*/  IMAD.IADD R10, R3.reuse, 0x1, R23 ;  /* 0x00000001030a7824 */ /* 0x040fe200078e0217 */
[----:B------:R-:W-:Y:S01]  /*14780*/  IADD3 RZ, P6, R3, R21, RZ ;  /* 0x0000001503ff7210 */ /* 0x000fe20007fde0ff */
[----:B------:R-:W3:Y:S04]  /*14790*/  LDL R26, [R1+0x658] ;  /* 0x00065800011a7983 */ /* 0x000ee80000100800 */
[----:B------:R-:W3:Y:S01]  /*147a0*/  LDL R23, [R1+0x648] ;  /* 0x0006480001177983 */ /* 0x000ee20000100800 */
[----:B--2---:R-:W-:Y:S01]  /*147b0*/  IMAD.X R15, R5, 0x1, R29, P6 ;  /* 0x00000001050f7824 */ /* 0x004fe200030e061d */
[----:B------:R-:W-:-:S02]  /*147c0*/  IADD3 RZ, P6, R3, R20, RZ ;  /* 0x0000001403ff7210 */ /* 0x000fc40007fde0ff */
[----:B------:R-:W-:Y:S04]  /*147d0*/  STL.64 [R1+0x80], R32 ;  /* 0x0000802001007387 */ /* 0x000fe80000100a00 */
[----:B------:R1:W-:Y:S04]  /*147e0*/  LDGSTS.E [R9+0x3c00], desc[UR22][R10.64], P0 ;  /* 0x03c000000a097fae */ /* 0x0003e80008121856 */
[----:B------:R2:W-:Y:S01]  /*147f0*/  STL.64 [R1+0x88], R34 ;  /* 0x0000882201007387 */ /* 0x0005e20000100a00 */
[----:B------:R-:W-:Y:S01]  /*14800*/  ISETP.NE.U32.AND P5, PT, R12, RZ, PT ;  /* 0x000000ff0c00720c */ /* 0x000fe20003fa5070 */
[----:B------:R-:W-:-:S02]  /*14810*/  IMAD.IADD R12, R3, 0x1, R22 ;  /* 0x00000001030c7824 */ /* 0x000fc400078e0216 */
[C---:B------:R-:W-:Y:S01]  /*14820*/  IMAD.IADD R14, R3.reuse, 0x1, R21 ;  /* 0x00000001030e7824 */ /* 0x040fe200078e0215 */
[----:B------:R-:W3:Y:S01]  /*14830*/  LDL R22, [R1+0x6bc] ;  /* 0x0006bc0001167983 */ /* 0x000ee20000100800 */
[----:B-1----:R-:W-:-:S03]  /*14840*/  IMAD.IADD R10, R3, 0x1, R20 ;  /* 0x00000001030a7824 */ /* 0x002fc600078e0214 */
[----:B------:R-:W3:Y:S04]  /*14850*/  LDL R21, [R1+0x6c4] ;  /* 0x0006c40001157983 */ /* 0x000ee80000100800 */
[----:B------:R-:W3:Y:S01]  /*14860*/  LDL R20, [R1+0x650] ;  /* 0x0006500001147983 */ /* 0x000ee20000100800 */
[----:B--2---:R-:W-:Y:S01]  /*14870*/  HMMA.1688.F32.TF32 R32, R172, R42, R184 ;  /* 0x0000002aac20723c */ /* 0x004fe200000810b8 */
[----:B------:R-:W-:Y:S02]  /*14880*/  IADD3.X R11, R5, R19, RZ, P6, !PT ;  /* 0x00000013050b7210 */ /* 0x000fe400037fe4ff */
[----:B------:R1:W-:Y:S04]  /*14890*/  LDGSTS.E [R9+0x3d00], desc[UR22][R12.64], P0 ;  /* 0x03d000000c097fae */ /* 0x0003e80008121856 */
[----:B------:R-:W-:Y:S04]  /*148a0*/  LDGSTS.E [R9+0x3e00], desc[UR22][R14.64], P0 ;  /* 0x03e000000e097fae */ /* 0x000fe80008121856 */
[----:B------:R2:W-:Y:S01]  /*148b0*/  LDGSTS.E [R9+0x3f00], desc[UR22][R10.64], P0 ;  /* 0x03f000000a097fae */ /* 0x0005e20008121856 */
[----:B------:R-:W-:-:S03]  /*148c0*/  IADD3 RZ, P0, R3, R28, RZ ;  /* 0x0000001c03ff7210 */ /* 0x000fc60007f1e0ff */
[----:B------:R-:W3:Y:S02]  /*148d0*/  LDL R19, [R1+0x6b4] ;  /* 0x0006b40001137983 */ /* 0x000ee40000100800 */
[----:B-1----:R-:W-:Y:S01]  /*148e0*/  IMAD.X R13, R5, 0x1, R16, P0 ;  /* 0x00000001050d7824 */ /* 0x002fe200000e0610 */
[C---:B----4-:R-:W-:Y:S01]  /*148f0*/  IADD3 RZ, P6, R3.reuse, R18, RZ ;  /* 0x0000001203ff7210 */ /* 0x050fe20007fde0ff */
[----:B--2---:R-:W-:Y:S02]  /*14900*/  IMAD.IADD R10, R3, 0x1, R18 ;  /* 0x00000001030a7824 */ /* 0x004fe400078e0212 */
[----:B------:R-:W2:Y:S02]  /*14910*/  LDL R18, [R1+0x6cc] ;  /* 0x0006cc0001127983 */ /* 0x000ea40000100800 */
[----:B------:R-:W-:Y:S02]  /*14920*/  IMAD.X R11, R5, 0x1, R17, P6 ;  /* 0x00000001050b7824 */ /* 0x000fe400030e0611 */
[----:B------:R-:W4:Y:S04]  /*14930*/  LDL R17, [R1+0x6c0] ;  /* 0x0006c00001117983 */ /* 0x000f280000100800 */
[----:B------:R1:W-:Y:S04]  /*14940*/  STL.64 [R1+0x70], R32 ;  /* 0x0000702001007387 */ /* 0x0003e80000100a00 */
[----:B------:R1:W-:Y:S04]  /*14950*/  STL.64 [R1+0x78], R34 ;  /* 0x0000782201007387 */ /* 0x0003e80000100a00 */
[----:B------:R-:W4:Y:S04]  /*14960*/  LDL R16, [R1+0x73c] ;  /* 0x00073c0001107983 */ /* 0x000f280000100800 */
[----:B-1----:R-:W4:Y:S04]  /*14970*/  LDL R33, [R1+0x6d0] ;  /* 0x0006d00001217983 */ /* 0x002f280000100800 */
[----:B------:R-:W4:Y:S04]  /*14980*/  LDL R34, [R1+0x6c8] ;  /* 0x0006c80001227983 */ /* 0x000f280000100800 */
[----:B------:R-:W4:Y:S04]  /*14990*/  LDL R35, [R1+0x6d8] ;  /* 0x0006d80001237983 */ /* 0x000f280000100800 */
[----:B------:R-:W4:Y:S04]  /*149a0*/  LDL R32, [R1+0x744] ;  /* 0x0007440001207983 */ /* 0x000f280000100800 */
[----:B------:R-:W4:Y:S01]  /*149b0*/  LDL R31, [R1+0x734] ;  /* 0x00073400011f7983 */ /* 0x000f220000100800 */
[C---:B------:R-:W-:Y:S01]  /*149c0*/  IMAD.IADD R12, R3.reuse, 0x1, R28 ;  /* 0x00000001030c7824 */ /* 0x040fe200078e021c */
[----:B------:R-:W-:-:S02]  /*149d0*/  IADD3 R14, P6, R3, R27, RZ ;  /* 0x0000001b030e7210 */ /* 0x000fc40007fde0ff */
[----:B------:R3:W-:Y:S04]  /*149e0*/  LDGSTS.E [R9+0x4c00], desc[UR22][R10.64], P1 ;  /* 0x04c000000a097fae */ /* 0x0007e80008921856 */
[----:B------:R-:W4:Y:S04]  /*149f0*/  LDL R30, [R1+0x74c] ;  /* 0x00074c00011e7983 */ /* 0x000f280000100800 */
[----:B------:R-:W4:Y:S01]  /*14a00*/  LDL R29, [R1+0x740] ;  /* 0x00074000011d7983 */ /* 0x000f220000100800 */
[----:B---3--:R-:W-:-:S03]  /*14a10*/  IADD3 R10, P0, R3, R26, RZ ;  /* 0x0000001a030a7210 */ /* 0x008fc60007f1e0ff */
[----:B------:R-:W3:Y:S01]  /*14a20*/  LDL R28, [R1+0x758] ;  /* 0x00075800011c7983 */ /* 0x000ee20000100800 */
[----:B------:R-:W-:-:S03]  /*14a30*/  IMAD.X R15, R5, 0x1, R23, P6 ;  /* 0x00000001050f7824 */ /* 0x000fc600030e0617 */
[----:B------:R-:W3:Y:S04]  /*14a40*/  LDL R27, [R1+0x748] ;  /* 0x00074800011b7983 */ /* 0x000ee80000100800 */
[----:B------:R-:W3:Y:S01]  /*14a50*/  LDL R26, [R1+0x7cc] ;  /* 0x0007cc00011a7983 */ /* 0x000ee20000100800 */
[----:B------:R-:W-:-:S03]  /*14a60*/  IMAD.X R11, R5, 0x1, R20, P0 ;  /* 0x00000001050b7824 */ /* 0x000fc600000e0614 */
[----:B------:R-:W3:Y:S04]  /*14a70*/  LDL R20, [R1+0x750] ;  /* 0x0007500001147983 */ /* 0x000ee80000100800 */
[----:B------:R1:W-:Y:S04]  /*14a80*/  LDGSTS.E [R9+0x4d00], desc[UR22][R12.64], P1 ;  /* 0x04d000000c097fae */ /* 0x0003e80008921856 */
[----:B------:R1:W-:Y:S04]  /*14a90*/  LDGSTS.E [R9+0x4e00], desc[UR22][R14.64], P1 ;  /* 0x04e000000e097fae */ /* 0x0003e80008921856 */
[----:B------:R-:W3:Y:S01]  /*14aa0*/  LDL R23, [R1+0x7d4] ;  /* 0x0007d40001177983 */ /* 0x000ee20000100800 */
[----:B-1----:R-:W-:-:S03]  /*14ab0*/  IADD3 R12, P6, R3, R22, RZ ;  /* 0x00000016030c7210 */ /* 0x002fc60007fde0ff */
[----:B------:R2:W-:Y:S01]  /*14ac0*/  LDGSTS.E [R9+0x4f00], desc[UR22][R10.64], P1 ;  /* 0x04f000000a097fae */ /* 0x0005e20008921856 */
[----:B------:R-:W-:-:S03]  /*14ad0*/  IADD3 R14, P0, R3, R21, RZ ;  /* 0x00000015030e7210 */ /* 0x000fc60007f1e0ff */
[----:B------:R-:W3:Y:S04]  /*14ae0*/  LDL R22, [R1+0x7b4] ;  /* 0x0007b40001167983 */ /* 0x000ee80000100800 */
[----:B------:R-:W3:Y:S01]  /*14af0*/  LDL R21, [R1+0x7dc] ;  /* 0x0007dc0001157983 */ /* 0x000ee20000100800 */
[----:B------:R-:W-:-:S03]  /*14b00*/  IMAD.X R13, R5, 0x1, R19, P6 ;  /* 0x00000001050d7824 */ /* 0x000fc600030e0613 */
[----:B------:R-:W3:Y:S04]  /*14b10*/  LDL R19, [R1+0x7d0] ;  /* 0x0007d00001137983 */ /* 0x000ee80000100800 */
[----:B------:R-:W-:Y:S01]  /*14b20*/  LDGSTS.E [R9+0x5c00], desc[UR22][R12.64], P2 ;  /* 0x05c000000c097fae */ /* 0x000fe20009121856 */
[----:B--2---:R-:W-:-:S03]  /*14b30*/  IADD3 R10, P1, R3, R18, RZ ;  /* 0x00000012030a7210 */ /* 0x004fc60007f3e0ff */
[----:B------:R-:W2:Y:S01]  /*14b40*/  LDL R18, [R1+0x7e4] ;  /* 0x0007e40001127983 */ /* 0x000ea20000100800 */
[----:B----4-:R-:W-:-:S03]  /*14b50*/  IMAD.X R15, R5, 0x1, R17, P0 ;  /* 0x00000001050f7824 */ /* 0x010fc600000e0611 */
[----:B------:R-:W4:Y:S04]  /*14b60*/  LDL R17, [R1+0x7d8] ;  /* 0x0007d80001117983 */ /* 0x000f280000100800 */
[----:B------:R1:W-:Y:S01]  /*14b70*/  LDGSTS.E [R9+0x5d00], desc[UR22][R14.64], P2 ;  /* 0x05d000000e097fae */ /* 0x0003e20009121856 */
[----:B------:R-:W-:Y:S01]  /*14b80*/  IMAD.X R11, R5, 0x1, R34, P1 ;  /* 0x00000001050b7824 */ /* 0x000fe200008e0622 */
[C---:B-1----:R-:W-:Y:S02]  /*14b90*/  IADD3 R14, P1, R3.reuse, R16, RZ ;  /* 0x00000010030e7210 */ /* 0x042fe40007f3e0ff */
[----:B------:R-:W4:Y:S01]  /*14ba0*/  LDL R16, [R1+0x7e0] ;  /* 0x0007e00001107983 */ /* 0x000f220000100800 */
[----:B------:R-:W-:-:S03]  /*14bb0*/  IADD3 R12, P0, R3, R35, RZ ;  /* 0x00000023030c7210 */ /* 0x000fc60007f1e0ff */
[----:B------:R1:W-:Y:S01]  /*14bc0*/  LDGSTS.E [R9+0x5e00], desc[UR22][R10.64], P2 ;  /* 0x05e000000a097fae */ /* 0x0003e20009121856 */
[C---:B------:R-:W-:Y:S01]  /*14bd0*/  IADD3.X R13, R5.reuse, R33, RZ, P0, !PT ;  /* 0x00000021050d7210 */ /* 0x040fe200007fe4ff */
[----:B------:R-:W-:-:S04]  /*14be0*/  IMAD.X R15, R5, 0x1, R31, P1 ;  /* 0x00000001050f7824 */ /* 0x000fc800008e061f */
[----:B------:R3:W-:Y:S04]  /*14bf0*/  LDGSTS.E [R9+0x5f00], desc[UR22][R12.64], P2 ;  /* 0x05f000000c097fae */ /* 0x0007e80009121856 */
[----:B------:R3:W-:Y:S01]  /*14c00*/  LDGSTS.E [R9+0x6c00], desc[UR22][R14.64], P3 ;  /* 0x06c000000e097fae */ /* 0x0007e20009921856 */
[----:B-1----:R-:W-:-:S05]  /*14c10*/  IADD3 R10, P0, R3, R32, RZ ;  /* 0x00000020030a7210 */ /* 0x002fca0007f1e0ff */
[----:B------:R-:W-:Y:S01]  /*14c20*/  IMAD.X R11, R5, 0x1, R29, P0 ;  /* 0x00000001050b7824 */ /* 0x000fe200000e061d */
[C---:B---3--:R-:W-:Y:S02]  /*14c30*/  IADD3 R12, P1, R3.reuse, R30, RZ ;  /* 0x0000001e030c7210 */ /* 0x048fe40007f3e0ff */
[----:B------:R-:W-:Y:S02]  /*14c40*/  IADD3 R14, P0, R3, R28, RZ ;  /* 0x0000001c030e7210 */ /* 0x000fe40007f1e0ff */
[----:B------:R1:W-:Y:S01]  /*14c50*/  LDGSTS.E [R9+0x6d00], desc[UR22][R10.64], P3 ;  /* 0x06d000000a097fae */ /* 0x0003e20009921856 */
[----:B------:R-:W-:-:S03]  /*14c60*/  IMAD.X R13, R5, 0x1, R27, P1 ;  /* 0x00000001050d7824 */ /* 0x000fc600008e061b */
[----:B------:R-:W3:Y:S04]  /*14c70*/  LDL.LU R27, [R1+0x3d8] ;  /* 0x0003d800011b7983 */ /* 0x000ee80000300800 */
[----:B------:R1:W-:Y:S01]  /*14c80*/  LDGSTS.E [R9+0x6e00], desc[UR22][R12.64], P3 ;  /* 0x06e000000c097fae */ /* 0x0003e20009921856 */
[----:B------:R-:W-:Y:S01]  /*14c90*/  IMAD.X R15, R5, 0x1, R20, P0 ;  /* 0x00000001050f7824 */ /* 0x000fe200000e0614 */
[----:B-1----:R-:W-:Y:S02]  /*14ca0*/  IADD3 R10, P1, R3, R26, RZ ;  /* 0x0000001a030a7210 */ /* 0x002fe40007f3e0ff */
[----:B------:R-:W3:Y:S04]  /*14cb0*/  LDL.LU R35, [R1+0x3b8] ;  /* 0x0003b80001237983 */ /* 0x000ee80000300800 */
[----:B------:R1:W-:Y:S04]  /*14cc0*/  LDGSTS.E [R9+0x6f00], desc[UR22][R14.64], P3 ;  /* 0x06f000000e097fae */ /* 0x0003e80009921856 */
[----:B------:R-:W3:Y:S01]  /*14cd0*/  LDL.LU R20, [R1+0x3d4] ;  /* 0x0003d40001147983 */ /* 0x000ee20000300800 */
[----:B------:R-:W-:Y:S01]  /*14ce0*/  IMAD.X R11, R5, 0x1, R22, P1 ;  /* 0x00000001050b7824 */ /* 0x000fe200008e0616 */
[----:B------:R-:W-:-:S02]  /*14cf0*/  IADD3 R12, P0, R3, R23, RZ ;  /* 0x00000017030c7210 */ /* 0x000fc40007f1e0ff */
[----:B------:R-:W3:Y:S01]  /*14d00*/  LDL.LU R22, [R1+0x3b4] ;  /* 0x0003b40001167983 */ /* 0x000ee20000300800 */
[----:B-1----:R-:W-:Y:S02]  /*14d10*/  IADD3 R14, P1, R3, R21, RZ ;  /* 0x00000015030e7210 */ /* 0x002fe40007f3e0ff */
[----:B------:R-:W1:Y:S01]  /*14d20*/  S2R R21, SR_TID.X ;  /* 0x0000000000157919 */ /* 0x000e620000002100 */
[----:B------:R-:W-:Y:S01]  /*14d30*/  IMAD.X R13, R5, 0x1, R19, P0 ;  /* 0x00000001050d7824 */ /* 0x000fe200000e0613 */
[----:B------:R2:W-:Y:S04]  /*14d40*/  LDGSTS.E [R9+0x7c00], desc[UR22][R10.64], P5 ;  /* 0x07c000000a097fae */ /* 0x0005e8000a921856 */
[----:B------:R-:W3:Y:S04]  /*14d50*/  LDL.LU R43, [R1+0x398] ;  /* 0x00039800012b7983 */ /* 0x000ee80000300800 */
[----:B------:R-:W3:Y:S04]  /*14d60*/  LDL.LU R30, [R1+0x394] ;  /* 0x00039400011e7983 */ /* 0x000ee80000300800 */
[----:B------:R-:W3:Y:S04]  /*14d70*/  LDL.LU R175, [R1+0x378] ;  /* 0x0003780001af7983 */ /* 0x000ee80000300800 */
[----:B------:R-:W3:Y:S01]  /*14d80*/  LDL.LU R38, [R1+0x374] ;  /* 0x0003740001267983 */ /* 0x000ee20000300800 */
[----:B------:R-:W4:Y:S01]  /*14d90*/  S2R R33, SR_TID.X ;  /* 0x0000000000217919 */ /* 0x000f220000002100 */
[----:B------:R-:W-:-:S02]  /*14da0*/  ULEA UR7, UR5, UR4, 0xd ;  /* 0x0000000405077291 */ /* 0x000fc4000f8e683f */
[----:B------:R3:W-:Y:S01]  /*14db0*/  LDGSTS.E [R9+0x7d00], desc[UR22][R12.64], P5 ;  /* 0x07d000000c097fae */ /* 0x0007e2000a921856 */
[----:B-1----:R-:W-:Y:S02]  /*14dc0*/  LOP3.LUT R252, R21, 0x1f, RZ, 0xc0, !PT ;  /* 0x0000001f15fc7812 */ /* 0x002fe400078ec0ff */
[----:B--2---:R-:W-:-:S05]  /*14dd0*/  IADD3 R10, P0, R3, R18, RZ ;  /* 0x00000012030a7210 */ /* 0x004fca0007f1e0ff */
[C---:B----4-:R-:W-:Y:S02]  /*14de0*/  IMAD.X R11, R5.reuse, 0x1, R16, P0 ;  /* 0x00000001050b7824 */ /* 0x050fe400000e0610 */
[----:B------:R-:W-:Y:S02]  /*14df0*/  IMAD.SHL.U32 R16, R252, 0x4, RZ ;  /* 0x00000004fc107824 */ /* 0x000fe400078e00ff */
[----:B------:R-:W2:Y:S04]  /*14e00*/  LDL.LU R252, [R1+0x2f8] ;  /* 0x0002f80001fc7983 */ /* 0x000ea80000300800 */
[----:B------:R-:W4:Y:S04]  /*14e10*/  LDL.LU R247, [R1+0x318] ;  /* 0x0003180001f77983 */ /* 0x000f280000300800 */
[----:B------:R-:W2:Y:S04]  /*14e20*/  LDL.LU R238, [R1+0x2f4] ;  /* 0x0002f40001ee7983 */ /* 0x000ea80000300800 */
[----:B------:R-:W4:Y:S04]  /*14e30*/  LDL.LU R223, [R1+0x338] ;  /* 0x0003380001df7983 */ /* 0x000f280000300800 */
[----:B------:R-:W2:Y:S04]  /*14e40*/  LDL.LU R186, [R1+0x314] ;  /* 0x0003140001ba7983 */ /* 0x000ea80000300800 */
[----:B------:R-:W2:Y:S04]  /*14e50*/  LDL.LU R183, [R1+0x358] ;  /* 0x0003580001b77983 */ /* 0x000ea80000300800 */
[----:B------:R-:W2:Y:S04]  /*14e60*/  LDL.LU R178, [R1+0x334] ;  /* 0x0003340001b27983 */ /* 0x000ea80000300800 */
[----:B------:R-:W2:Y:S04]  /*14e70*/  LDL.LU R177, [R1+0x370] ;  /* 0x0003700001b17983 */ /* 0x000ea80000300800 */
[----:B------:R-:W2:Y:S04]  /*14e80*/  LDL.LU R170, [R1+0x354] ;  /* 0x0003540001aa7983 */ /* 0x000ea80000300800 */
[----:B------:R-:W2:Y:S04]  /*14e90*/  LDL.LU R169, [R1+0x390] ;  /* 0x0003900001a97983 */ /* 0x000ea80000300800 */
[----:B------:R-:W2:Y:S04]  /*14ea0*/  LDL.LU R40, [R1+0x36c] ;  /* 0x00036c0001287983 */ /* 0x000ea80000300800 */
[----:B------:R-:W2:Y:S01]  /*14eb0*/  LDL.LU R37, [R1+0x3b0] ;  /* 0x0003b00001257983 */ /* 0x000ea20000300800 */
[----:B------:R-:W-:-:S03]  /*14ec0*/  IMAD.X R15, R5, 0x1, R17, P1 ;  /* 0x00000001050f7824 */ /* 0x000fc600008e0611 */
[----:B------:R-:W2:Y:S01]  /*14ed0*/  LDL.LU R32, [R1+0x38c] ;  /* 0x00038c0001207983 */ /* 0x000ea20000300800 */
[----:B------:R-:W-:-:S03]  /*14ee0*/  SHF.R.S32.HI R17, RZ, 0x5, R21 ;  /* 0x00000005ff117819 */ /* 0x000fc60000011415 */
[----:B------:R-:W2:Y:S04]  /*14ef0*/  LDL.LU R29, [R1+0x3d0] ;  /* 0x0003d000011d7983 */ /* 0x000ea80000300800 */
        /* <DEDUP_REMOVED lines=11> */
[----:B------:R-:W-:-:S02]  /*14fb0*/  SGXT R17, R17, 0x1 ;  /* 0x000000011111781a */ /* 0x000fc40000000200 */
[----:B------:R-:W-:Y:S01]  /*14fc0*/  LOP3.LUT R28, R33, 0x1f, RZ, 0xc0, !PT ;  /* 0x0000001f211c7812 */ /* 0x000fe200078ec0ff */
[----:B------:R1:W-:Y:S01]  /*14fd0*/  LDGSTS.E [R9+0x7e00], desc[UR22][R14.64], P5 ;  /* 0x07e000000e097fae */ /* 0x0003e2000a921856 */
[----:B------:R-:W-:Y:S02]  /*14fe0*/  LOP3.LUT R16, R16, 0x90, R17, 0x78, !PT ;  /* 0x0000009010107812 */ /* 0x000fe400078e7811 */
[----:B---3--:R-:W-:Y:S01]  /*14ff0*/  IADD3 R12, P1, R0, R27, RZ ;  /* 0x0000001b000c7210 */ /* 0x008fe20007f3e0ff */
[----:B------:R3:W-:Y:S03]  /*15000*/  LDGSTS.E [R9+0x7f00], desc[UR22][R10.64], P5 ;  /* 0x07f000000a097fae */ /* 0x0007e6000a921856 */
[----:B------:R-:W-:Y:S01]  /*15010*/  IADD3.X R13, R20, R2, RZ, P1, !PT ;  /* 0x00000002140d7210 */ /* 0x000fe20000ffe4ff */
[----:B------:R-:W0:Y:S01]  /*15020*/  LDGDEPBAR ;  /* 0x00000000000079af */ /* 0x000e220000000000 */
[----:B------:R-:W-:-:S02]  /*15030*/  IADD3 R18, P1, R0, R43, RZ ;  /* 0x0000002b00127210 */ /* 0x000fc40007f3e0ff */
[----:B-1----:R-:W-:Y:S01]  /*15040*/  IADD3 R14, P0, R0, R35, RZ ;  /* 0x00000023000e7210 */ /* 0x002fe20007f1e0ff */
[----:B------:R-:W2:Y:S01]  /*15050*/  LDL.LU R171, [R1+0x388] ;  /* 0x0003880001ab7983 */ /* 0x000ea20000300800 */
[----:B---3--:R-:W-:Y:S01]  /*15060*/  IMAD.SHL.U32 R9, R28, 0x4, RZ ;  /* 0x000000041c097824 */ /* 0x008fe200078e00ff */
[----:B------:R-:W-:Y:S01]  /*15070*/  SHF.R.S32.HI R11, RZ, 0x5, R33 ;  /* 0x00000005ff0b7819 */ /* 0x000fe20000011421 */
[----:B------:R-:W-:Y:S01]  /*15080*/  VIADD R10, R16, UR7 ;  /* 0x00000007100a7c36 */ /* 0x000fe20008000000 */
[----:B------:R-:W1:Y:S01]  /*15090*/  S2R R28, SR_TID.X ;  /* 0x00000000001c7919 */ /* 0x000e620000002100 */
[--C-:B------:R-:W-:Y:S02]  /*150a0*/  IMAD.X R15, R22, 0x1, R2.reuse, P0 ;  /* 0x00000001160f7824 */ /* 0x100fe400000e0602 */
[----:B------:R-:W-:Y:S01]  /*150b0*/  IMAD.X R19, R30, 0x1, R2, P1 ;  /* 0x000000011e137824 */ /* 0x000fe200008e0602 */
[----:B------:R3:W-:Y:S01]  /*150c0*/  LDGSTS.E [R10+0x10000], desc[UR22][R12.64], P4 ;  /* 0x100000000c0a7fae */ /* 0x0007e2000a121856 */
[----:B------:R-:W-:-:S03]  /*150d0*/  SGXT R11, R11, 0x1 ;  /* 0x000000010b0b781a */ /* 0x000fc60000000200 */
[----:B------:R-:W-:Y:S04]  /*150e0*/  LDGSTS.E [R10+0x10400], desc[UR22][R14.64], P4 ;  /* 0x104000000e0a7fae */ /* 0x000fe8000a121856 */
[----:B------:R1:W-:Y:S01]  /*150f0*/  LDGSTS.E [R10+0x10800], desc[UR22][R18.64], P4 ;  /* 0x10800000120a7fae */ /* 0x0003e2000a121856 */
[----:B---3--:R-:W-:-:S03]  /*15100*/  IADD3 R12, P0, R0, R175, RZ ;  /* 0x000000af000c7210 */ /* 0x008fc60007f1e0ff */
[----:B------:R-:W3:Y:S02]  /*15110*/  LDL.LU R42, [R1+0x364] ;  /* 0x00036400012a7983 */ /* 0x000ee40000300800 */
[----:B------:R-:W-:Y:S02]  /*15120*/  IMAD.X R13, R38, 0x1, R2, P0 ;  /* 0x00000001260d7824 */ /* 0x000fe400000e0602 */
[----:B------:R-:W3:Y:S01]  /*15130*/  LDL.LU R39, [R1+0x3a8] ;  /* 0x0003a80001277983 */ /* 0x000ee20000300800 */
[----:B------:R-:W-:-:S03]  /*15140*/  LOP3.LUT R9, R9, 0x90, R11, 0x78, !PT ;  /* 0x0000009009097812 */ /* 0x000fc600078e780b */
[----:B------:R2:W-:Y:S04]  /*15150*/  LDGSTS.E [R10+0x10c00], desc[UR22][R12.64], P4 ;  /* 0x10c000000c0a7fae */ /* 0x0005e8000a121856 */
[----:B------:R-:W3:Y:S01]  /*15160*/  LDL.LU R34, [R1+0x384] ;  /* 0x0003840001227983 */ /* 0x000ee20000300800 */
[----:B------:R-:W-:-:S03]  /*15170*/  LOP3.LUT R9, R9, 0x20, RZ, 0x3c, !PT ;  /* 0x0000002009097812 */ /* 0x000fc600078e3cff */
[----:B------:R-:W3:Y:S04]  /*15180*/  LDL.LU R31, [R1+0x3c8] ;  /* 0x0003c800011f7983 */ /* 0x000ee80000300800 */
[----:B------:R-:W3:Y:S04]  /*15190*/  LDL.LU R26, [R1+0x3a4] ;  /* 0x0003a400011a7983 */ /* 0x000ee80000300800 */
[----:B------:R-:W3:Y:S01]  /*151a0*/  LDL.LU R18, [R1+0x3c4] ;  /* 0x0003c40001127983 */ /* 0x000ee20000300800 */
[----:B------:R-:W-:-:S03]  /*151b0*/  VIADD R9, R9, UR7 ;  /* 0x0000000709097c36 */ /* 0x000fc60008000000 */
[----:B------:R-:W3:Y:S04]  /*151c0*/  LDL.LU R242, [R1+0x2e8] ;  /* 0x0002e80001f27983 */ /* 0x000ee80000300800 */
[----:B------:R-:W3:Y:S01]  /*151d0*/  LDL.LU R251, [R1+0x300] ;  /* 0x0003000001fb7983 */ /* 0x000ee20000300800 */
[----:B-1----:R-:W-:-:S03]  /*151e0*/  LOP3.LUT R33, R28, 0x1f, RZ, 0xc0, !PT ;  /* 0x0000001f1c217812 */ /* 0x002fc600078ec0ff */
[----:B------:R-:W3:Y:S04]  /*151f0*/  LDL.LU R250, [R1+0x308] ;  /* 0x0003080001fa7983 */ /* 0x000ee80000300800 */
[----:B------:R-:W3:Y:S01]  /*15200*/  LDL.LU R246, [R1+0x2e4] ;  /* 0x0002e40001f67983 */ /* 0x000ee20000300800 */
[----:B------:R-:W-:-:S03]  /*15210*/  SHF.R.S32.HI R28, RZ, 0x5, R28 ;  /* 0x00000005ff1c7819 */ /* 0x000fc6000001141c */
[----:B------:R-:W3:Y:S04]  /*15220*/  LDL.LU R245, [R1+0x320] ;  /* 0x0003200001f57983 */ /* 0x000ee80000300800 */
[----:B------:R-:W3:Y:S04]  /*15230*/  LDL.LU R239, [R1+0x328] ;  /* 0x0003280001ef7983 */ /* 0x000ee80000300800 */
[----:B------:R-:W3:Y:S01]  /*15240*/  LDL.LU R222, [R1+0x304] ;  /* 0x0003040001de7983 */ /* 0x000ee20000300800 */
[----:B------:R-:W-:-:S03]  /*15250*/  IMAD.SHL.U32 R19, R33, 0x4, RZ ;  /* 0x0000000421137824 */ /* 0x000fc600078e00ff */
[----:B------:R-:W3:Y:S01]  /*15260*/  LDL.LU R221, [R1+0x340] ;  /* 0x0003400001dd7983 */ /* 0x000ee20000300800 */
[----:B------:R-:W-:-:S03]  /*15270*/  SGXT R28, R28, 0x1 ;  /* 0x000000011c1c781a */ /* 0x000fc60000000200 */
[----:B------:R-:W3:Y:S04]  /*15280*/  LDL.LU R187, [R1+0x348] ;  /* 0x0003480001bb7983 */ /* 0x000ee80000300800 */
[----:B------:R-:W3:Y:S04]  /*15290*/  LDL.LU R182, [R1+0x324] ;  /* 0x0003240001b67983 */ /* 0x000ee80000300800 */
[----:B------:R-:W3:Y:S01]  /*152a0*/  LDL.LU R181, [R1+0x360] ;  /* 0x0003600001b57983 */ /* 0x000ee20000300800 */
[----:B------:R-:W-:-:S03]  /*152b0*/  LOP3.LUT R19, R19, 0x90, R28, 0x78, !PT ;  /* 0x0000009013137812 */ /* 0x000fc600078e781c */
[----:B------:R-:W3:Y:S04]  /*152c0*/  LDL.LU R176, [R1+0x33c] ;  /* 0x00033c0001b07983 */ /* 0x000ee80000300800 */
[----:B------:R-:W3:Y:S01]  /*152d0*/  LDL.LU R174, [R1+0x344] ;  /* 0x0003440001ae7983 */ /* 0x000ee20000300800 */
[----:B------:R-:W-:-:S03]  /*152e0*/  LOP3.LUT R19, R19, 0x40, RZ, 0x3c, !PT ;  /* 0x0000004013137812 */ /* 0x000fc600078e3cff */
[----:B------:R-:W3:Y:S04]  /*152f0*/  LDL.LU R173, [R1+0x380] ;  /* 0x0003800001ad7983 */ /* 0x000ee80000300800 */
[----:B------:R-:W3:Y:S04]  /*15300*/  LDL.LU R168, [R1+0x35c] ;  /* 0x00035c0001a87983 */ /* 0x000ee80000300800 */
[----:B------:R-:W3:Y:S04]  /*15310*/  LDL.LU R41, [R1+0x3a0] ;  /* 0x0003a00001297983 */ /* 0x000ee80000300800 */
[----:B------:R-:W3:Y:S04]  /*15320*/  LDL.LU R36, [R1+0x37c] ;  /* 0x00037c0001247983 */ /* 0x000ee80000300800 */
[----:B------:R-:W3:Y:S01]  /*15330*/  LDL.LU R33, [R1+0x3c0] ;  /* 0x0003c00001217983 */ /* 0x000ee20000300800 */
[----:B------:R-:W-:-:S03]  /*15340*/  IMAD.SHL.U32 R7, R7, 0x4, RZ ;  /* 0x0000000407077824 */ /* 0x000fc600078e00ff */
[----:B------:R-:W3:Y:S01]  /*15350*/  LDL.LU R28, [R1+0x39c] ;  /* 0x00039c00011c7983 */ /* 0x000ee20000300800 */
[C---:B----4-:R-:W-:Y:S02]  /*15360*/  IADD3 R14, P0, R0.reuse, R223, RZ ;  /* 0x000000df000e7210 */ /* 0x050fe40007f1e0ff */
[----:B--2---:R-:W-:-:S03]  /*15370*/  IADD3 R16, P1, R0, R183, RZ ;  /* 0x000000b700107210 */ /* 0x004fc60007f3e0ff */
[--C-:B------:R-:W-:Y:S02]  /*15380*/  IMAD.X R15, R178, 0x1, R2.reuse, P0 ;  /* 0x00000001b20f7824 */ /* 0x100fe400000e0602 */
[----:B------:R-:W-:Y:S01]  /*15390*/  IMAD.X R17, R170, 0x1, R2, P1 ;  /* 0x00000001aa117824 */ /* 0x000fe200008e0602 */
[----:B------:R-:W-:-:S04]  /*153a0*/  IADD3 R12, P1, R0, R247, RZ ;  /* 0x000000f7000c7210 */ /* 0x000fc80007f3e0ff */
[----:B------:R1:W-:Y:S01]  /*153b0*/  LDGSTS.E [R10+0x11000], desc[UR22][R16.64], P4 ;  /* 0x11000000100a7fae */ /* 0x0003e2000a121856 */
[----:B------:R-:W-:-:S03]  /*153c0*/  IMAD.X R13, R186, 0x1, R2, P1 ;  /* 0x00000001ba0d7824 */ /* 0x000fc600008e0602 */
[----:B------:R2:W-:Y:S04]  /*153d0*/  LDGSTS.E [R10+0x11400], desc[UR22][R14.64], P4 ;  /* 0x114000000e0a7fae */ /* 0x0005e8000a121856 */
[----:B------:R4:W-:Y:S01]  /*153e0*/  LDGSTS.E [R10+0x11800], desc[UR22][R12.64], P4 ;  /* 0x118000000c0a7fae */ /* 0x0009e2000a121856 */
[C---:B-1----:R-:W-:Y:S02]  /*153f0*/  IADD3 R16, P2, R0.reuse, R252, RZ ;  /* 0x000000fc00107210 */ /* 0x042fe40007f5e0ff */
[----:B--2---:R-:W-:-:S03]  /*15400*/  IADD3 R14, P0, R0, R29, RZ ;  /* 0x0000001d000e7210 */ /* 0x004fc60007f1e0ff */
[----:B------:R-:W-:Y:S01]  /*15410*/  IMAD.X R17, R238, 0x1, R2, P2 ;  /* 0x00000001ee117824 */ /* 0x000fe200010e0602 */
[----:B----4-:R-:W-:-:S04]  /*15420*/  IADD3 R12, P1, R0, R37, RZ ;  /* 0x00000025000c7210 */ /* 0x010fc80007f3e0ff */
[----:B------:R1:W-:Y:S01]  /*15430*/  LDGSTS.E [R10+0x11c00], desc[UR22][R16.64], P4 ;  /* 0x11c00000100a7fae */ /* 0x0003e2000a121856 */
[----:B------:R-:W-:Y:S01]  /*15440*/  IADD3.X R15, R21, R2, RZ, P0, !PT ;  /* 0x00000002150f7210 */ /* 0x000fe200007fe4ff */
[----:B------:R-:W-:-:S04]  /*15450*/  IMAD.X R13, R23, 0x1, R2, P1 ;  /* 0x00000001170d7824 */ /* 0x000fc800008e0602 */
[----:B------:R2:W-:Y:S04]  /*15460*/  LDGSTS.E [R9+0x10100], desc[UR22][R14.64], P4 ;  /* 0x101000000e097fae */ /* 0x0005e8000a121856 */
[----:B------:R4:W-:Y:S01]  /*15470*/  LDGSTS.E [R9+0x10500], desc[UR22][R12.64], P4 ;  /* 0x105000000c097fae */ /* 0x0009e2000a121856 */
[----:B-1----:R-:W-:-:S05]  /*15480*/  IADD3 R10, P0, R0, R169, RZ ;  /* 0x000000a9000a7210 */ /* 0x002fca0007f1e0ff */
[----:B------:R-:W-:Y:S01]  /*15490*/  IMAD.X R11, R32, 0x1, R2, P0 ;  /* 0x00000001200b7824 */ /* 0x000fe200000e0602 */
[----:B--2---:R-:W-:-:S04]  /*154a0*/  IADD3 R14, P1, R0, R177, RZ ;  /* 0x000000b1000e7210 */ /* 0x004fc80007f3e0ff */
[----:B------:R1:W-:Y:S01]  /*154b0*/  LDGSTS.E [R9+0x10900], desc[UR22][R10.64], P4 ;  /* 0x109000000a097fae */ /* 0x0003e2000a121856 */
[----:B------:R-:W-:Y:S01]  /*154c0*/  IMAD.X R15, R40, 0x1, R2, P1 ;  /* 0x00000001280f7824 */ /* 0x000fe200008e0602 */
[----:B----4-:R-:W-:-:S04]  /*154d0*/  IADD3 R12, P0, R0, R185, RZ ;  /* 0x000000b9000c7210 */ /* 0x010fc80007f1e0ff */
[----:B------:R2:W-:Y:S01]  /*154e0*/  LDGSTS.E [R9+0x10d00], desc[UR22][R14.64], P4 ;  /* 0x10d000000e097fae */ /* 0x0005e2000a121856 */
[----:B-1----:R-:W-:Y:S01]  /*154f0*/  IADD3 R10, P1, R0, R237, RZ ;  /* 0x000000ed000a7210 */ /* 0x002fe20007f3e0ff */
[----:B------:R-:W-:-:S04]  /*15500*/  IMAD.X R13, R172, 0x1, R2, P0 ;  /* 0x00000001ac0d7824 */ /* 0x000fc800000e0602 */
[----:B------:R-:W-:Y:S01]  /*15510*/  IMAD.X R11, R180, 0x1, R2, P1 ;  /* 0x00000001b40b7824 */ /* 0x000fe200008e0602 */
[----:B------:R-:W-:Y:S04]  /*15520*/  LDGSTS.E [R9+0x11100], desc[UR22][R12.64], P4 ;  /* 0x111000000c097fae */ /* 0x000fe8000a121856 */
[----:B------:R1:W-:Y:S01]  /*15530*/  LDGSTS.E [R9+0x11500], desc[UR22][R10.64], P4 ;  /* 0x115000000a097fae */ /* 0x0003e2000a121856 */
[C---:B--2---:R-:W-:Y:S01]  /*15540*/  IADD3 R14, P0, R0.reuse, R249, RZ ;  /* 0x000000f9000e7210 */ /* 0x044fe20007f1e0ff */
[----:B-1----:R-:W-:Y:S01]  /*15550*/  VIADD R10, R19, UR7 ;  /* 0x00000007130a7c36 */ /* 0x002fe20008000000 */
[----:B------:R-:W-:Y:S01]  /*15560*/  SHF.R.S32.HI R11, RZ, 0x5, R236 ;  /* 0x00000005ff0b7819 */ /* 0x000fe200000114ec */
[----:B------:R-:W2:Y:S01]  /*15570*/  LDL.LU R19, [R1+0x3bc] ;  /* 0x0003bc0001137983 */ /* 0x000ea20000300800 */
[----:B------:R-:W-:-:S02]  /*15580*/  IADD3 R12, P1, R0, R243, RZ ;  /* 0x000000f3000c7210 */ /* 0x000fc40007f3e0ff */
[----:B------:R-:W-:Y:S01]  /*15590*/  SGXT R11, R11, 0x1 ;  /* 0x000000010b0b781a */ /* 0x000fe20000000200 */
[----:B------:R-:W-:-:S03]  /*155a0*/  IMAD.X R15, R220, 0x1, R2, P0 ;  /* 0x00000001dc0f7824 */ /* 0x000fc600000e0602 */
[----:B------:R-:W-:Y:S01]  /*155b0*/  LOP3.LUT R7, R7, 0x90, R11, 0x78, !PT ;  /* 0x0000009007077812 */ /* 0x000fe200078e780b */
[----:B------:R-:W-:Y:S01]  /*155c0*/  IMAD.X R13, R244, 0x1, R2, P1 ;  /* 0x00000001f40d7824 */ /* 0x000fe200008e0602 */
[----:B------:R-:W-:Y:S02]  /*155d0*/  LDGSTS.E [R9+0x11900], desc[UR22][R14.64], P4 ;  /* 0x119000000e097fae */ /* 0x000fe4000a121856 */
[----:B------:R-:W-:Y:S02]  /*155e0*/  LOP3.LUT R7, R7, 0x60, RZ, 0x3c, !PT ;  /* 0x0000006007077812 */ /* 0x000fe400078e3cff */
[----:B------:R1:W-:Y:S03]  /*155f0*/  LDGSTS.E [R9+0x11d00], desc[UR22][R12.64], P4 ;  /* 0x11d000000c097fae */ /* 0x0003e6000a121856 */
[----:B-1----:R-:W-:Y:S02]  /*15600*/  VIADD R9, R7, UR7 ;  /* 0x0000000707097c36 */ /* 0x002fe40008000000 */
[----:B------:R-:W4:Y:S04]  /*15610*/  LDL.LU R7, [R1+0x2e0] ;  /* 0x0002e00001077983 */ /* 0x000f280000300800 */
[----:B------:R-:W4:Y:S01]  /*15620*/  LDL.LU R248, [R1+0x2dc] ;  /* 0x0002dc0001f87983 */ /* 0x000f220000300800 */
[----:B---3--:R-:W-:-:S03]  /*15630*/  IADD3 R16, P0, R0, R31, RZ ;  /* 0x0000001f00107210 */ /* 0x008fc60007f1e0ff */
[----:B------:R-:W3:Y:S01]  /*15640*/  LDL.LU R236, [R1+0x2fc] ;  /* 0x0002fc0001ec7983 */ /* 0x000ee20000300800 */
[----:B------:R-:W-:-:S03]  /*15650*/  IADD3 R14, P1, R0, R39, RZ ;  /* 0x00000027000e7210 */ /* 0x000fc60007f3e0ff */
[----:B------:R-:W3:Y:S01]  /*15660*/  LDL.LU R184, [R1+0x31c] ;  /* 0x00031c0001b87983 */ /* 0x000ee20000300800 */
[----:B------:R-:W-:Y:S02]  /*15670*/  IADD3.X R17, R18, R2, RZ, P0, !PT ;  /* 0x0000000212117210 */ /* 0x000fe400007fe4ff */
[----:B------:R-:W-:Y:S01]  /*15680*/  IADD3 R12, P0, R0, R171, RZ ;  /* 0x000000ab000c7210 */ /* 0x000fe20007f1e0ff */
[--C-:B------:R-:W-:Y:S02]  /*15690*/  IMAD.X R15, R26, 0x1, R2.reuse, P1 ;  /* 0x000000011a0f7824 */ /* 0x100fe400008e0602 */
[----:B------:R1:W-:Y:S02]  /*156a0*/  LDGSTS.E [R10+0x10200], desc[UR22][R16.64], P4 ;  /* 0x10200000100a7fae */ /* 0x0003e4000a121856 */
[----:B------:R-:W-:Y:S02]  /*156b0*/  IMAD.X R13, R34, 0x1, R2, P0 ;  /* 0x00000001220d7824 */ /* 0x000fe400000e0602 */
[----:B------:R-:W-:Y:S04]  /*156c0*/  LDGSTS.E [R10+0x10600], desc[UR22][R14.64], P4 ;  /* 0x106000000e0a7fae */ /* 0x000fe8000a121856 */
[----:B------:R1:W-:Y:S02]  /*156d0*/  LDGSTS.E [R10+0x10a00], desc[UR22][R12.64], P4 ;  /* 0x10a000000c0a7fae */ /* 0x0003e4000a121856 */
[----:B-1----:R-:W-:-:S05]  /*156e0*/  IADD3 R16, P1, R0, R179, RZ ;  /* 0x000000b300107210 */ /* 0x002fca0007f3e0ff */
[----:B------:R-:W-:Y:S01]  /*156f0*/  IMAD.X R17, R42, 0x1, R2, P1 ;  /* 0x000000012a117824 */ /* 0x000fe200008e0602 */
[----:B------:R-:W-:-:S04]  /*15700*/  IADD3 R12, P1, R0, R239, RZ ;  /* 0x000000ef000c7210 */ /* 0x000fc80007f3e0ff */
[----:B------:R1:W-:Y:S01]  /*15710*/  LDGSTS.E [R10+0x10e00], desc[UR22][R16.64], P4 ;  /* 0x10e00000100a7fae */ /* 0x0003e2000a121856 */
[----:B------:R-:W-:Y:S01]  /*15720*/  IADD3 R14, P0, R0, R187, RZ ;  /* 0x000000bb000e7210 */ /* 0x000fe20007f1e0ff */
[----:B------:R-:W-:-:S04]  /*15730*/  IMAD.X R13, R182, 0x1, R2, P1 ;  /* 0x00000001b60d7824 */ /* 0x000fc800008e0602 */
[----:B------:R-:W-:Y:S01]  /*15740*/  IMAD.X R15, R174, 0x1, R2, P0 ;  /* 0x00000001ae0f7824 */ /* 0x000fe200000e0602 */
[----:B-1----:R-:W-:-:S04]  /*15750*/  IADD3 R16, P0, R0, R250, RZ ;  /* 0x000000fa00107210 */ /* 0x002fc80007f1e0ff */
[----:B------:R1:W-:Y:S01]  /*15760*/  LDGSTS.E [R10+0x11200], desc[UR22][R14.64], P4 ;  /* 0x112000000e0a7fae */ /* 0x0003e2000a121856 */
[----:B------:R-:W-:-:S03]  /*15770*/  IMAD.X R17, R222, 0x1, R2, P0 ;  /* 0x00000001de117824 */ /* 0x000fc600000e0602 */
[----:B------:R1:W-:Y:S04]  /*15780*/  LDGSTS.E [R10+0x11600], desc[UR22][R12.64], P4 ;  /* 0x116000000c0a7fae */ /* 0x0003e8000a121856 */
[----:B------:R1:W-:Y:S02]  /*15790*/  LDGSTS.E [R10+0x11a00], desc[UR22][R16.64], P4 ;  /* 0x11a00000100a7fae */ /* 0x0003e4000a121856 */
[C---:B-1----:R-:W-:Y:S02]  /*157a0*/  IADD3 R14, P1, R0.reuse, R242, RZ ;  /* 0x000000f2000e7210 */ /* 0x042fe40007f3e0ff */
[----:B------:R-:W-:-:S03]  /*157b0*/  IADD3 R12, P0, R0, R33, RZ ;  /* 0x00000021000c7210 */ /* 0x000fc60007f1e0ff */
[----:B------:R-:W-:Y:S01]  /*157c0*/  IMAD.X R15, R246, 0x1, R2, P1 ;  /* 0x00000001f60f7824 */ /* 0x000fe200008e0602 */
[----:B------:R-:W-:-:S04]  /*157d0*/  IADD3 R16, P1, R0, R41, RZ ;  /* 0x0000002900107210 */ /* 0x000fc80007f3e0ff */
[----:B------:R1:W-:Y:S01]  /*157e0*/  LDGSTS.E [R10+0x11e00], desc[UR22][R14.64], P4 ;  /* 0x11e000000e0a7fae */ /* 0x0003e2000a121856 */
[----:B------:R-:W-:Y:S01]  /*157f0*/  IMAD.X R17, R28, 0x1, R2, P1 ;  /* 0x000000011c117824 */ /* 0x000fe200008e0602 */
[----:B--2---:R-:W-:Y:S02]  /*15800*/  IADD3.X R13, R19, R2, RZ, P0, !PT ;  /* 0x00000002130d7210 */ /* 0x004fe400007fe4ff */
[----:B-1----:R-:W-:-:S03]  /*15810*/  IADD3 R10, P0, R0, R173, RZ ;  /* 0x000000ad000a7210 */ /* 0x002fc60007f1e0ff */
[----:B------:R1:W-:Y:S02]  /*15820*/  LDGSTS.E [R9+0x10300], desc[UR22][R12.64], P4 ;  /* 0x103000000c097fae */ /* 0x0003e4000a121856 */
[----:B------:R-:W-:Y:S01]  /*15830*/  IMAD.X R11, R36, 0x1, R2, P0 ;  /* 0x00000001240b7824 */ /* 0x000fe200000e0602 */
[C---:B------:R-:W-:Y:S01]  /*15840*/  IADD3 R14, P0, R0.reuse, R221, RZ ;  /* 0x000000dd000e7210 */ /* 0x040fe20007f1e0ff */
[----:B------:R2:W-:Y:S04]  /*15850*/  LDGSTS.E [R9+0x10700], desc[UR22][R16.64], P4 ;  /* 0x1070000010097fae */ /* 0x0005e8000a121856 */
[----:B------:R2:W-:Y:S01]  /*15860*/  LDGSTS.E [R9+0x10b00], desc[UR22][R10.64], P4 ;  /* 0x10b000000a097fae */ /* 0x0005e2000a121856 */
[----:B-1----:R-:W-:-:S05]  /*15870*/  IADD3 R12, P1, R0, R181, RZ ;  /* 0x000000b5000c7210 */ /* 0x002fca0007f3e0ff */
[--C-:B------:R-:W-:Y:S02]  /*15880*/  IMAD.X R13, R168, 0x1, R2.reuse, P1 ;  /* 0x00000001a80d7824 */ /* 0x100fe400008e0602 */
[----:B------:R-:W-:-:S03]  /*15890*/  IMAD.X R15, R176, 0x1, R2, P0 ;  /* 0x00000001b00f7824 */ /* 0x000fc600000e0602 */
[----:B------:R4:W-:Y:S01]  /*158a0*/  LDGSTS.E [R9+0x10f00], desc[UR22][R12.64], P4 ;  /* 0x10f000000c097fae */ /* 0x0009e2000a121856 */
[C---:B--2---:R-:W-:Y:S02]  /*158b0*/  IADD3 R16, P1, R0.reuse, R245, RZ ;  /* 0x000000f500107210 */ /* 0x044fe40007f3e0ff */
[C---:B------:R-:W-:Y:S01]  /*158c0*/  IADD3 R10, P2, R0.reuse, R251, RZ ;  /* 0x000000fb000a7210 */ /* 0x040fe20007f5e0ff */
[----:B------:R1:W-:Y:S01]  /*158d0*/  LDGSTS.E [R9+0x11300], desc[UR22][R14.64], P4 ;  /* 0x113000000e097fae */ /* 0x0003e2000a121856 */
[----:B----4-:R-:W-:-:S05]  /*158e0*/  IADD3 R12, P0, R0, R7, RZ ;  /* 0x00000007000c7210 */ /* 0x010fca0007f1e0ff */
[----:B------:R-:W-:Y:S01]  /*158f0*/  IMAD.X R13, R248, 0x1, R2, P0 ;  /* 0x00000001f80d7824 */ /* 0x000fe200000e0602 */
[----:B------:R-:W-:-:S05]  /*15900*/  IADD3 R7, P0, R7, R8, RZ ;  /* 0x0000000807077210 */ /* 0x000fca0007f1e0ff */
[----:B------:R2:W-:Y:S04]  /*15910*/  STL [R1+0x2e0], R7 ;  /* 0x0002e00701007387 */ /* 0x0005e80000100800 */
[----:B--2---:R-:W2:Y:S01]  /*15920*/  LDL.LU R7, [R1+0x820] ;  /* 0x0008200001077983 */ /* 0x004ea20000300800 */
[--C-:B---3--:R-:W-:Y:S01]  /*15930*/  IMAD.X R17, R184, 0x1, R2.reuse, P1 ;  /* 0x00000001b8117824 */ /* 0x108fe200008e0602 */
[-C--:B------:R-:W-:Y:S01]  /*15940*/  IADD3 R242, P1, R242, R8.reuse, RZ ;  /* 0x00000008f2f27210 */ /* 0x080fe20007f3e0ff */
[----:B------:R-:W-:Y:S01]  /*15950*/  IMAD.X R11, R236, 0x1, R2, P2 ;  /* 0x00000001ec0b7824 */ /* 0x000fe200010e0602 */
[-C--:B------:R-:W-:Y:S02]  /*15960*/  IADD3 R243, P2, R243, R8.reuse, RZ ;  /* 0x00000008f3f37210 */ /* 0x080fe40007f5e0ff */
[----:B------:R1:W-:Y:S01]  /*15970*/  LDGSTS.E [R9+0x11700], desc[UR22][R16.64], P4 ;  /* 0x1170000010097fae */ /* 0x0003e2000a121856 */
[----:B------:R-:W-:-:S03]  /*15980*/  IADD3 R252, P3, R252, R8, RZ ;  /* 0x00000008fcfc7210 */ /* 0x000fc60007f7e0ff */
[----:B------:R1:W-:Y:S01]  /*15990*/  LDGSTS.E [R9+0x11b00], desc[UR22][R10.64], P4 ;  /* 0x11b000000a097fae */ /* 0x0003e2000a121856 */
[----:B------:R-:W-:-:S03]  /*159a0*/  IADD3 R250, P5, R250, R8, RZ ;  /* 0x00000008fafa7210 */ /* 0x000fc60007fbe0ff */
[----:B------:R1:W-:Y:S01]  /*159b0*/  LDGSTS.E [R9+0x11f00], desc[UR22][R12.64], P4 ;  /* 0x11f000000c097fae */ /* 0x0003e2000a121856 */
[----:B------:R-:W-:-:S03]  /*159c0*/  IADD3 R251, P4, R251, R8, RZ ;  /* 0x00000008fbfb7210 */ /* 0x000fc60007f9e0ff */
[----:B------:R3:W-:Y:S01]  /*159d0*/  STL [R1+0x2e8], R242 ;  /* 0x0002e8f201007387 */ /* 0x0007e20000100800 */
[-C--:B------:R-:W-:Y:S01]  /*159e0*/  IADD3 R249, P6, R249, R8.reuse, RZ ;  /* 0x00000008f9f97210 */ /* 0x080fe20007fde0ff */
[----:B------:R-:W-:Y:S02]  /*159f0*/  VIADD R25, R25, 0x1 ;  /* 0x0000000119197836 */ /* 0x000fe40000000000 */
[----:B------:R-:W0:Y:S04]  /*15a00*/  LDGDEPBAR ;  /* 0x00000000000079af */ /* 0x000e280000000000 */
[----:B---3--:R1:W5:Y:S04]  /*15a10*/  LDL.LU R242, [R1+0x81c] ;  /* 0x00081c0001f27983 */ /* 0x0083680000300800 */
[----:B------:R3:W-:Y:S04]  /*15a20*/  STL [R1+0x2f0], R243 ;  /* 0x0002f0f301007387 */ /* 0x0007e80000100800 */
[----:B---3--:R1:W5:Y:S04]  /*15a30*/  LDL.LU R243, [R1+0x818] ;  /* 0x0008180001f37983 */ /* 0x0083680000300800 */
[----:B------:R3:W-:Y:S04]  /*15a40*/  STL [R1+0x2f8], R252 ;  /* 0x0002f8fc01007387 */ /* 0x0007e80000100800 */
[----:B---3--:R1:W5:Y:S04]  /*15a50*/  LDL.LU R252, [R1+0x814] ;  /* 0x0008140001fc7983 */ /* 0x0083680000300800 */
[----:B------:R1:W-:Y:S04]  /*15a60*/  STL [R1+0x300], R251 ;  /* 0x000300fb01007387 */ /* 0x0003e80000100800 */
[----:B------:R1:W-:Y:S04]  /*15a70*/  STL [R1+0x308], R250 ;  /* 0x000308fa01007387 */ /* 0x0003e80000100800 */
[----:B------:R1:W-:Y:S01]  /*15a80*/  STL [R1+0x310], R249 ;  /* 0x000310f901007387 */ /* 0x0003e20000100800 */
[----:B--2---:R-:W-:Y:S01]  /*15a90*/  IADD3.X R248, R248, R7, RZ, P0, !PT ;  /* 0x00000007f8f87210 */ /* 0x004fe200007fe4ff */
[--C-:B------:R-:W-:Y:S01]  /*15aa0*/  IMAD.X R246, R246, 0x1, R7.reuse, P1 ;  /* 0x00000001f6f67824 */ /* 0x100fe200008e0607 */
[-C--:B------:R-:W-:Y:S01]  /*15ab0*/  IADD3 R247, P0, R247, R8.reuse, RZ ;  /* 0x00000008f7f77210 */ /* 0x080fe20007f1e0ff */
[--C-:B------:R-:W-:Y:S01]  /*15ac0*/  IMAD.X R244, R244, 0x1, R7.reuse, P2 ;  /* 0x00000001f4f47824 */ /* 0x100fe200010e0607 */
[-C--:B------:R-:W-:Y:S01]  /*15ad0*/  IADD3 R245, P1, R245, R8.reuse, RZ ;  /* 0x00000008f5f57210 */ /* 0x080fe20007f3e0ff */
[----:B------:R1:W-:Y:S01]  /*15ae0*/  STL [R1+0x2dc], R248 ;  /* 0x0002dcf801007387 */ /* 0x0003e20000100800 */
[-C--:B------:R-:W-:Y:S01]  /*15af0*/  IADD3 R239, P2, R239, R8.reuse, RZ ;  /* 0x00000008efef7210 */ /* 0x080fe20007f5e0ff */
[--C-:B------:R-:W-:Y:S01]  /*15b00*/  IMAD.X R238, R238, 0x1, R7.reuse, P3 ;  /* 0x00000001eeee7824 */ /* 0x100fe200018e0607 */
[-C--:B------:R-:W-:Y:S01]  /*15b10*/  IADD3 R237, P3, R237, R8.reuse, RZ ;  /* 0x00000008eded7210 */ /* 0x080fe20007f7e0ff */
[----:B------:R1:W-:Y:S01]  /*15b20*/  STL [R1+0x318], R247 ;  /* 0x000318f701007387 */ /* 0x0003e20000100800 */
[----:B------:R-:W-:Y:S01]  /*15b30*/  IMAD.X R236, R236, 0x1, R7, P4 ;  /* 0x00000001ecec7824 */ /* 0x000fe200020e0607 */
[----:B------:R-:W-:-:S02]  /*15b40*/  IADD3 R223, P4, R223, R8, RZ ;  /* 0x00000008dfdf7210 */ /* 0x000fc40007f9e0ff */
[----:B------:R1:W-:Y:S01]  /*15b50*/  STL [R1+0x2e4], R246 ;  /* 0x0002e4f601007387 */ /* 0x0003e20000100800 */
[----:B------:R-:W-:-:S03]  /*15b60*/  IMAD.X R222, R222, 0x1, R7, P5 ;  /* 0x00000001dede7824 */ /* 0x000fc600028e0607 */
[----:B------:R1:W-:Y:S01]  /*15b70*/  STL [R1+0x320], R245 ;  /* 0x000320f501007387 */ /* 0x0003e20000100800 */
[----:B------:R-:W-:-:S03]  /*15b80*/  IADD3 R221, P5, R221, R8, RZ ;  /* 0x00000008dddd7210 */ /* 0x000fc60007fbe0ff */
        /* <DEDUP_REMOVED lines=17> */
[----:B------:R-:W-:-:S03]  /*15ca0*/  IADD3.X R180, R180, R7, RZ, P3, !PT ;  /* 0x00000007b4b47210 */ /* 0x000fc60001ffe4ff */
        /* <DEDUP_REMOVED lines=14> */
[----:B------:R1:W-:Y:S04]  /*15d90*/  STL [R1+0x32c], R180 ;  /* 0x00032cb401007387 */ /* 0x0003e80000100800 */
[----:B------:R-:W2:Y:S04]  /*15da0*/  LDL R10, [R1+0x2c0] ;  /* 0x0002c000010a7983 */ /* 0x000ea80000100800 */
[----:B------:R1:W-:Y:S04]  /*15db0*/  STL [R1+0x368], R179 ;  /* 0x000368b301007387 */ /* 0x0003e80000100800 */
[----:B------:R1:W-:Y:S04]  /*15dc0*/  STL [R1+0x334], R178 ;  /* 0x000334b201007387 */ /* 0x0003e80000100800 */
[----:B------:R1:W-:Y:S04]  /*15dd0*/  STL [R1+0x370], R177 ;  /* 0x000370b101007387 */ /* 0x0003e80000100800 */
[----:B------:R1:W-:Y:S04]  /*15de0*/  STL [R1+0x33c], R176 ;  /* 0x00033cb001007387 */ /* 0x0003e80000100800 */
[----:B------:R1:W-:Y:S04]  /*15df0*/  STL [R1+0x378], R175 ;  /* 0x000378af01007387 */ /* 0x0003e80000100800 */
[----:B------:R1:W-:Y:S04]  /*15e00*/  STL [R1+0x344], R174 ;  /* 0x000344ae01007387 */ /* 0x0003e80000100800 */
[----:B------:R1:W-:Y:S04]  /*15e10*/  STL [R1+0x380], R173 ;  /* 0x000380ad01007387 */ /* 0x0003e80000100800 */
[----:B------:R-:W3:Y:S01]  /*15e20*/  LDL R9, [R1+0x45c] ;  /* 0x00045c0001097983 */ /* 0x000ee20000100800 */
[--C-:B------:R-:W-:Y:S01]  /*15e30*/  IMAD.X R172, R172, 0x1, R7.reuse, P0 ;  /* 0x00000001acac7824 */ /* 0x100fe200000e0607 */
[-C--:B------:R-:W-:Y:S01]  /*15e40*/  IADD3 R171, P0, R171, R8.reuse, RZ ;  /* 0x00000008abab7210 */ /* 0x080fe20007f1e0ff */
[--C-:B------:R-:W-:Y:S01]  /*15e50*/  IMAD.X R170, R170, 0x1, R7.reuse, P1 ;  /* 0x00000001aaaa7824 */ /* 0x100fe200008e0607 */
[-C--:B------:R-:W-:Y:S01]  /*15e60*/  IADD3 R169, P1, R169, R8.reuse, RZ ;  /* 0x00000008a9a97210 */ /* 0x080fe20007f3e0ff */
[--C-:B------:R-:W-:Y:S01]  /*15e70*/  IMAD.X R168, R168, 0x1, R7.reuse, P2 ;  /* 0x00000001a8a87824 */ /* 0x100fe200010e0607 */
        /* <DEDUP_REMOVED lines=34> */
[----:B------:R-:W-:-:S03]  /*160a0*/  IMAD.X R23, R23, 0x1, R7, P5 ;  /* 0x0000000117177824 */ /* 0x000fc600028e0607 */
[----:B------:R1:W-:Y:S01]  /*160b0*/  STL [R1+0x38c], R32 ;  /* 0x00038c2001007387 */ /* 0x0003e20000100800 */
[----:B------:R-:W-:-:S03]  /*160c0*/  IMAD.X R22, R22, 0x1, R7, P6 ;  /* 0x0000000116167824 */ /* 0x000fc600030e0607 */
[----:B------:R1:W-:Y:S01]  /*160d0*/  STL [R1+0x3c8], R31 ;  /* 0x0003c81f01007387 */ /* 0x0003e20000100800 */
[----:B------:R-:W-:-:S03]  /*160e0*/  IMAD.X R19, R19, 0x1, R7, P0 ;  /* 0x0000000113137824 */ /* 0x000fc600000e0607 */
[----:B------:R1:W-:Y:S01]  /*160f0*/  STL [R1+0x394], R30 ;  /* 0x0003941e01007387 */ /* 0x0003e20000100800 */
[----:B------:R-:W-:-:S03]  /*16100*/  IADD3.X R18, R18, R7, RZ, P1, !PT ;  /* 0x0000000712127210 */ /* 0x000fc60000ffe4ff */
[----:B------:R1:W-:Y:S01]  /*16110*/  STL [R1+0x3d0], R29 ;  /* 0x0003d01d01007387 */ /* 0x0003e20000100800 */
[----:B------:R-:W-:-:S03]  /*16120*/  IMAD.X R21, R21, 0x1, R7, P2 ;  /* 0x0000000115157824 */ /* 0x000fc600010e0607 */
[----:B------:R1:W-:Y:S01]  /*16130*/  STL [R1+0x39c], R28 ;  /* 0x00039c1c01007387 */ /* 0x0003e20000100800 */
[----:B------:R-:W-:-:S03]  /*16140*/  IMAD.X R20, R20, 0x1, R7, P3 ;  /* 0x0000000114147824 */ /* 0x000fc600018e0607 */
[----:B------:R1:W-:Y:S04]  /*16150*/  STL [R1+0x3d8], R27 ;  /* 0x0003d81b01007387 */ /* 0x0003e80000100800 */
[----:B------:R1:W-:Y:S04]  /*16160*/  STL [R1+0x2cc], R25 ;  /* 0x0002cc1901007387 */ /* 0x0003e80000100800 */
[----:B------:R1:W-:Y:S04]  /*16170*/  STL [R1+0x3a4], R26 ;  /* 0x0003a41a01007387 */ /* 0x0003e80000100800 */
[----:B------:R1:W-:Y:S04]  /*16180*/  STL [R1+0x3ac], R23 ;  /* 0x0003ac1701007387 */ /* 0x0003e80000100800 */
[----:B------:R1:W-:Y:S04]  /*16190*/  STL [R1+0x3b4], R22 ;  /* 0x0003b41601007387 */ /* 0x0003e80000100800 */
[----:B------:R1:W-:Y:S04]  /*161a0*/  STL [R1+0x3bc], R19 ;  /* 0x0003bc1301007387 */ /* 0x0003e80000100800 */
[----:B------:R1:W-:Y:S04]  /*161b0*/  STL [R1+0x3c4], R18 ;  /* 0x0003c41201007387 */ /* 0x0003e80000100800 */
[----:B------:R1:W-:Y:S04]  /*161c0*/  STL [R1+0x3cc], R21 ;  /* 0x0003cc1501007387 */ /* 0x0003e80000100800 */
[----:B------:R1:W-:Y:S01]  /*161d0*/  STL [R1+0x3d4], R20 ;  /* 0x0003d41401007387 */ /* 0x0003e20000100800 */
[----:B------:R-:W-:Y:S01]  /*161e0*/  ISETP.NE.U32.AND P5, PT, R24, R25, PT ;  /* 0x000000191800720c */ /* 0x000fe20003fa5070 */
[----:B------:R-:W-:Y:S01]  /*161f0*/  VIADD R6, R6, 0xffffffe0 ;  /* 0xffffffe006067836 */ /* 0x000fe20000000000 */
[----:B--2---:R-:W-:-:S05]  /*16200*/  LEA R3, P4, R10, R3, 0x2 ;  /* 0x000000030a037211 */ /* 0x004fca00078810ff */
[----:B---3--:R-:W-:-:S06]  /*16210*/  IMAD.X R5, R5, 0x1, R9, P4 ;  /* 0x0000000105057824 */ /* 0x008fcc00020e0609 */
[----:B-1----:R-:W-:Y:S05]  /*16220*/  @P5 BRA `(.L_x_1) ;  /* 0xffffff6000985947 */ /* 0x002fea000383ffff */
.L_x_0:
[----:B------:R-:W2:Y:S01]  /*16230*/  LDL.LU R13, [R1+0x7f4] ;  /* 0x0007f400010d7983 */ /* 0x000ea20000300800 */
[----:B------:R-:W-:-:S04]  /*16240*/  DEPBAR.LE SB0, 0x0 ;  /* 0x000080000000791a */ /* 0x000fc80000000000 */
[----:B------:R-:W3:Y:S01]  /*16250*/  LDL.LU R12, [R1+0x7f0] ;  /* 0x0007f000010c7983 */ /* 0x000ee20000300800 */
[----:B------:R-:W1:Y:S01]  /*16260*/  S2R R9, SR_TID.X ;  /* 0x0000000000097919 */ /* 0x000e620000002100 */
[----:B------:R-:W4:Y:S01]  /*16270*/  S2R R3, SR_TID.X ;  /* 0x0000000000037919 */ /* 0x000f220000002100 */
[----:B------:R-:W-:Y:S01]  /*16280*/  IMAD.MOV.U32 R6, RZ, RZ, R44 ;  /* 0x000000ffff067224 */ /* 0x000fe200078e002c */
[----:B------:R-:W-:Y:S01]  /*16290*/  MOV R7, R46 ;  /* 0x0000002e00077202 */ /* 0x000fe20000000f00 */
[----:B------:R-:W-:Y:S01]  /*162a0*/  IMAD.MOV.U32 R8, RZ, RZ, R48 ;  /* 0x000000ffff087224 */ /* 0x000fe200078e0030 */
[----:B------:R-:W2:Y:S01]  /*162b0*/  LDL R10, [R1+0x2c4] ;  /* 0x0002c400010a7983 */ /* 0x000ea20000100800 */
[----:B------:R-:W-:Y:S01]  /*162c0*/  IMAD.MOV.U32 R16, RZ, RZ, R85 ;  /* 0x000000ffff107224 */ /* 0x000fe200078e0055 */
[----:B------:R-:W-:Y:S01]  /*162d0*/  ULDC UR6, c[0x0][0x22c] ;  /* 0x00008b0000067ab9 */ /* 0x000fe20000000800 */
[----:B------:R-:W-:Y:S01]  /*162e0*/  IMAD.MOV.U32 R17, RZ, RZ, R87 ;  /* 0x000000ffff117224 */ /* 0x000fe200078e0057 */
[----:B------:R-:W3:Y:S01]  /*162f0*/  LDL R11, [R1+0x2c8] ;  /* 0x0002c800010b7983 */ /* 0x000ee20000100800 */
[----:B------:R-:W-:Y:S01]  /*16300*/  IMAD.MOV.U32 R20, RZ, RZ, R141 ;  /* 0x000000ffff147224 */ /* 0x000fe200078e008d */
[----:B------:R-:W-:Y:S01]  /*16310*/  ULDC UR5, c[0x0][0x22c] ;  /* 0x00008b0000057ab9 */ /* 0x000fe20000000800 */
[----:B------:R-:W-:Y:S01]  /*16320*/  IMAD.MOV.U32 R21, RZ, RZ, R143 ;  /* 0x000000ffff157224 */ /* 0x000fe200078e008f */
[----:B------:R-:W3:Y:S01]  /*16330*/  LDL.LU R4, [R1+0x150] ;  /* 0x0001500001047983 */ /* 0x000ee20000300800 */
[----:B------:R-:W-:-:S02]  /*16340*/  IMAD.MOV.U32 R22, RZ, RZ, R153 ;  /* 0x000000ffff167224 */ /* 0x000fc400078e0099 */
[----:B------:R-:W-:Y:S01]  /*16350*/  IMAD.MOV.U32 R23, RZ, RZ, R155 ;  /* 0x000000ffff177224 */ /* 0x000fe200078e009b */
[----:B------:R-:W3:Y:S01]  /*16360*/  LDL.LU R5, [R1+0x158] ;  /* 0x0001580001057983 */ /* 0x000ee20000300800 */
[----:B------:R-:W-:Y:S02]  /*16370*/  IMAD.MOV.U32 R24, RZ, RZ, R201 ;  /* 0x000000ffff187224 */ /* 0x000fe400078e00c9 */
[----:B------:R-:W-:Y:S01]  /*16380*/  IMAD.MOV.U32 R25, RZ, RZ, R203 ;  /* 0x000000ffff197224 */ /* 0x000fe200078e00cb */
[----:B-----5:R-:W-:Y:S01]  /*16390*/  MOV R37, R242 ;  /* 0x000000f200257202 */ /* 0x020fe20000000f00 */
[----:B------:R-:W-:Y:S02]  /*163a0*/  IMAD.MOV.U32 R36, RZ, RZ, R240 ;  /* 0x000000ffff247224 */ /* 0x000fe400078e00f0 */
[----:B------:R-:W-:Y:S02]  /*163b0*/  IMAD.MOV.U32 R38, RZ, RZ, R60 ;  /* 0x000000ffff267224 */ /* 0x000fe400078e003c */
[----:B------:R-:W-:Y:S01]  /*163c0*/  IMAD.MOV.U32 R39, RZ, RZ, R62 ;  /* 0x000000ffff277224 */ /* 0x000fe200078e003e */
[----:B------:R-:W-:Y:S01]  /*163d0*/  MOV R183, R75 ;  /* 0x0000004b00b77202 */ /* 0x000fe20000000f00 */
[----:B------:R-:W-:Y:S01]  /*163e0*/  IMAD.MOV.U32 R182, RZ, RZ, R73 ;  /* 0x000000ffffb67224 */ /* 0x000fe200078e0049 */
[----:B------:R-:W-:Y:S01]  /*163f0*/  ULDC.64 UR28, c[0x0][0x228] ;  /* 0x00008a00001c7ab9 */ /* 0x000fe20000000a00 */
[C---:B-1----:R-:W-:Y:S01]  /*16400*/  IMAD.SHL.U32 R2, R9.reuse, 0x10, RZ ;  /* 0x0000001009027824 */ /* 0x042fe200078e00ff */
[----:B------:R-:W-:Y:S01]  /*16410*/  ULDC.64 UR8, c[0x0][0x220] ;  /* 0x0000880000087ab9 */ /* 0x000fe20000000a00 */
[----:B------:R-:W-:Y:S01]  /*16420*/  IMAD.SHL.U32 R0, R9, 0x20, RZ ;  /* 0x0000002009007824 */ /* 0x000fe200078e00ff */
[----:B------:R-:W-:Y:S01]  /*16430*/  ULDC.64 UR10, c[0x0][0x228] ;  /* 0x00008a00000a7ab9 */ /* 0x000fe20000000a00 */
[----:B------:R-:W-:Y:S01]  /*16440*/  IMAD.MOV.U32 R180, RZ, RZ, R217 ;  /* 0x000000ffffb47224 */ /* 0x000fe200078e00d9 */
[----:B------:R-:W-:Y:S01]  /*16450*/  LOP3.LUT R2, R2, 0xf0, RZ, 0xc0, !PT ;  /* 0x000000f002027812 */ /* 0x000fe200078ec0ff */
[----:B------:R-:W-:Y:S01]  /*16460*/  IMAD.MOV.U32 R181, RZ, RZ, R219 ;  /* 0x000000ffffb57224 */ /* 0x000fe200078e00db */
[----:B------:R-:W-:Y:S01]  /*16470*/  LOP3.LUT R0, R0, 0x200, RZ, 0xc0, !PT ;  /* 0x0000020000007812 */ /* 0x000fe200078ec0ff */
[----:B------:R-:W-:Y:S01]  /*16480*/  ULDC UR13, c[0x0][0x22c] ;  /* 0x00008b00000d7ab9 */ /* 0x000fe20000000800 */
[----:B----4-:R-:W-:Y:S01]  /*16490*/  LOP3.LUT R3, R3, 0x20, RZ, 0xc0, !PT ;  /* 0x0000002003037812 */ /* 0x010fe200078ec0ff */
[----:B------:R-:W-:Y:S01]  /*164a0*/  ULDC UR12, c[0x0][0x248] ;  /* 0x00009200000c7ab9 */ /* 0x000fe20000000800 */
[----:B------:R-:W-:Y:S01]  /*164b0*/  IADD3 R0, R0, UR4, R2 ;  /* 0x0000000400007c10 */ /* 0x000fe2000fffe002 */
[----:B------:R-:W-:Y:S01]  /*164c0*/  ULDC.64 UR18, c[0x0][0x228] ;  /* 0x00008a0000127ab9 */ /* 0x000fe20000000a00 */
[----:B------:R-:W-:Y:S01]  /*164d0*/  ULDC.64 UR16, c[0x0][0x228] ;  /* 0x00008a0000107ab9 */ /* 0x000fe20000000a00 */
[----:B------:R-:W-:Y:S01]  /*164e0*/  ULDC.64 UR14, c[0x0][0x228] ;  /* 0x00008a00000e7ab9 */ /* 0x000fe20000000a00 */
[----:B------:R-:W-:Y:S01]  /*164f0*/  ULDC.64 UR26, c[0x0][0x228] ;  /* 0x00008a00001a7ab9 */ /* 0x000fe20000000a00 */
[----:B------:R-:W-:Y:S01]  /*16500*/  IMAD R0, R3, 0x8, R0 ;  /* 0x0000000803007824 */ /* 0x000fe200078e0200 */
[----:B------:R-:W-:Y:S06]  /*16510*/  BAR.SYNC.DEFER_BLOCKING 0x0 ;  /* 0x0000000000007b1d */ /* 0x000fec0000010000 */
[----:B------:R-:W-:Y:S01]  /*16520*/  ULDC.64 UR24, c[0x0][0x228] ;  /* 0x00008a0000187ab9 */ /* 0x000fe20000000a00 */
[----:B------:R-:W-:Y:S01]  /*16530*/  ULDC.64 UR20, c[0x0][0x228] ;  /* 0x00008a0000147ab9 */ /* 0x000fe20000000a00 */
[C---:B--2---:R-:W-:Y:S01]  /*16540*/  ISETP.GE.AND P1, PT, R10.reuse, R13, PT ;  /* 0x0000000d0a00720c */ /* 0x044fe20003f26270 */
[----:B------:R-:W-:-:S02]  /*16550*/  VIADD R2, R10, 0x1 ;  /* 0x000000010a027836 */ /* 0x000fc40000000000 */
[----:B------:R-:W-:Y:S01]  /*16560*/  VIADD R3, R10, 0x2 ;  /* 0x000000020a037836 */ /* 0x000fe20000000000 */
[----:B---3--:R-:W-:Y:S01]  /*16570*/  ISETP.GE.AND P3, PT, R11, R12, PT ;  /* 0x0000000c0b00720c */ /* 0x008fe20003f66270 */
[----:B------:R-:W2:Y:S04]  /*16580*/  LDL.LU R10, [R1+0x230] ;  /* 0x00023000010a7983 */ /* 0x000ea80000300800 */
[----:B------:R-:W2:Y:S04]  /*16590*/  LDL.LU R11, [R1+0x238] ;  /* 0x00023800010b7983 */ /* 0x000ea80000300800 */
[----:B------:R-:W-:Y:S01]  /*165a0*/  STSM.16.M88.4 [R0], R4 ;  /* 0x0000000400007844 */ /* 0x000fe20000000200 */
[----:B------:R-:W-:-:S04]  /*165b0*/  LOP3.LUT R9, R9, 0x3f, RZ, 0xc0, !PT ;  /* 0x0000003f09097812 */ /* 0x000fc800078ec0ff */
[----:B------:R-:W-:Y:S01]  /*165c0*/  LEA R252, R9, UR4, 0x4 ;  /* 0x0000000409fc7c11 */ /* 0x000fe2000f8e20ff */
[----:B------:R-:W-:Y:S01]  /*165d0*/  BAR.SYNC.DEFER_BLOCKING 0x0 ;  /* 0x0000000000007b1d */ /* 0x000fe20000010000 */
[----:B------:R-:W-:Y:S02]  /*165e0*/  IMAD.MOV.U32 R9, RZ, RZ, R50 ;  /* 0x000000ffff097224 */ /* 0x000fe400078e0032 */
[----:B------:R-:W-:Y:S02]  /*165f0*/  IMAD.MOV.U32 R48, RZ, RZ, R89 ;  /* 0x000000ffff307224 */ /* 0x000fe400078e0059 */
[----:B------:R-:W-:Y:S01]  /*16600*/  IMAD.MOV.U32 R60, RZ, RZ, R209 ;  /* 0x000000ffff3c7224 */ /* 0x000fe200078e00d1 */
[----:B------:R-:W-:Y:S01]  /*16610*/  ULDC UR4, c[0x0][0x244] ;  /* 0x0000910000047ab9 */ /* 0x000fe20000000800 */
[----:B------:R-:W1:Y:S01]  /*16620*/  LDS.128 R12, [R252] ;  /* 0x00000000fc0c7984 */ /* 0x000e620000000c00 */
[----:B------:R-:W-:Y:S06]  /*16630*/  BAR.SYNC.DEFER_BLOCKING 0x0 ;  /* 0x0000000000007b1d */ /* 0x000fec0000010000 */
[----:B-1----:R-:W-:Y:S04]  /*16640*/  STL.64 [R1+0x130], R12 ;  /* 0x0001300c01007387 */ /* 0x002fe80000100a00 */
[----:B------:R-:W-:Y:S01]  /*16650*/  STL.64 [R1+0x138], R14 ;  /* 0x0001380e01007387 */ /* 0x000fe20000100a00 */
[----:B------:R-:W-:-:S02]  /*16660*/  IMAD.MOV.U32 R4, RZ, RZ, R112 ;  /* 0x000000ffff047224 */ /* 0x000fc400078e0070 */
[----:B------:R-:W-:Y:S02]  /*16670*/  IMAD.MOV.U32 R5, RZ, RZ, R114 ;  /* 0x000000ffff057224 */ /* 0x000fe400078e0072 */
[----:B------:R-:W-:Y:S02]  /*16680*/  IMAD.MOV.U32 R6, RZ, RZ, R148 ;  /* 0x000000ffff067224 */ /* 0x000fe400078e0094 */
[----:B------:R-:W-:Y:S01]  /*16690*/  IMAD.MOV.U32 R7, RZ, RZ, R150 ;  /* 0x000000ffff077224 */ /* 0x000fe200078e0096 */
[----:B--2---:R-:W-:Y:S01]  /*166a0*/  STSM.16.M88.4 [R0], R8 ;  /* 0x0000000800007844 */ /* 0x004fe20000000200 */
[----:B------:R-:W-:Y:S06]  /*166b0*/  BAR.SYNC.DEFER_BLOCKING 0x0 ;  /* 0x0000000000007b1d */ /* 0x000fec0000010000 */
[----:B------:R-:W1:Y:S02]  /*166c0*/  LDS.128 R8, [R252] ;  /* 0x00000000fc087984 */ /* 0x000e640000000c00 */
[----:B------:R-:W-:Y:S06]  /*166d0*/  BAR.SYNC.DEFER_BLOCKING 0x0 ;  /* 0x0000000000007b1d */ /* 0x000fec0000010000 */
[----:B-1----:R-:W-:Y:S04]  /*166e0*/  STL.64 [R1+0x120], R8 ;  /* 0x0001200801007387 */ /* 0x002fe80000100a00 */
[----:B------:R1:W-:Y:S04]  /*166f0*/  STL.64 [R1+0x128], R10 ;  /* 0x0001280a01007387 */ /* 0x0003e80000100a00 */
[----:B-1----:R-:W2:Y:S04]  /*16700*/  LDL.LU R10, [R1+0xe0] ;  /* 0x0000e000010a7983 */ /* 0x002ea80000300800 */
[----:B------:R-:W2:Y:S04]  /*16710*/  LDL.LU R11, [R1+0xe8] ;  /* 0x0000e800010b7983 */ /* 0x000ea80000300800 */
[----:B------:R1:W-:Y:S01]  /*16720*/  STSM.16.M88.4 [R0], R4 ;  /* 0x0000000400007844 */ /* 0x0003e20000000200 */
[----:B------:R-:W-:Y:S06]  /*16730*/  BAR.SYNC.DEFER_BLOCKING 0x0 ;  /* 0x0000000000007b1d */ /* 0x000fec0000010000 */
[----:B-1----:R-:W3:Y:S04]  /*16740*/  LDL.LU R4, [R1+0x154] ;  /* 0x0001540001047983 */ /* 0x002ee80000300800 */
[----:B------:R-:W3:Y:S04]  /*16750*/  LDL.LU R5, [R1+0x15c] ;  /* 0x00015c0001057983 */ /* 0x000ee80000300800 */
[----:B------:R-:W1:Y:S01]  /*16760*/  LDS.128 R12, [R252] ;  /* 0x00000000fc0c7984 */ /* 0x000e620000000c00 */
[----:B------:R-:W-:-:S02]  /*16770*/  IMAD.MOV.U32 R8, RZ, RZ, R196 ;  /* 0x000000ffff087224 */ /* 0x000fc400078e00c4 */
[----:B------:R-:W-:Y:S01]  /*16780*/  IMAD.MOV.U32 R9, RZ, RZ, R198 ;  /* 0x000000ffff097224 */ /* 0x000fe200078e00c6 */
[----:B------:R-:W-:Y:S01]  /*16790*/  BAR.SYNC.DEFER_BLOCKING 0x0 ;  /* 0x0000000000007b1d */ /* 0x000fe20000010000 */
[----:B------:R-:W-:Y:S01]  /*167a0*/  IMAD.MOV.U32 R6, RZ, RZ, R45 ;  /* 0x000000ffff067224 */ /* 0x000fe200078e002d */
[----:B------:R-:W-:-:S04]  /*167b0*/  MOV R7, R47 ;  /* 0x0000002f00077202 */ /* 0x000fc80000000f00 */
[----:B-1----:R-:W-:Y:S04]  /*167c0*/  STL.64 [R1+0x110], R12 ;  /* 0x0001100c01007387 */ /* 0x002fe80000100a00 */
[----:B------:R-:W-:Y:S04]  /*167d0*/  STL.64 [R1+0x118], R14 ;  /* 0x0001180e01007387 */ /* 0x000fe80000100a00 */
[----:B--2---:R-:W-:Y:S01]  /*167e0*/  STSM.16.M88.4 [R0], R8 ;  /* 0x0000000800007844 */ /* 0x004fe20000000200 */
[----:B------:R-:W-:Y:S06]  /*167f0*/  BAR.SYNC.DEFER_BLOCKING 0x0 ;  /* 0x0000000000007b1d */ /* 0x000fec0000010000 */
[----:B------:R-:W1:Y:S02]  /*16800*/  LDS.128 R8, [R252] ;  /* 0x00000000fc087984 */ /* 0x000e640000000c00 */
[----:B------:R-:W-:Y:S06]  /*16810*/  BAR.SYNC.DEFER_BLOCKING 0x0 ;  /* 0x0000000000007b1d */ /* 0x000fec0000010000 */
[----:B---3--:R2:W-:Y:S02]  /*16820*/  STSM.16.M88.4 [R0], R4 ;  /* 0x0000000400007844 */ /* 0x0085e40000000200 */
[----:B------:R-:W-:Y:S06]  /*16830*/  BAR.SYNC.DEFER_BLOCKING 0x0 ;  /* 0x0000000000007b1d */ /* 0x000fec0000010000 */
[----:B-1----:R-:W-:Y:S04]  /*16840*/  STL.64 [R1+0x100], R8 ;  /* 0x0001000801007387 */ /* 0x002fe80000100a00 */
[----:B------:R-:W-:Y:S04]  /*16850*/  STL.64 [R1+0x108], R10 ;  /* 0x0001080a01007387 */ /* 0x000fe80000100a00 */
[----:B--2---:R-:W2:Y:S04]  /*16860*/  LDL.LU R6, [R1+0x234] ;  /* 0x0002340001067983 */ /* 0x004ea80000300800 */
[----:B------:R-:W2:Y:S04]  /*16870*/  LDL.LU R7, [R1+0x23c] ;  /* 0x00023c0001077983 */ /* 0x000ea80000300800 */
[----:B------:R-:W1:Y:S01]  /*16880*/  LDS.128 R12, [R252] ;  /* 0x00000000fc0c7984 */ /* 0x000e620000000c00 */
[----:B------:R-:W-:-:S02]  /*16890*/  IMAD.MOV.U32 R4, RZ, RZ, R49 ;  /* 0x000000ffff047224 */ /* 0x000fc400078e0031 */
[----:B------:R-:W-:Y:S01]  /*168a0*/  IMAD.MOV.U32 R5, RZ, RZ, R51 ;  /* 0x000000ffff057224 */ /* 0x000fe200078e0033 */
[----:B------:R-:W-:Y:S06]  /*168b0*/  BAR.SYNC.DEFER_BLOCKING 0x0 ;  /* 0x0000000000007b1d */ /* 0x000fec0000010000 */
[----:B-1----:R-:W-:Y:S04]  /*168c0*/  STL.64 [R1+0xf0], R12 ;  /* 0x0000f00c01007387 */ /* 0x002fe80000100a00 */
[----:B------:R-:W-:Y:S04]  /*168d0*/  STL.64 [R1+0xf8], R14 ;  /* 0x0000f80e01007387 */ /* 0x000fe80000100a00 */
[----:B--2---:R-:W-:Y:S01]  /*168e0*/  STSM.16.M88.4 [R0], R4 ;  /* 0x0000000400007844 */ /* 0x004fe20000000200 */
[----:B------:R-:W-:Y:S06]  /*168f0*/  BAR.SYNC.DEFER_BLOCKING 0x0 ;  /* 0x0000000000007b1d */ /* 0x000fec0000010000 */
[----:B------:R-:W1:Y:S04]  /*16900*/  LDS.128 R4, [R252] ;  /* 0x00000000fc047984 */ /* 0x000e680000000c00 */
[----:B-1----:R-:W-:Y:S04]  /*16910*/  STL.64 [R1+0x60], R4 ;  /* 0x0000600401007387 */ /* 0x002fe80000100a00 */
[----:B------:R1:W-:Y:S04]  /*16920*/  STL.64 [R1+0x68], R6 ;  /* 0x0000680601007387 */ /* 0x0003e80000100a00 */
[----:B-1----:R-:W2:Y:S04]  /*16930*/  LDL.LU R6, [R1+0xe4] ;  /* 0x0000e40001067983 */ /* 0x002ea80000300800 */
[----:B------:R-:W2:Y:S01]  /*16940*/  LDL.LU R7, [R1+0xec] ;  /* 0x0000ec0001077983 */ /* 0x000ea20000300800 */
[----:B------:R-:W-:-:S02]  /*16950*/  IMAD.MOV.U32 R8, RZ, RZ, R113 ;  /* 0x000000ffff087224 */ /* 0x000fc400078e0071 */
[----:B------:R-:W-:Y:S02]  /*16960*/  IMAD.MOV.U32 R9, RZ, RZ, R115 ;  /* 0x000000ffff097224 */ /* 0x000fe400078e0073 */
[----:B------:R-:W-:Y:S02]  /*16970*/  IMAD.MOV.U32 R10, RZ, RZ, R149 ;  /* 0x000000ffff0a7224 */ /* 0x000fe400078e0095 */
[----:B------:R-:W-:Y:S01]  /*16980*/  IMAD.MOV.U32 R11, RZ, RZ, R151 ;  /* 0x000000ffff0b7224 */ /* 0x000fe200078e0097 */
[----:B------:R-:W-:Y:S06]  /*16990*/  BAR.SYNC.DEFER_BLOCKING 0x0 ;  /* 0x0000000000007b1d */ /* 0x000fec0000010000 */
[----:B------:R1:W-:Y:S02]  /*169a0*/  STSM.16.M88.4 [R0], R8 ;  /* 0x0000000800007844 */ /* 0x0003e40000000200 */
[----:B------:R-:W-:Y:S01]  /*169b0*/  BAR.SYNC.DEFER_BLOCKING 0x0 ;  /* 0x0000000000007b1d */ /* 0x000fe20000010000 */
[----:B------:R-:W-:-:S02]  /*169c0*/  IMAD.MOV.U32 R4, RZ, RZ, R197 ;  /* 0x000000ffff047224 */ /* 0x000fc400078e00c5 */
[----:B------:R-:W-:-:S03]  /*169d0*/  IMAD.MOV.U32 R5, RZ, RZ, R199 ;  /* 0x000000ffff057224 */ /* 0x000fc600078e00c7 */
[----:B-1----:R-:W3:Y:S04]  /*169e0*/  LDL.LU R8, [R1] ;  /* 0x0000000001087983 */ /* 0x002ee80000300800 */
[----:B------:R-:W3:Y:S04]  /*169f0*/  LDL.LU R9, [R1+0x8] ;  /* 0x0000080001097983 */ /* 0x000ee80000300800 */
[----:B------:R-:W1:Y:S01]  /*16a00*/  LDS.128 R12, [R252] ;  /* 0x00000000fc0c7984 */ /* 0x000e620000000c00 */
[----:B------:R-:W-:Y:S06]  /*16a10*/  BAR.SYNC.DEFER_BLOCKING 0x0 ;  /* 0x0000000000007b1d */ /* 0x000fec0000010000 */
[----:B-1----:R-:W-:Y:S04]  /*16a20*/  STL.64 [R1+0x50], R12 ;  /* 0x0000500c01007387 */ /* 0x002fe80000100a00 */
[----:B------:R-:W-:Y:S04]  /*16a30*/  STL.64 [R1+0x58], R14 ;  /* 0x0000580e01007387 */ /* 0x000fe80000100a00 */
[----:B--2---:R-:W-:Y:S01]  /*16a40*/  STSM.16.M88.4 [R0], R4 ;  /* 0x0000000400007844 */ /* 0x004fe20000000200 */
[----:B------:R-:W-:Y:S06]  /*16a50*/  BAR.SYNC.DEFER_BLOCKING 0x0 ;  /* 0x0000000000007b1d */ /* 0x000fec0000010000 */
[----:B------:R-:W1:Y:S04]  /*16a60*/  LDS.128 R248, [R252] ;  /* 0x00000000fcf87984 */ /* 0x000e680000000c00 */
[----:B-1----:R-:W-:Y:S04]  /*16a70*/  STL [R1+0x814], R251 ;  /* 0x000814fb01007387 */ /* 0x002fe80000100800 */
[----:B------:R-:W2:Y:S04]  /*16a80*/  LDL.LU R6, [R1+0x220] ;  /* 0x0002200001067983 */ /* 0x000ea80000300800 */
[----:B------:R-:W2:Y:S01]  /*16a90*/  LDL.LU R7, [R1+0x228] ;  /* 0x0002280001077983 */ /* 0x000ea20000300800 */
[----:B------:R-:W-:Y:S01]  /*16aa0*/  IMAD.MOV.U32 R10, RZ, RZ, R56 ;  /* 0x000000ffff0a7224 */ /* 0x000fe200078e0038 */
[----:B------:R-:W-:Y:S01]  /*16ab0*/  MOV R11, R58 ;  /* 0x0000003a000b7202 */ /* 0x000fe20000000f00 */
[----:B------:R-:W-:Y:S06]  /*16ac0*/  BAR.SYNC.DEFER_BLOCKING 0x0 ;  /* 0x0000000000007b1d */ /* 0x000fec0000010000 */
[----:B---3--:R1:W-:Y:S02]  /*16ad0*/  STSM.16.M88.4 [R0], R8 ;  /* 0x0000000800007844 */ /* 0x0083e40000000200 */
[----:B------:R-:W-:Y:S01]  /*16ae0*/  BAR.SYNC.DEFER_BLOCKING 0x0 ;  /* 0x0000000000007b1d */ /* 0x000fe20000010000 */
[----:B------:R-:W-:-:S02]  /*16af0*/  IMAD.MOV.U32 R4, RZ, RZ, R84 ;  /* 0x000000ffff047224 */ /* 0x000fc400078e0054 */
[----:B------:R-:W-:-:S03]  /*16b00*/  IMAD.MOV.U32 R5, RZ, RZ, R86 ;  /* 0x000000ffff057224 */ /* 0x000fc600078e0056 */
[----:B------:R-:W3:Y:S02]  /*16b10*/  LDS.128 R244, [R252] ;  /* 0x00000000fcf47984 */ /* 0x000ee40000000c00 */
[----:B------:R-:W-:Y:S01]  /*16b20*/  BAR.SYNC.DEFER_BLOCKING 0x0 ;  /* 0x0000000000007b1d */ /* 0x000fe20000010000 */
[----:B-1----:R-:W-:Y:S02]  /*16b30*/  IMAD.MOV.U32 R8, RZ, RZ, R140 ;  /* 0x000000ffff087224 */ /* 0x002fe400078e008c */
[----:B------:R-:W-:Y:S02]  /*16b40*/  IMAD.MOV.U32 R9, RZ, RZ, R142 ;  /* 0x000000ffff097224 */ /* 0x000fe400078e008e */
[----:B------:R-:W-:Y:S02]  /*16b50*/  IMAD.MOV.U32 R10, RZ, RZ, R152 ;  /* 0x000000ffff0a7224 */ /* 0x000fe400078e0098 */
[----:B------:R-:W-:Y:S01]  /*16b60*/  IMAD.MOV.U32 R11, RZ, RZ, R154 ;  /* 0x000000ffff0b7224 */ /* 0x000fe200078e009a */
[----:B--2---:R1:W-:Y:S01]  /*16b70*/  STSM.16.M88.4 [R0], R4 ;  /* 0x0000000400007844 */ /* 0x0043e20000000200 */
[----:B------:R-:W-:Y:S06]  /*16b80*/  BAR.SYNC.DEFER_BLOCKING 0x0 ;  /* 0x0000000000007b1d */ /* 0x000fec0000010000 */
[----:B-1----:R-:W2:Y:S04]  /*16b90*/  LDL.LU R6, [R1+0xd0] ;  /* 0x0000d00001067983 */ /* 0x002ea80000300800 */
[----:B------:R-:W2:Y:S04]  /*16ba0*/  LDL.LU R7, [R1+0xd8] ;  /* 0x0000d80001077983 */ /* 0x000ea80000300800 */
[----:B------:R-:W1:Y:S01]  /*16bb0*/  LDS.128 R236, [R252] ;  /* 0x00000000fcec7984 */ /* 0x000e620000000c00 */
[----:B------:R-:W-:Y:S06]  /*16bc0*/  BAR.SYNC.DEFER_BLOCKING 0x0 ;  /* 0x0000000000007b1d */ /* 0x000fec0000010000 */
[----:B------:R4:W-:Y:S02]  /*16bd0*/  STSM.16.M88.4 [R0], R8 ;  /* 0x0000000800007844 */ /* 0x0009e40000000200 */
[----:B------:R-:W-:Y:S06]  /*16be0*/  BAR.SYNC.DEFER_BLOCKING 0x0 ;  /* 0x0000000000007b1d */ /* 0x000fec0000010000 */
[----:B----4-:R-:W4:Y:S04]  /*16bf0*/  LDL.LU R8, [R1+0x4] ;  /* 0x0000040001087983 */ /* 0x010f280000300800 */
[----:B------:R-:W4:Y:S04]  /*16c00*/  LDL.LU R9, [R1+0xc] ;  /* 0x00000c0001097983 */ /* 0x000f280000300800 */
[----:B------:R-:W3:Y:S04]  /*16c10*/  LDL.LU R18, [R1+0x224] ;  /* 0x0002240001127983 */ /* 0x000ee80000300800 */
[----:B------:R-:W3:Y:S04]  /*16c20*/  LDL.LU R19, [R1+0x22c] ;  /* 0x00022c0001137983 */ /* 0x000ee80000300800 */
[----:B------:R-:W1:Y:S01]  /*16c30*/  LDS.128 R220, [R252] ;  /* 0x00000000fcdc7984 */ /* 0x000e620000000c00 */
[----:B------:R-:W-:-:S02]  /*16c40*/  IMAD.MOV.U32 R4, RZ, RZ, R200 ;  /* 0x000000ffff047224 */ /* 0x000fc400078e00c8 */
[----:B------:R-:W-:Y:S01]  /*16c50*/  IMAD.MOV.U32 R5, RZ, RZ, R202 ;  /* 0x000000ffff057224 */ /* 0x000fe200078e00ca */
[----:B------:R-:W-:Y:S01]  /*16c60*/  BAR.SYNC.DEFER_BLOCKING 0x0 ;  /* 0x0000000000007b1d */ /* 0x000fe20000010000 */
[----:B------:R-:W-:Y:S01]  /*16c70*/  IMAD.MOV.U32 R10, RZ, RZ, R57 ;  /* 0x000000ffff0a7224 */ /* 0x000fe200078e0039 */
[----:B------:R-:W-:-:S04]  /*16c80*/  MOV R11, R59 ;  /* 0x0000003b000b7202 */ /* 0x000fc80000000f00 */
[----:B------:R-:W3:Y:S04]  /*16c90*/  LDL.LU R26, [R1+0xd4] ;  /* 0x0000d400011a7983 */ /* 0x000ee80000300800 */
[----:B------:R-:W3:Y:S04]  /*16ca0*/  LDL.LU R27, [R1+0xdc] ;  /* 0x0000dc00011b7983 */ /* 0x000ee80000300800 */
[----:B--2---:R-:W-:Y:S01]  /*16cb0*/  STSM.16.M88.4 [R0], R4 ;  /* 0x0000000400007844 */ /* 0x004fe20000000200 */
[----:B------:R-:W-:Y:S06]  /*16cc0*/  BAR.SYNC.DEFER_BLOCKING 0x0 ;  /* 0x0000000000007b1d */ /* 0x000fec0000010000 */
[----:B------:R-:W2:Y:S02]  /*16cd0*/  LDS.128 R4, [R252] ;  /* 0x00000000fc047984 */ /* 0x000ea40000000c00 */
[----:B------:R-:W-:Y:S06]  /*16ce0*/  BAR.SYNC.DEFER_BLOCKING 0x0 ;  /* 0x0000000000007b1d */ /* 0x000fec0000010000 */
[----:B----4-:R-:W-:Y:S02]  /*16cf0*/  STSM.16.M88.4 [R0], R8 ;  /* 0x0000000800007844 */ /* 0x010fe40000000200 */
[----:B------:R-:W-:Y:S06]  /*16d00*/  BAR.SYNC.DEFER_BLOCKING 0x0 ;  /* 0x0000000000007b1d */ /* 0x000fec0000010000 */
[----:B------:R-:W4:Y:S02]  /*16d10*/  LDS.128 R12, [R252] ;  /* 0x00000000fc0c7984 */ /* 0x000f240000000c00 */
[----:B------:R-:W-:Y:S06]  /*16d20*/  BAR.SYNC.DEFER_BLOCKING 0x0 ;  /* 0x0000000000007b1d */ /* 0x000fec0000010000 */
[----:B---3--:R-:W-:Y:S02]  /*16d30*/  STSM.16.M88.4 [R0], R16 ;  /* 0x0000001000007844 */ /* 0x008fe40000000200 */
[----:B------:R-:W-:Y:S06]  /*16d40*/  BAR.SYNC.DEFER_BLOCKING 0x0 ;  /* 0x0000000000007b1d */ /* 0x000fec0000010000 */
[----:B------:R-:W3:Y:S02]  /*16d50*/  LDS.128 R8, [R252] ;  /* 0x00000000fc087984 */ /* 0x000ee40000000c00 */
[----:B------:R-:W-:Y:S06]  /*16d60*/  BAR.SYNC.DEFER_BLOCKING 0x0 ;  /* 0x0000000000007b1d */ /* 0x000fec0000010000 */
[----:B------:R1:W-:Y:S02]  /*16d70*/  STSM.16.M88.4 [R0], R20 ;  /* 0x0000001400007844 */ /* 0x0003e40000000200 */
[----:B------:R-:W-:Y:S06]  /*16d80*/  BAR.SYNC.DEFER_BLOCKING 0x0 ;  /* 0x0000000000007b1d */ /* 0x000fec0000010000 */
[----:B-1----:R-:W2:Y:S04]  /*16d90*/  LDL.LU R22, [R1+0x200] ;  /* 0x0002000001167983 */ /* 0x002ea80000300800 */
[----:B------:R-:W2:Y:S04]  /*16da0*/  LDL.LU R23, [R1+0x208] ;  /* 0x0002080001177983 */ /* 0x000ea80000300800 */
[----:B------:R-:W1:Y:S01]  /*16db0*/  LDS.128 R28, [R252] ;  /* 0x00000000fc1c7984 */ /* 0x000e620000000c00 */
[----:B------:R-:W-:Y:S06]  /*16dc0*/  BAR.SYNC.DEFER_BLOCKING 0x0 ;  /* 0x0000000000007b1d */ /* 0x000fec0000010000 */
[----:B------:R-:W-:Y:S02]  /*16dd0*/  STSM.16.M88.4 [R0], R24 ;  /* 0x0000001800007844 */ /* 0x000fe40000000200 */
[----:B------:R-:W-:Y:S06]  /*16de0*/  BAR.SYNC.DEFER_BLOCKING 0x0 ;  /* 0x0000000000007b1d */ /* 0x000fec0000010000 */
[----:B------:R-:W1:Y:S02]  /*16df0*/  LDS.128 R32, [R252] ;  /* 0x00000000fc207984 */ /* 0x000e640000000c00 */
[----:B------:R-:W-:Y:S06]  /*16e00*/  BAR.SYNC.DEFER_BLOCKING 0x0 ;  /* 0x0000000000007b1d */ /* 0x000fec0000010000 */
[----:B------:R-:W-:Y:S02]  /*16e10*/  STSM.16.M88.4 [R0], R36 ;  /* 0x0000002400007844 */ /* 0x000fe40000000200 */
[----:B------:R-:W-:Y:S01]  /*16e20*/  BAR.SYNC.DEFER_BLOCKING 0x0 ;  /* 0x0000000000007b1d */ /* 0x000fe20000010000 */
[----:B------:R-:W-:-:S02]  /*16e30*/  IMAD.MOV.U32 R20, RZ, RZ, R88 ;  /* 0x000000ffff147224 */ /* 0x000fc400078e0058 */
[----:B------:R-:W-:-:S03]  /*16e40*/  IMAD.MOV.U32 R21, RZ, RZ, R90 ;  /* 0x000000ffff157224 */ /* 0x000fc600078e005a */
[----:B------:R-:W1:Y:S02]  /*16e50*/  LDS.128 R24, [R252] ;  /* 0x00000000fc187984 */ /* 0x000e640000000c00 */
[----:B------:R-:W-:Y:S01]  /*16e60*/  BAR.SYNC.DEFER_BLOCKING 0x0 ;  /* 0x0000000000007b1d */ /* 0x000fe20000010000 */
[----:B------:R-:W-:Y:S02]  /*16e70*/  IMAD.MOV.U32 R16, RZ, RZ, R204 ;  /* 0x000000ffff107224 */ /* 0x000fe400078e00cc */
[----:B------:R-:W-:Y:S02]  /*16e80*/  IMAD.MOV.U32 R17, RZ, RZ, R206 ;  /* 0x000000ffff117224 */ /* 0x000fe400078e00ce */
[----:B------:R-:W-:Y:S02]  /*16e90*/  IMAD.MOV.U32 R18, RZ, RZ, R120 ;  /* 0x000000ffff127224 */ /* 0x000fe400078e0078 */
[----:B------:R-:W-:Y:S01]  /*16ea0*/  IMAD.MOV.U32 R19, RZ, RZ, R122 ;  /* 0x000000ffff137224 */ /* 0x000fe200078e007a */
[----:B--2---:R-:W-:Y:S01]  /*16eb0*/  STSM.16.M88.4 [R0], R20 ;  /* 0x0000001400007844 */ /* 0x004fe20000000200 */
[----:B------:R-:W-:Y:S06]  /*16ec0*/  BAR.SYNC.DEFER_BLOCKING 0x0 ;  /* 0x0000000000007b1d */ /* 0x000fec0000010000 */
[----:B------:R-:W2:Y:S02]  /*16ed0*/  LDS.128 R20, [R252] ;  /* 0x00000000fc147984 */ /* 0x000ea40000000c00 */
[----:B------:R-:W-:Y:S06]  /*16ee0*/  BAR.SYNC.DEFER_BLOCKING 0x0 ;  /* 0x0000000000007b1d */ /* 0x000fec0000010000 */
[----:B------:R4:W-:Y:S02]  /*16ef0*/  STSM.16.M88.4 [R0], R16 ;  /* 0x0000001000007844 */ /* 0x0009e40000000200 */
[----:B------:R-:W-:Y:S06]  /*16f00*/  BAR.SYNC.DEFER_BLOCKING 0x0 ;  /* 0x0000000000007b1d */ /* 0x000fec0000010000 */
[----:B----4-:R-:W4:Y:S04]  /*16f10*/  LDL.LU R18, [R1+0xc0] ;  /* 0x0000c00001127983 */ /* 0x010f280000300800 */
[----:B------:R-:W4:Y:S04]  /*16f20*/  LDL.LU R19, [R1+0xc8] ;  /* 0x0000c80001137983 */ /* 0x000f280000300800 */
[----:B------:R-:W3:Y:S04]  /*16f30*/  LDL.LU R50, [R1+0x204] ;  /* 0x0002040001327983 */ /* 0x000ee80000300800 */
[----:B------:R-:W3:Y:S04]  /*16f40*/  LDL.LU R51, [R1+0x20c] ;  /* 0x00020c0001337983 */ /* 0x000ee80000300800 */
[----:B------:R-:W2:Y:S01]  /*16f50*/  LDS.128 R40, [R252] ;  /* 0x00000000fc287984 */ /* 0x000ea20000000c00 */
[----:B------:R-:W-:Y:S01]  /*16f60*/  IMAD.MOV.U32 R16, RZ, RZ, R208 ;  /* 0x000000ffff107224 */ /* 0x000fe200078e00d0 */
[----:B------:R-:W-:Y:S01]  /*16f70*/  MOV R17, R210 ;  /* 0x000000d200117202 */ /* 0x000fe20000000f00 */
[----:B------:R-:W-:Y:S01]  /*16f80*/  BAR.SYNC.DEFER_BLOCKING 0x0 ;  /* 0x0000000000007b1d */ /* 0x000fe20000010000 */
[----:B------:R-:W-:-:S02]  /*16f90*/  IMAD.MOV.U32 R36, RZ, RZ, R241 ;  /* 0x000000ffff247224 */ /* 0x000fc400078e00f1 */
[----:B------:R-:W-:Y:S02]  /*16fa0*/  IMAD.MOV.U32 R37, RZ, RZ, R243 ;  /* 0x000000ffff257224 */ /* 0x000fe400078e00f3 */
[----:B------:R-:W-:Y:S02]  /*16fb0*/  IMAD.MOV.U32 R38, RZ, RZ, R61 ;  /* 0x000000ffff267224 */ /* 0x000fe400078e003d */
[----:B------:R-:W-:Y:S01]  /*16fc0*/  IMAD.MOV.U32 R39, RZ, RZ, R63 ;  /* 0x000000ffff277224 */ /* 0x000fe200078e003f */
[----:B------:R-:W2:Y:S04]  /*16fd0*/  LDL.LU R62, [R1+0xc4] ;  /* 0x0000c400013e7983 */ /* 0x000ea80000300800 */
[----:B------:R-:W2:Y:S01]  /*16fe0*/  LDL.LU R63, [R1+0xcc] ;  /* 0x0000cc00013f7983 */ /* 0x000ea20000300800 */
[----:B------:R-:W-:Y:S01]  /*16ff0*/  IMAD.MOV.U32 R49, RZ, RZ, R91 ;  /* 0x000000ffff317224 */ /* 0x000fe200078e005b */
[----:B------:R-:W-:Y:S01]  /*17000*/  MOV R59, R123 ;  /* 0x0000007b003b7202 */ /* 0x000fe20000000f00 */
[----:B------:R-:W-:-:S02]  /*17010*/  IMAD.MOV.U32 R56, RZ, RZ, R205 ;  /* 0x000000ffff387224 */ /* 0x000fc400078e00cd */
[----:B------:R-:W-:Y:S02]  /*17020*/  IMAD.MOV.U32 R57, RZ, RZ, R207 ;  /* 0x000000ffff397224 */ /* 0x000fe400078e00cf */
[----:B------:R-:W-:Y:S01]  /*17030*/  IMAD.MOV.U32 R58, RZ, RZ, R121 ;  /* 0x000000ffff3a7224 */ /* 0x000fe200078e0079 */
[----:B----4-:R-:W-:Y:S01]  /*17040*/  STSM.16.M88.4 [R0], R16 ;  /* 0x0000001000007844 */ /* 0x010fe20000000200 */
[----:B------:R-:W-:Y:S06]  /*17050*/  BAR.SYNC.DEFER_BLOCKING 0x0 ;  /* 0x0000000000007b1d */ /* 0x000fec0000010000 */
[----:B------:R-:W4:Y:S02]  /*17060*/  LDS.128 R16, [R252] ;  /* 0x00000000fc107984 */ /* 0x000f240000000c00 */
[----:B------:R-:W-:Y:S06]  /*17070*/  BAR.SYNC.DEFER_BLOCKING 0x0 ;  /* 0x0000000000007b1d */ /* 0x000fec0000010000 */
[----:B------:R-:W-:Y:S02]  /*17080*/  STSM.16.M88.4 [R0], R36 ;  /* 0x0000002400007844 */ /* 0x000fe40000000200 */
        /* <DEDUP_REMOVED lines=9> */
[----:B-1----:R-:W4:Y:S04]  /*17120*/  LDL.LU R58, [R1+0x1f0] ;  /* 0x0001f000013a7983 */ /* 0x002f280000300800 */
[----:B------:R-:W4:Y:S04]  /*17130*/  LDL.LU R59, [R1+0x1f8] ;  /* 0x0001f800013b7983 */ /* 0x000f280000300800 */
[----:B------:R-:W1:Y:S01]  /*17140*/  LDS.128 R84, [R252] ;  /* 0x00000000fc547984 */ /* 0x000e620000000c00 */
[----:B------:R-:W-:Y:S01]  /*17150*/  IMAD.MOV.U32 R61, RZ, RZ, R211 ;  /* 0x000000ffff3d7224 */ /* 0x000fe200078e00d3 */
[----:B------:R-:W-:Y:S06]  /*17160*/  BAR.SYNC.DEFER_BLOCKING 0x0 ;  /* 0x0000000000007b1d */ /* 0x000fec0000010000 */
[----:B--2---:R-:W-:Y:S02]  /*17170*/  STSM.16.M88.4 [R0], R60 ;  /* 0x0000003c00007844 */ /* 0x004fe40000000200 */
[----:B------:R-:W-:Y:S01]  /*17180*/  BAR.SYNC.DEFER_BLOCKING 0x0 ;  /* 0x0000000000007b1d */ /* 0x000fe20000010000 */
[----:B------:R-:W-:-:S02]  /*17190*/  IMAD.MOV.U32 R112, RZ, RZ, R232 ;  /* 0x000000ffff707224 */ /* 0x000fc400078e00e8 */
[----:B------:R-:W-:-:S03]  /*171a0*/  IMAD.MOV.U32 R113, RZ, RZ, R234 ;  /* 0x000000ffff717224 */ /* 0x000fc600078e00ea */
[----:B------:R-:W2:Y:S01]  /*171b0*/  LDS.128 R88, [R252] ;  /* 0x00000000fc587984 */ /* 0x000ea20000000c00 */
[----:B------:R-:W-:Y:S02]  /*171c0*/  IMAD.MOV.U32 R114, RZ, RZ, R64 ;  /* 0x000000ffff727224 */ /* 0x000fe400078e0040 */
[----:B------:R-:W-:Y:S01]  /*171d0*/  IMAD.MOV.U32 R115, RZ, RZ, R66 ;  /* 0x000000ffff737224 */ /* 0x000fe200078e0042 */
[----:B------:R-:W-:Y:S06]  /*171e0*/  BAR.SYNC.DEFER_BLOCKING 0x0 ;  /* 0x0000000000007b1d */ /* 0x000fec0000010000 */
[----:B------:R-:W-:Y:S02]  /*171f0*/  STSM.16.M88.4 [R0], R112 ;  /* 0x0000007000007844 */ /* 0x000fe40000000200 */
[----:B------:R-:W-:Y:S01]  /*17200*/  BAR.SYNC.DEFER_BLOCKING 0x0 ;  /* 0x0000000000007b1d */ /* 0x000fe20000010000 */
[----:B------:R-:W-:-:S02]  /*17210*/  IMAD.MOV.U32 R56, RZ, RZ, R92 ;  /* 0x000000ffff387224 */ /* 0x000fc400078e005c */
[----:B------:R-:W-:-:S03]  /*17220*/  IMAD.MOV.U32 R57, RZ, RZ, R94 ;  /* 0x000000ffff397224 */ /* 0x000fc600078e005e */
[----:B------:R-:W2:Y:S02]  /*17230*/  LDS.128 R60, [R252] ;  /* 0x00000000fc3c7984 */ /* 0x000ea40000000c00 */
[----:B------:R-:W-:Y:S01]  /*17240*/  BAR.SYNC.DEFER_BLOCKING 0x0 ;  /* 0x0000000000007b1d */ /* 0x000fe20000010000 */
[----:B------:R-:W-:Y:S01]  /*17250*/  IMAD.MOV.U32 R48, RZ, RZ, R116 ;  /* 0x000000ffff307224 */ /* 0x000fe200078e0074 */
[----:B------:R-:W-:Y:S01]  /*17260*/  MOV R49, R118 ;  /* 0x0000007600317202 */ /* 0x000fe20000000f00 */
[----:B------:R-:W-:Y:S02]  /*17270*/  IMAD.MOV.U32 R50, RZ, RZ, R156 ;  /* 0x000000ffff327224 */ /* 0x000fe400078e009c */
[----:B------:R-:W-:Y:S02]  /*17280*/  IMAD.MOV.U32 R51, RZ, RZ, R158 ;  /* 0x000000ffff337224 */ /* 0x000fe400078e009e */
[----:B------:R-:W-:Y:S01]  /*17290*/  IMAD.MOV.U32 R92, RZ, RZ, R93 ;  /* 0x000000ffff5c7224 */ /* 0x000fe200078e005d */
[----:B------:R-:W-:Y:S01]  /*172a0*/  MOV R93, R95 ;  /* 0x0000005f005d7202 */ /* 0x000fe20000000f00 */
[----:B----4-:R-:W-:Y:S01]  /*172b0*/  STSM.16.M88.4 [R0], R56 ;  /* 0x0000003800007844 */ /* 0x010fe20000000200 */
[----:B------:R-:W-:Y:S06]  /*172c0*/  BAR.SYNC.DEFER_BLOCKING 0x0 ;  /* 0x0000000000007b1d */ /* 0x000fec0000010000 */
[----:B------:R-:W4:Y:S02]  /*172d0*/  LDS.128 R56, [R252] ;  /* 0x00000000fc387984 */ /* 0x000f240000000c00 */
[----:B------:R-:W-:Y:S06]  /*172e0*/  BAR.SYNC.DEFER_BLOCKING 0x0 ;  /* 0x0000000000007b1d */ /* 0x000fec0000010000 */
[----:B------:R3:W-:Y:S04]  /*172f0*/  STSM.16.M88.4 [R0], R48 ;  /* 0x0000003000007844 */ /* 0x0007e80000000200 */
[----:B---3--:R-:W3:Y:S04]  /*17300*/  LDL.LU R50, [R1+0xb0] ;  /* 0x0000b00001327983 */ /* 0x008ee80000300800 */
[----:B------:R-:W3:Y:S04]  /*17310*/  LDL.LU R51, [R1+0xb8] ;  /* 0x0000b80001337983 */ /* 0x000ee80000300800 */
[----:B------:R-:W2:Y:S04]  /*17320*/  LDL.LU R94, [R1+0x1f4] ;  /* 0x0001f400015e7983 */ /* 0x000ea80000300800 */
[----:B------:R-:W2:Y:S04]  /*17330*/  LDL.LU R95, [R1+0x1fc] ;  /* 0x0001fc00015f7983 */ /* 0x000ea80000300800 */
[----:B------:R-:W4:Y:S04]  /*17340*/  LDL.LU R142, [R1+0xb4] ;  /* 0x0000b400018e7983 */ /* 0x000f280000300800 */
[----:B------:R-:W4:Y:S01]  /*17350*/  LDL.LU R143, [R1+0xbc] ;  /* 0x0000bc00018f7983 */ /* 0x000f220000300800 */
[----:B------:R-:W-:Y:S01]  /*17360*/  BAR.SYNC.DEFER_BLOCKING 0x0 ;  /* 0x0000000000007b1d */ /* 0x000fe20000010000 */
[----:B------:R-:W-:-:S02]  /*17370*/  IMAD.MOV.U32 R114, RZ, RZ, R65 ;  /* 0x000000ffff727224 */ /* 0x000fc400078e0041 */
[----:B------:R-:W-:Y:S02]  /*17380*/  IMAD.MOV.U32 R115, RZ, RZ, R67 ;  /* 0x000000ffff737224 */ /* 0x000fe400078e0043 */
[----:B------:R-:W-:Y:S02]  /*17390*/  IMAD.MOV.U32 R48, RZ, RZ, R224 ;  /* 0x000000ffff307224 */ /* 0x000fe400078e00e0 */
[----:B------:R-:W-:Y:S01]  /*173a0*/  IMAD.MOV.U32 R49, RZ, RZ, R226 ;  /* 0x000000ffff317224 */ /* 0x000fe200078e00e2 */
[----:B------:R-:W4:Y:S04]  /*173b0*/  LDL.LU R122, [R1+0x1e0] ;  /* 0x0001e000017a7983 */ /* 0x000f280000300800 */
[----:B------:R-:W4:Y:S04]  /*173c0*/  LDL.LU R123, [R1+0x1e8] ;  /* 0x0001e800017b7983 */ /* 0x000f280000300800 */
[----:B------:R-:W1:Y:S01]  /*173d0*/  LDS.128 R64, [R252] ;  /* 0x00000000fc407984 */ /* 0x000e620000000c00 */
[----:B------:R-:W-:Y:S01]  /*173e0*/  BAR.SYNC.DEFER_BLOCKING 0x0 ;  /* 0x0000000000007b1d */ /* 0x000fe20000010000 */
[----:B------:R-:W-:-:S02]  /*173f0*/  IMAD.MOV.U32 R112, RZ, RZ, R233 ;  /* 0x000000ffff707224 */ /* 0x000fc400078e00e9 */
[----:B------:R-:W-:Y:S02]  /*17400*/  IMAD.MOV.U32 R113, RZ, RZ, R235 ;  /* 0x000000ffff717224 */ /* 0x000fe400078e00eb */
[----:B------:R-:W-:Y:S02]  /*17410*/  IMAD.MOV.U32 R116, RZ, RZ, R117 ;  /* 0x000000ffff747224 */ /* 0x000fe400078e0075 */
[----:B------:R-:W-:Y:S02]  /*17420*/  IMAD.MOV.U32 R117, RZ, RZ, R119 ;  /* 0x000000ffff757224 */ /* 0x000fe400078e0077 */
[----:B------:R-:W-:Y:S02]  /*17430*/  IMAD.MOV.U32 R118, RZ, RZ, R157 ;  /* 0x000000ffff767224 */ /* 0x000fe400078e009d */
[----:B------:R-:W-:Y:S02]  /*17440*/  IMAD.MOV.U32 R119, RZ, RZ, R159 ;  /* 0x000000ffff777224 */ /* 0x000fe400078e009f */
[----:B------:R-:W-:-:S02]  /*17450*/  IMAD.MOV.U32 R140, RZ, RZ, R225 ;  /* 0x000000ffff8c7224 */ /* 0x000fc400078e00e1 */
[----:B------:R-:W-:Y:S01]  /*17460*/  IMAD.MOV.U32 R141, RZ, RZ, R227 ;  /* 0x000000ffff8d7224 */ /* 0x000fe200078e00e3 */
[----:B---3--:R-:W-:Y:S01]  /*17470*/  STSM.16.M88.4 [R0], R48 ;  /* 0x0000003000007844 */ /* 0x008fe20000000200 */
[----:B------:R-:W-:Y:S06]  /*17480*/  BAR.SYNC.DEFER_BLOCKING 0x0 ;  /* 0x0000000000007b1d */ /* 0x000fec0000010000 */
[----:B------:R-:W3:Y:S02]  /*17490*/  LDS.128 R48, [R252] ;  /* 0x00000000fc307984 */ /* 0x000ee40000000c00 */
[----:B------:R-:W-:Y:S06]  /*174a0*/  BAR.SYNC.DEFER_BLOCKING 0x0 ;  /* 0x0000000000007b1d */ /* 0x000fec0000010000 */
[----:B------:R-:W-:Y:S02]  /*174b0*/  STSM.16.M88.4 [R0], R112 ;  /* 0x0000007000007844 */ /* 0x000fe40000000200 */
[----:B------:R-:W-:Y:S06]  /*174c0*/  BAR.SYNC.DEFER_BLOCKING 0x0 ;  /* 0x0000000000007b1d */ /* 0x000fec0000010000 */
[----:B------:R-:W3:Y:S02]  /*174d0*/  LDS.128 R112, [R252] ;  /* 0x00000000fc707984 */ /* 0x000ee40000000c00 */
[----:B------:R-:W-:Y:S06]  /*174e0*/  BAR.SYNC.DEFER_BLOCKING 0x0 ;  /* 0x0000000000007b1d */ /* 0x000fec0000010000 */
[----:B--2---:R-:W-:Y:S02]  /*174f0*/  STSM.16.M88.4 [R0], R92 ;  /* 0x0000005c00007844 */ /* 0x004fe40000000200 */
[----:B------:R-:W-:Y:S06]  /*17500*/  BAR.SYNC.DEFER_BLOCKING 0x0 ;  /* 0x0000000000007b1d */ /* 0x000fec0000010000 */
[----:B------:R-:W2:Y:S02]  /*17510*/  LDS.128 R92, [R252] ;  /* 0x00000000fc5c7984 */ /* 0x000ea40000000c00 */
[----:B------:R-:W-:Y:S06]  /*17520*/  BAR.SYNC.DEFER_BLOCKING 0x0 ;  /* 0x0000000000007b1d */ /* 0x000fec0000010000 */
[----:B------:R1:W-:Y:S02]  /*17530*/  STSM.16.M88.4 [R0], R116 ;  /* 0x0000007400007844 */ /* 0x0003e40000000200 */
[----:B------:R-:W-:Y:S06]  /*17540*/  BAR.SYNC.DEFER_BLOCKING 0x0 ;  /* 0x0000000000007b1d */ /* 0x000fec0000010000 */
[----:B------:R-:W2:Y:S02]  /*17550*/  LDS.128 R148, [R252] ;  /* 0x00000000fc947984 */ /* 0x000ea40000000c00 */
[----:B------:R-:W-:Y:S06]  /*17560*/  BAR.SYNC.DEFER_BLOCKING 0x0 ;  /* 0x0000000000007b1d */ /* 0x000fec0000010000 */
[----:B----4-:R-:W-:Y:S02]  /*17570*/  STSM.16.M88.4 [R0], R140 ;  /* 0x0000008c00007844 */ /* 0x010fe40000000200 */
[----:B------:R-:W-:Y:S01]  /*17580*/  BAR.SYNC.DEFER_BLOCKING 0x0 ;  /* 0x0000000000007b1d */ /* 0x000fe20000010000 */
[----:B------:R-:W-:Y:S01]  /*17590*/  IMAD.MOV.U32 R156, RZ, RZ, R228 ;  /* 0x000000ffff9c7224 */ /* 0x000fe200078e00e4 */
[----:B------:R-:W-:Y:S01]  /*175a0*/  MOV R159, R70 ;  /* 0x00000046009f7202 */ /* 0x000fe20000000f00 */
[----:B------:R-:W-:-:S03]  /*175b0*/  IMAD.MOV.U32 R157, RZ, RZ, R230 ;  /* 0x000000ffff9d7224 */ /* 0x000fc600078e00e6 */
[----:B------:R-:W4:Y:S01]  /*175c0*/  LDS.128 R152, [R252] ;  /* 0x00000000fc987984 */ /* 0x000f220000000c00 */
[----:B------:R-:W-:Y:S01]  /*175d0*/  IMAD.MOV.U32 R158, RZ, RZ, R68 ;  /* 0x000000ffff9e7224 */ /* 0x000fe200078e0044 */
[----:B------:R-:W-:Y:S06]  /*175e0*/  BAR.SYNC.DEFER_BLOCKING 0x0 ;  /* 0x0000000000007b1d */ /* 0x000fec0000010000 */
[----:B------:R-:W-:Y:S02]  /*175f0*/  STSM.16.M88.4 [R0], R156 ;  /* 0x0000009c00007844 */ /* 0x000fe40000000200 */
[----:B------:R-:W-:Y:S01]  /*17600*/  BAR.SYNC.DEFER_BLOCKING 0x0 ;  /* 0x0000000000007b1d */ /* 0x000fe20000010000 */
[----:B------:R-:W-:-:S02]  /*17610*/  IMAD.MOV.U32 R120, RZ, RZ, R96 ;  /* 0x000000ffff787224 */ /* 0x000fc400078e0060 */
[----:B------:R-:W-:-:S03]  /*17620*/  IMAD.MOV.U32 R121, RZ, RZ, R98 ;  /* 0x000000ffff797224 */ /* 0x000fc600078e0062 */
[----:B------:R-:W4:Y:S02]  /*17630*/  LDS.128 R140, [R252] ;  /* 0x00000000fc8c7984 */ /* 0x000f240000000c00 */
[----:B------:R-:W-:Y:S06]  /*17640*/  BAR.SYNC.DEFER_BLOCKING 0x0 ;  /* 0x0000000000007b1d */ /* 0x000fec0000010000 */
[----:B------:R-:W-:Y:S02]  /*17650*/  STSM.16.M88.4 [R0], R120 ;  /* 0x0000007800007844 */ /* 0x000fe40000000200 */
[----:B------:R-:W-:Y:S01]  /*17660*/  BAR.SYNC.DEFER_BLOCKING 0x0 ;  /* 0x0000000000007b1d */ /* 0x000fe20000010000 */
[----:B-1----:R-:W-:-:S02]  /*17670*/  IMAD.MOV.U32 R116, RZ, RZ, R124 ;  /* 0x000000ffff747224 */ /* 0x002fc400078e007c */
[----:B------:R-:W-:-:S03]  /*17680*/  IMAD.MOV.U32 R117, RZ, RZ, R126 ;  /* 0x000000ffff757224 */ /* 0x000fc600078e007e */
[----:B------:R-:W1:Y:S01]  /*17690*/  LDS.128 R120, [R252] ;  /* 0x00000000fc787984 */ /* 0x000e620000000c00 */
[----:B------:R-:W-:Y:S02]  /*176a0*/  IMAD.MOV.U32 R118, RZ, RZ, R160 ;  /* 0x000000ffff767224 */ /* 0x000fe400078e00a0 */
[----:B------:R-:W-:Y:S01]  /*176b0*/  IMAD.MOV.U32 R119, RZ, RZ, R162 ;  /* 0x000000ffff777224 */ /* 0x000fe200078e00a2 */
[----:B------:R-:W-:Y:S06]  /*176c0*/  BAR.SYNC.DEFER_BLOCKING 0x0 ;  /* 0x0000000000007b1d */ /* 0x000fec0000010000 */
[----:B------:R3:W-:Y:S04]  /*176d0*/  STSM.16.M88.4 [R0], R116 ;  /* 0x0000007400007844 */ /* 0x0007e80000000200 */
[----:B---3--:R-:W3:Y:S04]  /*176e0*/  LDL.LU R116, [R1+0x10] ;  /* 0x0000100001747983 */ /* 0x008ee80000300800 */
[----:B------:R-:W3:Y:S04]  /*176f0*/  LDL.LU R117, [R1+0x18] ;  /* 0x0000180001757983 */ /* 0x000ee80000300800 */
[----:B------:R-:W3:Y:S04]  /*17700*/  LDL.LU R118, [R1+0xa0] ;  /* 0x0000a00001767983 */ /* 0x000ee80000300800 */
[----:B------:R-:W3:Y:S01]  /*17710*/  LDL.LU R119, [R1+0xa8] ;  /* 0x0000a80001777983 */ /* 0x000ee20000300800 */
[----:B------:R-:W-:-:S02]  /*17720*/  IMAD.MOV.U32 R96, RZ, RZ, R97 ;  /* 0x000000ffff607224 */ /* 0x000fc400078e0061 */
[----:B------:R-:W-:Y:S01]  /*17730*/  IMAD.MOV.U32 R97, RZ, RZ, R99 ;  /* 0x000000ffff617224 */ /* 0x000fe200078e0063 */
[----:B------:R-:W2:Y:S04]  /*17740*/  LDL.LU R98, [R1+0x1e4] ;  /* 0x0001e40001627983 */ /* 0x000ea80000300800 */
[----:B------:R-:W2:Y:S01]  /*17750*/  LDL.LU R99, [R1+0x1ec] ;  /* 0x0001ec0001637983 */ /* 0x000ea20000300800 */
[----:B------:R-:W-:Y:S01]  /*17760*/  BAR.SYNC.DEFER_BLOCKING 0x0 ;  /* 0x0000000000007b1d */ /* 0x000fe20000010000 */
[----:B------:R-:W-:Y:S01]  /*17770*/  IMAD.MOV.U32 R158, RZ, RZ, R69 ;  /* 0x000000ffff9e7224 */ /* 0x000fe200078e0045 */
[----:B------:R-:W-:-:S04]  /*17780*/  MOV R159, R71 ;  /* 0x00000047009f7202 */ /* 0x000fc80000000f00 */
[----:B------:R-:W1:Y:S02]  /*17790*/  LDS.128 R68, [R252] ;  /* 0x00000000fc447984 */ /* 0x000e640000000c00 */
[----:B------:R-:W-:Y:S01]  /*177a0*/  BAR.SYNC.DEFER_BLOCKING 0x0 ;  /* 0x0000000000007b1d */ /* 0x000fe20000010000 */
[----:B------:R-:W-:Y:S02]  /*177b0*/  IMAD.MOV.U32 R156, RZ, RZ, R229 ;  /* 0x000000ffff9c7224 */ /* 0x000fe400078e00e5 */
[----:B------:R-:W-:-:S03]  /*177c0*/  IMAD.MOV.U32 R157, RZ, RZ, R231 ;  /* 0x000000ffff9d7224 */ /* 0x000fc600078e00e7 */
[----:B---3--:R-:W-:Y:S02]  /*177d0*/  STSM.16.M88.4 [R0], R116 ;  /* 0x0000007400007844 */ /* 0x008fe40000000200 */
[----:B------:R-:W-:Y:S06]  /*177e0*/  BAR.SYNC.DEFER_BLOCKING 0x0 ;  /* 0x0000000000007b1d */ /* 0x000fec0000010000 */
[----:B------:R-:W3:Y:S02]  /*177f0*/  LDS.128 R116, [R252] ;  /* 0x00000000fc747984 */ /* 0x000ee40000000c00 */
[----:B------:R-:W-:Y:S06]  /*17800*/  BAR.SYNC.DEFER_BLOCKING 0x0 ;  /* 0x0000000000007b1d */ /* 0x000fec0000010000 */
[----:B------:R4:W-:Y:S02]  /*17810*/  STSM.16.M88.4 [R0], R156 ;  /* 0x0000009c00007844 */ /* 0x0009e40000000200 */
[----:B----4-:R-:W-:-:S02]  /*17820*/  IMAD.MOV.U32 R156, RZ, RZ, R125 ;  /* 0x000000ffff9c7224 */ /* 0x010fc400078e007d */
[----:B------:R-:W-:Y:S01]  /*17830*/  IMAD.MOV.U32 R157, RZ, RZ, R127 ;  /* 0x000000ffff9d7224 */ /* 0x000fe200078e007f */
[----:B------:R-:W-:Y:S06]  /*17840*/  BAR.SYNC.DEFER_BLOCKING 0x0 ;  /* 0x0000000000007b1d */ /* 0x000fec0000010000 */
[----:B------:R-:W4:Y:S02]  /*17850*/  LDS.128 R124, [R252] ;  /* 0x00000000fc7c7984 */ /* 0x000f240000000c00 */
[----:B------:R-:W-:Y:S06]  /*17860*/  BAR.SYNC.DEFER_BLOCKING 0x0 ;  /* 0x0000000000007b1d */ /* 0x000fec0000010000 */
[----:B--2---:R-:W-:Y:S02]  /*17870*/  STSM.16.M88.4 [R0], R96 ;  /* 0x0000006000007844 */ /* 0x004fe40000000200 */
[----:B------:R-:W-:Y:S01]  /*17880*/  BAR.SYNC.DEFER_BLOCKING 0x0 ;  /* 0x0000000000007b1d */ /* 0x000fe20000010000 */
[----:B------:R-:W-:-:S02]  /*17890*/  IMAD.MOV.U32 R158, RZ, RZ, R161 ;  /* 0x000000ffff9e7224 */ /* 0x000fc400078e00a1 */
[----:B------:R-:W-:-:S03]  /*178a0*/  IMAD.MOV.U32 R159, RZ, RZ, R163 ;  /* 0x000000ffff9f7224 */ /* 0x000fc600078e00a3 */
[----:B------:R-:W2:Y:S02]  /*178b0*/  LDS.128 R96, [R252] ;  /* 0x00000000fc607984 */ /* 0x000ea40000000c00 */
[----:B------:R-:W-:Y:S06]  /*178c0*/  BAR.SYNC.DEFER_BLOCKING 0x0 ;  /* 0x0000000000007b1d */ /* 0x000fec0000010000 */
[----:B------:R1:W-:Y:S02]  /*178d0*/  STSM.16.M88.4 [R0], R156 ;  /* 0x0000009c00007844 */ /* 0x0003e40000000200 */
[----:B------:R-:W-:Y:S06]  /*178e0*/  BAR.SYNC.DEFER_BLOCKING 0x0 ;  /* 0x0000000000007b1d */ /* 0x000fec0000010000 */
[----:B-1----:R-:W3:Y:S04]  /*178f0*/  LDL.LU R156, [R1+0x14] ;  /* 0x00001400019c7983 */ /* 0x002ee80000300800 */
[----:B------:R-:W3:Y:S04]  /*17900*/  LDL.LU R157, [R1+0x1c] ;  /* 0x00001c00019d7983 */ /* 0x000ee80000300800 */
[----:B------:R-:W3:Y:S04]  /*17910*/  LDL.LU R158, [R1+0xa4] ;  /* 0x0000a400019e7983 */ /* 0x000ee80000300800 */
[----:B------:R-:W3:Y:S04]  /*17920*/  LDL.LU R159, [R1+0xac] ;  /* 0x0000ac00019f7983 */ /* 0x000ee80000300800 */
[----:B------:R-:W1:Y:S01]  /*17930*/  LDS.128 R172, [R252] ;  /* 0x00000000fcac7984 */ /* 0x000e620000000c00 */
[----:B------:R-:W-:Y:S01]  /*17940*/  BAR.SYNC.DEFER_BLOCKING 0x0 ;  /* 0x0000000000007b1d */ /* 0x000fe20000010000 */
[----:B------:R-:W-:Y:S01]  /*17950*/  IMAD.MOV.U32 R160, RZ, RZ, R216 ;  /* 0x000000ffffa07224 */ /* 0x000fe200078e00d8 */
[----:B------:R-:W-:Y:S01]  /*17960*/  MOV R163, R74 ;  /* 0x0000004a00a37202 */ /* 0x000fe20000000f00 */
[----:B------:R-:W-:-:S02]  /*17970*/  IMAD.MOV.U32 R161, RZ, RZ, R218 ;  /* 0x000000ffffa17224 */ /* 0x000fc400078e00da */
[----:B------:R-:W-:Y:S01]  /*17980*/  IMAD.MOV.U32 R162, RZ, RZ, R72 ;  /* 0x000000ffffa27224 */ /* 0x000fe200078e0048 */
[----:B---3--:R-:W-:Y:S02]  /*17990*/  STSM.16.M88.4 [R0], R156 ;  /* 0x0000009c00007844 */ /* 0x008fe40000000200 */
[----:B------:R-:W-:Y:S06]  /*179a0*/  BAR.SYNC.DEFER_BLOCKING 0x0 ;  /* 0x0000000000007b1d */ /* 0x000fec0000010000 */
[----:B------:R-:W3:Y:S02]  /*179b0*/  LDS.128 R176, [R252] ;  /* 0x00000000fcb07984 */ /* 0x000ee40000000c00 */
[----:B------:R-:W-:Y:S06]  /*179c0*/  BAR.SYNC.DEFER_BLOCKING 0x0 ;  /* 0x0000000000007b1d */ /* 0x000fec0000010000 */
[----:B------:R4:W-:Y:S02]  /*179d0*/  STSM.16.M88.4 [R0], R160 ;  /* 0x000000a000007844 */ /* 0x0009e40000000200 */
[----:B------:R-:W-:Y:S06]  /*179e0*/  BAR.SYNC.DEFER_BLOCKING 0x0 ;  /* 0x0000000000007b1d */ /* 0x000fec0000010000 */
[----:B----4-:R-:W4:Y:S04]  /*179f0*/  LDL.LU R162, [R1+0x1d0] ;  /* 0x0001d00001a27983 */ /* 0x010f280000300800 */
[----:B------:R-:W4:Y:S04]  /*17a00*/  LDL.LU R163, [R1+0x1d8] ;  /* 0x0001d80001a37983 */ /* 0x000f280000300800 */
[----:B------:R-:W3:Y:S01]  /*17a10*/  LDS.128 R168, [R252] ;  /* 0x00000000fca87984 */ /* 0x000ee20000000c00 */
[----:B------:R-:W-:-:S02]  /*17a20*/  IMAD.MOV.U32 R160, RZ, RZ, R100 ;  /* 0x000000ffffa07224 */ /* 0x000fc400078e0064 */
[----:B------:R-:W-:Y:S01]  /*17a30*/  IMAD.MOV.U32 R161, RZ, RZ, R102 ;  /* 0x000000ffffa17224 */ /* 0x000fe200078e0066 */
[----:B------:R-:W-:Y:S01]  /*17a40*/  BAR.SYNC.DEFER_BLOCKING 0x0 ;  /* 0x0000000000007b1d */ /* 0x000fe20000010000 */
[----:B------:R-:W-:Y:S02]  /*17a50*/  IMAD.MOV.U32 R156, RZ, RZ, R128 ;  /* 0x000000ffff9c7224 */ /* 0x000fe400078e0080 */
[----:B------:R-:W-:Y:S02]  /*17a60*/  IMAD.MOV.U32 R157, RZ, RZ, R130 ;  /* 0x000000ffff9d7224 */ /* 0x000fe400078e0082 */
[----:B------:R-:W-:Y:S02]  /*17a70*/  IMAD.MOV.U32 R158, RZ, RZ, R164 ;  /* 0x000000ffff9e7224 */ /* 0x000fe400078e00a4 */
[----:B------:R-:W-:Y:S02]  /*17a80*/  IMAD.MOV.U32 R159, RZ, RZ, R166 ;  /* 0x000000ffff9f7224 */ /* 0x000fe400078e00a6 */
[----:B------:R-:W-:-:S02]  /*17a90*/  IMAD.MOV.U32 R100, RZ, RZ, R101 ;  /* 0x000000ffff647224 */ /* 0x000fc400078e0065 */
[----:B------:R-:W-:Y:S01]  /*17aa0*/  IMAD.MOV.U32 R101, RZ, RZ, R103 ;  /* 0x000000ffff657224 */ /* 0x000fe200078e0067 */
[----:B----4-:R-:W-:Y:S01]  /*17ab0*/  STSM.16.M88.4 [R0], R160 ;  /* 0x000000a000007844 */ /* 0x010fe20000000200 */
[----:B------:R-:W-:Y:S06]  /*17ac0*/  BAR.SYNC.DEFER_BLOCKING 0x0 ;  /* 0x0000000000007b1d */ /* 0x000fec0000010000 */
[----:B------:R-:W4:Y:S02]  /*17ad0*/  LDS.128 R160, [R252] ;  /* 0x00000000fca07984 */ /* 0x000f240000000c00 */
[----:B------:R-:W-:Y:S06]  /*17ae0*/  BAR.SYNC.DEFER_BLOCKING 0x0 ;  /* 0x0000000000007b1d */ /* 0x000fec0000010000 */
[----:B------:R2:W-:Y:S02]  /*17af0*/  STSM.16.M88.4 [R0], R156 ;  /* 0x0000009c00007844 */ /* 0x0005e40000000200 */
[----:B------:R-:W-:Y:S06]  /*17b00*/  BAR.SYNC.DEFER_BLOCKING 0x0 ;  /* 0x0000000000007b1d */ /* 0x000fec0000010000 */
[----:B--2---:R-:W2:Y:S04]  /*17b10*/  LDL.LU R156, [R1+0x20] ;  /* 0x00002000019c7983 */ /* 0x004ea80000300800 */
[----:B------:R-:W2:Y:S04]  /*17b20*/  LDL.LU R157, [R1+0x28] ;  /* 0x00002800019d7983 */ /* 0x000ea80000300800 */
[----:B------:R-:W2:Y:S04]  /*17b30*/  LDL.LU R158, [R1+0x90] ;  /* 0x00009000019e7983 */ /* 0x000ea80000300800 */
[----:B------:R-:W2:Y:S04]  /*17b40*/  LDL.LU R159, [R1+0x98] ;  /* 0x00009800019f7983 */ /* 0x000ea80000300800 */
[----:B------:R-:W3:Y:S04]  /*17b50*/  LDL.LU R102, [R1+0x1d4] ;  /* 0x0001d40001667983 */ /* 0x000ee80000300800 */
[----:B------:R-:W3:Y:S04]  /*17b60*/  LDL.LU R103, [R1+0x1dc] ;  /* 0x0001dc0001677983 */ /* 0x000ee80000300800 */
[----:B------:R-:W4:Y:S01]  /*17b70*/  LDS.128 R72, [R252] ;  /* 0x00000000fc487984 */ /* 0x000f220000000c00 */
[----:B------:R-:W-:Y:S06]  /*17b80*/  BAR.SYNC.DEFER_BLOCKING 0x0 ;  /* 0x0000000000007b1d */ /* 0x000fec0000010000 */
[----:B------:R-:W4:Y:S04]  /*17b90*/  LDL.LU R184, [R1+0x24] ;  /* 0x0000240001b87983 */ /* 0x000f280000300800 */
[----:B------:R-:W4:Y:S04]  /*17ba0*/  LDL.LU R185, [R1+0x2c] ;  /* 0x00002c0001b97983 */ /* 0x000f280000300800 */
[----:B------:R-:W4:Y:S04]  /*17bb0*/  LDL.LU R186, [R1+0x94] ;  /* 0x0000940001ba7983 */ /* 0x000f280000300800 */
[----:B------:R-:W4:Y:S04]  /*17bc0*/  LDL.LU R187, [R1+0x9c] ;  /* 0x00009c0001bb7983 */ /* 0x000f280000300800 */
[----:B--2---:R-:W-:Y:S01]  /*17bd0*/  STSM.16.M88.4 [R0], R156 ;  /* 0x0000009c00007844 */ /* 0x004fe20000000200 */
[----:B------:R-:W-:Y:S06]  /*17be0*/  BAR.SYNC.DEFER_BLOCKING 0x0 ;  /* 0x0000000000007b1d */ /* 0x000fec0000010000 */
[----:B------:R-:W2:Y:S02]  /*17bf0*/  LDS.128 R156, [R252] ;  /* 0x00000000fc9c7984 */ /* 0x000ea40000000c00 */
[----:B------:R-:W-:Y:S06]  /*17c00*/  BAR.SYNC.DEFER_BLOCKING 0x0 ;  /* 0x0000000000007b1d */ /* 0x000fec0000010000 */
[----:B------:R1:W-:Y:S02]  /*17c10*/  STSM.16.M88.4 [R0], R180 ;  /* 0x000000b400007844 */ /* 0x0003e40000000200 */
[----:B-1----:R-:W-:-:S02]  /*17c20*/  IMAD.MOV.U32 R180, RZ, RZ, R129 ;  /* 0x000000ffffb47224 */ /* 0x002fc400078e0081 */
[----:B------:R-:W-:Y:S01]  /*17c30*/  IMAD.MOV.U32 R181, RZ, RZ, R131 ;  /* 0x000000ffffb57224 */ /* 0x000fe200078e0083 */
[----:B------:R-:W-:Y:S06]  /*17c40*/  BAR.SYNC.DEFER_BLOCKING 0x0 ;  /* 0x0000000000007b1d */ /* 0x000fec0000010000 */
[----:B------:R-:W1:Y:S02]  /*17c50*/  LDS.128 R128, [R252] ;  /* 0x00000000fc807984 */ /* 0x000e640000000c00 */
[----:B------:R-:W-:Y:S06]  /*17c60*/  BAR.SYNC.DEFER_BLOCKING 0x0 ;  /* 0x0000000000007b1d */ /* 0x000fec0000010000 */
[----:B---3--:R-:W-:Y:S02]  /*17c70*/  STSM.16.M88.4 [R0], R100 ;  /* 0x0000006400007844 */ /* 0x008fe40000000200 */
[----:B------:R-:W-:Y:S01]  /*17c80*/  BAR.SYNC.DEFER_BLOCKING 0x0 ;  /* 0x0000000000007b1d */ /* 0x000fe20000010000 */
[----:B------:R-:W-:-:S02]  /*17c90*/  IMAD.MOV.U32 R182, RZ, RZ, R165 ;  /* 0x000000ffffb67224 */ /* 0x000fc400078e00a5 */
[----:B------:R-:W-:-:S03]  /*17ca0*/  IMAD.MOV.U32 R183, RZ, RZ, R167 ;  /* 0x000000ffffb77224 */ /* 0x000fc600078e00a7 */
[----:B------:R-:W3:Y:S02]  /*17cb0*/  LDS.128 R100, [R252] ;  /* 0x00000000fc647984 */ /* 0x000ee40000000c00 */
[----:B------:R-:W-:Y:S06]  /*17cc0*/  BAR.SYNC.DEFER_BLOCKING 0x0 ;  /* 0x0000000000007b1d */ /* 0x000fec0000010000 */
[----:B------:R4:W-:Y:S02]  /*17cd0*/  STSM.16.M88.4 [R0], R180 ;  /* 0x000000b400007844 */ /* 0x0009e40000000200 */
[----:B------:R-:W-:Y:S06]  /*17ce0*/  BAR.SYNC.DEFER_BLOCKING 0x0 ;  /* 0x0000000000007b1d */ /* 0x000fec0000010000 */
[----:B----4-:R-:W4:Y:S04]  /*17cf0*/  LDL.LU R182, [R1+0x1c0] ;  /* 0x0001c00001b67983 */ /* 0x010f280000300800 */
[----:B------:R-:W4:Y:S04]  /*17d00*/  LDL.LU R183, [R1+0x1c8] ;  /* 0x0001c80001b77983 */ /* 0x000f280000300800 */
[----:B------:R-:W3:Y:S01]  /*17d10*/  LDS.128 R196, [R252] ;  /* 0x00000000fcc47984 */ /* 0x000ee20000000c00 */
[----:B------:R-:W-:Y:S06]  /*17d20*/  BAR.SYNC.DEFER_BLOCKING 0x0 ;  /* 0x0000000000007b1d */ /* 0x000fec0000010000 */
[----:B------:R-:W-:Y:S02]  /*17d30*/  STSM.16.M88.4 [R0], R184 ;  /* 0x000000b800007844 */ /* 0x000fe40000000200 */
[----:B------:R-:W-:Y:S01]  /*17d40*/  BAR.SYNC.DEFER_BLOCKING 0x0 ;  /* 0x0000000000007b1d */ /* 0x000fe20000010000 */
[----:B------:R-:W-:Y:S01]  /*17d50*/  IMAD.MOV.U32 R204, RZ, RZ, R212 ;  /* 0x000000ffffcc7224 */ /* 0x000fe200078e00d4 */
[----:B------:R-:W-:Y:S01]  /*17d60*/  MOV R207, R78 ;  /* 0x0000004e00cf7202 */ /* 0x000fe20000000f00 */
[----:B------:R-:W-:-:S03]  /*17d70*/  IMAD.MOV.U32 R205, RZ, RZ, R214 ;  /* 0x000000ffffcd7224 */ /* 0x000fc600078e00d6 */
[----:B------:R-:W3:Y:S01]  /*17d80*/  LDS.128 R200, [R252] ;  /* 0x00000000fcc87984 */ /* 0x000ee20000000c00 */
[----:B------:R-:W-:Y:S01]  /*17d90*/  IMAD.MOV.U32 R206, RZ, RZ, R76 ;  /* 0x000000ffffce7224 */ /* 0x000fe200078e004c */
[----:B------:R-:W-:Y:S06]  /*17da0*/  BAR.SYNC.DEFER_BLOCKING 0x0 ;  /* 0x0000000000007b1d */ /* 0x000fec0000010000 */
[----:B------:R-:W-:Y:S02]  /*17db0*/  STSM.16.M88.4 [R0], R204 ;  /* 0x000000cc00007844 */ /* 0x000fe40000000200 */
[----:B------:R-:W-:Y:S01]  /*17dc0*/  BAR.SYNC.DEFER_BLOCKING 0x0 ;  /* 0x0000000000007b1d */ /* 0x000fe20000010000 */
[----:B------:R-:W-:-:S02]  /*17dd0*/  IMAD.MOV.U32 R180, RZ, RZ, R104 ;  /* 0x000000ffffb47224 */ /* 0x000fc400078e0068 */
[----:B------:R-:W-:-:S03]  /*17de0*/  IMAD.MOV.U32 R181, RZ, RZ, R106 ;  /* 0x000000ffffb57224 */ /* 0x000fc600078e006a */
[----:B------:R-:W3:Y:S02]  /*17df0*/  LDS.128 R184, [R252] ;  /* 0x00000000fcb87984 */ /* 0x000ee40000000c00 */
[----:B------:R-:W-:Y:S01]  /*17e00*/  BAR.SYNC.DEFER_BLOCKING 0x0 ;  /* 0x0000000000007b1d */ /* 0x000fe20000010000 */
[----:B------:R-:W-:Y:S02]  /*17e10*/  IMAD.MOV.U32 R164, RZ, RZ, R132 ;  /* 0x000000ffffa47224 */ /* 0x000fe400078e0084 */
[----:B------:R-:W-:Y:S02]  /*17e20*/  IMAD.MOV.U32 R165, RZ, RZ, R134 ;  /* 0x000000ffffa57224 */ /* 0x000fe400078e0086 */
[----:B------:R-:W-:Y:S02]  /*17e30*/  IMAD.MOV.U32 R166, RZ, RZ, R188 ;  /* 0x000000ffffa67224 */ /* 0x000fe400078e00bc */
[----:B------:R-:W-:Y:S01]  /*17e40*/  IMAD.MOV.U32 R167, RZ, RZ, R190 ;  /* 0x000000ffffa77224 */ /* 0x000fe200078e00be */
[----:B----4-:R-:W-:Y:S01]  /*17e50*/  STSM.16.M88.4 [R0], R180 ;  /* 0x000000b400007844 */ /* 0x010fe20000000200 */
[----:B------:R-:W-:Y:S06]  /*17e60*/  BAR.SYNC.DEFER_BLOCKING 0x0 ;  /* 0x0000000000007b1d */ /* 0x000fec0000010000 */
[----:B------:R-:W4:Y:S02]  /*17e70*/  LDS.128 R180, [R252] ;  /* 0x00000000fcb47984 */ /* 0x000f240000000c00 */
[----:B------:R-:W-:Y:S06]  /*17e80*/  BAR.SYNC.DEFER_BLOCKING 0x0 ;  /* 0x0000000000007b1d */ /* 0x000fec0000010000 */
[----:B------:R2:W-:Y:S04]  /*17e90*/  STSM.16.M88.4 [R0], R164 ;  /* 0x000000a400007844 */ /* 0x0005e80000000200 */
[----:B--2---:R-:W2:Y:S04]  /*17ea0*/  LDL.LU R164, [R1+0x40] ;  /* 0x0000400001a47983 */ /* 0x004ea80000300800 */
[----:B------:R-:W2:Y:S04]  /*17eb0*/  LDL.LU R165, [R1+0x48] ;  /* 0x0000480001a57983 */ /* 0x000ea80000300800 */
[----:B------:R-:W2:Y:S04]  /*17ec0*/  LDL.LU R166, [R1+0x80] ;  /* 0x0000800001a67983 */ /* 0x000ea80000300800 */
[----:B------:R-:W2:Y:S01]  /*17ed0*/  LDL.LU R167, [R1+0x88] ;  /* 0x0000880001a77983 */ /* 0x000ea20000300800 */
[----:B------:R-:W-:Y:S01]  /*17ee0*/  BAR.SYNC.DEFER_BLOCKING 0x0 ;  /* 0x0000000000007b1d */ /* 0x000fe20000010000 */
[----:B------:R-:W-:Y:S01]  /*17ef0*/  IMAD.MOV.U32 R206, RZ, RZ, R77 ;  /* 0x000000ffffce7224 */ /* 0x000fe200078e004d */
[----:B------:R-:W-:-:S04]  /*17f00*/  MOV R207, R79 ;  /* 0x0000004f00cf7202 */ /* 0x000fc80000000f00 */
[----:B------:R-:W4:Y:S02]  /*17f10*/  LDS.128 R76, [R252] ;  /* 0x00000000fc4c7984 */ /* 0x000f240000000c00 */
[----:B------:R-:W-:Y:S01]  /*17f20*/  BAR.SYNC.DEFER_BLOCKING 0x0 ;  /* 0x0000000000007b1d */ /* 0x000fe20000010000 */
[----:B------:R-:W-:Y:S02]  /*17f30*/  IMAD.MOV.U32 R204, RZ, RZ, R213 ;  /* 0x000000ffffcc7224 */ /* 0x000fe400078e00d5 */
[----:B------:R-:W-:-:S03]  /*17f40*/  IMAD.MOV.U32 R205, RZ, RZ, R215 ;  /* 0x000000ffffcd7224 */ /* 0x000fc600078e00d7 */
[----:B--2---:R-:W-:Y:S02]  /*17f50*/  STSM.16.M88.4 [R0], R164 ;  /* 0x000000a400007844 */ /* 0x004fe40000000200 */
[----:B------:R-:W-:Y:S06]  /*17f60*/  BAR.SYNC.DEFER_BLOCKING 0x0 ;  /* 0x0000000000007b1d */ /* 0x000fec0000010000 */
[----:B------:R-:W2:Y:S02]  /*17f70*/  LDS.128 R164, [R252] ;  /* 0x00000000fca47984 */ /* 0x000ea40000000c00 */
[----:B------:R-:W-:Y:S06]  /*17f80*/  BAR.SYNC.DEFER_BLOCKING 0x0 ;  /* 0x0000000000007b1d */ /* 0x000fec0000010000 */
[----:B------:R1:W-:Y:S04]  /*17f90*/  STSM.16.M88.4 [R0], R204 ;  /* 0x000000cc00007844 */ /* 0x0003e80000000200 */
[----:B-1----:R-:W3:Y:S04]  /*17fa0*/  LDL.LU R206, [R1+0x1c4] ;  /* 0x0001c40001ce7983 */ /* 0x002ee80000300800 */
[----:B------:R-:W3:Y:S04]  /*17fb0*/  LDL.LU R207, [R1+0x1cc] ;  /* 0x0001cc0001cf7983 */ /* 0x000ee80000300800 */
[----:B------:R-:W4:Y:S04]  /*17fc0*/  LDL.LU R224, [R1+0x44] ;  /* 0x0000440001e07983 */ /* 0x000f280000300800 */
[----:B------:R-:W4:Y:S04]  /*17fd0*/  LDL.LU R225, [R1+0x4c] ;  /* 0x00004c0001e17983 */ /* 0x000f280000300800 */
[----:B------:R-:W4:Y:S04]  /*17fe0*/  LDL.LU R226, [R1+0x84] ;  /* 0x0000840001e27983 */ /* 0x000f280000300800 */
[----:B------:R-:W4:Y:S01]  /*17ff0*/  LDL.LU R227, [R1+0x8c] ;  /* 0x00008c0001e37983 */ /* 0x000f220000300800 */
[----:B------:R-:W-:Y:S01]  /*18000*/  BAR.SYNC.DEFER_BLOCKING 0x0 ;  /* 0x0000000000007b1d */ /* 0x000fe20000010000 */
[----:B------:R-:W-:-:S02]  /*18010*/  IMAD.MOV.U32 R204, RZ, RZ, R105 ;  /* 0x000000ffffcc7224 */ /* 0x000fc400078e0069 */
[----:B------:R-:W-:Y:S02]  /*18020*/  IMAD.MOV.U32 R205, RZ, RZ, R107 ;  /* 0x000000ffffcd7224 */ /* 0x000fe400078e006b */
[----:B------:R-:W-:Y:S02]  /*18030*/  IMAD.MOV.U32 R208, RZ, RZ, R133 ;  /* 0x000000ffffd07224 */ /* 0x000fe400078e0085 */
[----:B------:R-:W-:Y:S02]  /*18040*/  IMAD.MOV.U32 R209, RZ, RZ, R135 ;  /* 0x000000ffffd17224 */ /* 0x000fe400078e0087 */
[----:B------:R-:W-:Y:S02]  /*18050*/  IMAD.MOV.U32 R210, RZ, RZ, R189 ;  /* 0x000000ffffd27224 */ /* 0x000fe400078e00bd */
[----:B------:R-:W-:Y:S01]  /*18060*/  IMAD.MOV.U32 R211, RZ, RZ, R191 ;  /* 0x000000ffffd37224 */ /* 0x000fe200078e00bf */
[----:B------:R-:W-:Y:S01]  /*18070*/  MOV R231, R82 ;  /* 0x0000005200e77202 */ /* 0x000fe20000000f00 */
[----:B------:R-:W-:Y:S01]  /*18080*/  IMAD.MOV.U32 R228, RZ, RZ, R52 ;  /* 0x000000ffffe47224 */ /* 0x000fe200078e0034 */
[----:B------:R-:W2:Y:S04]  /*18090*/  LDL.LU R242, [R1+0x2c4] ;  /* 0x0002c40001f27983 */ /* 0x000ea80000300800 */
[----:B------:R-:W1:Y:S01]  /*180a0*/  LDS.128 R104, [R252] ;  /* 0x00000000fc687984 */ /* 0x000e620000000c00 */
[----:B------:R-:W-:Y:S01]  /*180b0*/  BAR.SYNC.DEFER_BLOCKING 0x0 ;  /* 0x0000000000007b1d */ /* 0x000fe20000010000 */
[----:B------:R-:W-:-:S02]  /*180c0*/  IMAD.MOV.U32 R229, RZ, RZ, R54 ;  /* 0x000000ffffe57224 */ /* 0x000fc400078e0036 */
[----:B------:R-:W-:Y:S02]  /*180d0*/  IMAD.MOV.U32 R230, RZ, RZ, R80 ;  /* 0x000000ffffe67224 */ /* 0x000fe400078e0050 */
[----:B------:R-:W-:Y:S02]  /*180e0*/  IMAD.MOV.U32 R188, RZ, RZ, R144 ;  /* 0x000000ffffbc7224 */ /* 0x000fe400078e0090 */
[----:B------:R-:W-:Y:S01]  /*180f0*/  IMAD.MOV.U32 R189, RZ, RZ, R146 ;  /* 0x000000ffffbd7224 */ /* 0x000fe200078e0092 */
[----:B------:R-:W2:Y:S04]  /*18100*/  LDL.LU R240, [R1+0x2c8] ;  /* 0x0002c80001f07983 */ /* 0x000ea80000300800 */
[----:B---3--:R3:W-:Y:S01]  /*18110*/  STSM.16.M88.4 [R0], R204 ;  /* 0x000000cc00007844 */ /* 0x0087e20000000200 */
[----:B------:R-:W-:Y:S06]  /*18120*/  BAR.SYNC.DEFER_BLOCKING 0x0 ;  /* 0x0000000000007b1d */ /* 0x000fec0000010000 */
[----:B------:R-:W1:Y:S02]  /*18130*/  LDS.128 R132, [R252] ;  /* 0x00000000fc847984 */ /* 0x000e640000000c00 */
[----:B------:R-:W-:Y:S06]  /*18140*/  BAR.SYNC.DEFER_BLOCKING 0x0 ;  /* 0x0000000000007b1d */ /* 0x000fec0000010000 */
[----:B------:R-:W-:Y:S02]  /*18150*/  STSM.16.M88.4 [R0], R208 ;  /* 0x000000d000007844 */ /* 0x000fe40000000200 */
[----:B------:R-:W-:Y:S06]  /*18160*/  BAR.SYNC.DEFER_BLOCKING 0x0 ;  /* 0x0000000000007b1d */ /* 0x000fec0000010000 */
[----:B------:R-:W1:Y:S02]  /*18170*/  LDS.128 R216, [R252] ;  /* 0x00000000fcd87984 */ /* 0x000e640000000c00 */
[----:B------:R-:W-:Y:S06]  /*18180*/  BAR.SYNC.DEFER_BLOCKING 0x0 ;  /* 0x0000000000007b1d */ /* 0x000fec0000010000 */
[----:B----4-:R-:W-:Y:S02]  /*18190*/  STSM.16.M88.4 [R0], R224 ;  /* 0x000000e000007844 */ /* 0x010fe40000000200 */
[----:B------:R-:W-:Y:S06]  /*181a0*/  BAR.SYNC.DEFER_BLOCKING 0x0 ;  /* 0x0000000000007b1d */ /* 0x000fec0000010000 */
[----:B------:R-:W4:Y:S02]  /*181b0*/  LDS.128 R212, [R252] ;  /* 0x00000000fcd47984 */ /* 0x000f240000000c00 */
[----:B------:R-:W-:Y:S06]  /*181c0*/  BAR.SYNC.DEFER_BLOCKING 0x0 ;  /* 0x0000000000007b1d */ /* 0x000fec0000010000 */
[----:B------:R-:W-:Y:S02]  /*181d0*/  STSM.16.M88.4 [R0], R228 ;  /* 0x000000e400007844 */ /* 0x000fe40000000200 */
[----:B------:R-:W-:Y:S01]  /*181e0*/  BAR.SYNC.DEFER_BLOCKING 0x0 ;  /* 0x0000000000007b1d */ /* 0x000fe20000010000 */
[----:B---3--:R-:W-:-:S02]  /*181f0*/  IMAD.MOV.U32 R204, RZ, RZ, R108 ;  /* 0x000000ffffcc7224 */ /* 0x008fc400078e006c */
[----:B------:R-:W-:-:S03]  /*18200*/  IMAD.MOV.U32 R205, RZ, RZ, R110 ;  /* 0x000000ffffcd7224 */ /* 0x000fc600078e006e */
[----:B------:R-:W3:Y:S01]  /*18210*/  LDS.128 R208, [R252] ;  /* 0x00000000fcd07984 */ /* 0x000ee20000000c00 */
[----:B------:R-:W-:Y:S02]  /*18220*/  IMAD.MOV.U32 R206, RZ, RZ, R136 ;  /* 0x000000ffffce7224 */ /* 0x000fe400078e0088 */
[----:B------:R-:W-:Y:S01]  /*18230*/  IMAD.MOV.U32 R207, RZ, RZ, R138 ;  /* 0x000000ffffcf7224 */ /* 0x000fe200078e008a */
[----:B------:R-:W-:Y:S06]  /*18240*/  BAR.SYNC.DEFER_BLOCKING 0x0 ;  /* 0x0000000000007b1d */ /* 0x000fec0000010000 */
[----:B------:R-:W-:Y:S02]  /*18250*/  STSM.16.M88.4 [R0], R204 ;  /* 0x000000cc00007844 */ /* 0x000fe40000000200 */
[----:B------:R-:W-:Y:S01]  /*18260*/  BAR.SYNC.DEFER_BLOCKING 0x0 ;  /* 0x0000000000007b1d */ /* 0x000fe20000010000 */
[----:B------:R-:W-:-:S02]  /*18270*/  IMAD.MOV.U32 R190, RZ, RZ, R192 ;  /* 0x000000ffffbe7224 */ /* 0x000fc400078e00c0 */
[----:B------:R-:W-:Y:S02]  /*18280*/  IMAD.MOV.U32 R191, RZ, RZ, R194 ;  /* 0x000000ffffbf7224 */ /* 0x000fe400078e00c2 */
[----:B------:R-:W-:Y:S01]  /*18290*/  IMAD.MOV.U32 R52, RZ, RZ, R53 ;  /* 0x000000ffff347224 */ /* 0x000fe200078e0035 */
[----:B------:R-:W3:Y:S01]  /*182a0*/  LDS.128 R204, [R252] ;  /* 0x00000000fccc7984 */ /* 0x000ee20000000c00 */
[----:B------:R-:W-:Y:S01]  /*182b0*/  IMAD.MOV.U32 R54, RZ, RZ, R81 ;  /* 0x000000ffff367224 */ /* 0x000fe200078e0051 */
[----:B------:R-:W1:Y:S08]  /*182c0*/  LDC R194, c[0x0][0x244] ;  /* 0x00009100ffc27b82 */ /* 0x000e700000000800 */
[----:B------:R-:W-:Y:S01]  /*182d0*/  BAR.SYNC.DEFER_BLOCKING 0x0 ;  /* 0x0000000000007b1d */ /* 0x000fe20000010000 */
[----:B------:R-:W-:-:S02]  /*182e0*/  IMAD.MOV.U32 R136, RZ, RZ, R145 ;  /* 0x000000ffff887224 */ /* 0x000fc400078e0091 */
[----:B------:R-:W-:Y:S01]  /*182f0*/  IMAD.MOV.U32 R138, RZ, RZ, R193 ;  /* 0x000000ffff8a7224 */ /* 0x000fe200078e00c1 */
[----:B------:R-:W-:-:S04]  /*18300*/  MOV R53, R55 ;  /* 0x0000003700357202 */ /* 0x000fc80000000f00 */
[----:B------:R-:W4:Y:S01]  /*18310*/  LDC R192, c[0x0][0x244] ;  /* 0x00009100ffc07b82 */ /* 0x000f220000000800 */
[----:B------:R2:W-:Y:S07]  /*18320*/  STSM.16.M88.4 [R0], R188 ;  /* 0x000000bc00007844 */ /* 0x0005ee0000000200 */
[----:B------:R-:W3:Y:S01]  /*18330*/  LDC R193, c[0x0][0x244] ;  /* 0x00009100ffc17b82 */ /* 0x000ee20000000800 */
[----:B--2---:R-:W2:Y:S04]  /*18340*/  LDL.LU R188, [R1+0x30] ;  /* 0x0000300001bc7983 */ /* 0x004ea80000300800 */
[----:B------:R-:W2:Y:S04]  /*18350*/  LDL.LU R189, [R1+0x38] ;  /* 0x0000380001bd7983 */ /* 0x000ea80000300800 */
[----:B------:R-:W2:Y:S04]  /*18360*/  LDL.LU R190, [R1+0x70] ;  /* 0x0000700001be7983 */ /* 0x000ea80000300800 */
[----:B------:R-:W2:Y:S01]  /*18370*/  LDL.LU R191, [R1+0x78] ;  /* 0x0000780001bf7983 */ /* 0x000ea20000300800 */
[----:B------:R-:W-:Y:S01]  /*18380*/  BAR.SYNC.DEFER_BLOCKING 0x0 ;  /* 0x0000000000007b1d */ /* 0x000fe20000010000 */
[----:B------:R-:W-:-:S05]  /*18390*/  IMAD.MOV.U32 R55, RZ, RZ, R83 ;  /* 0x000000ffff377224 */ /* 0x000fca00078e0053 */
[----:B------:R-:W3:Y:S02]  /*183a0*/  LDS.128 R80, [R252] ;  /* 0x00000000fc507984 */ /* 0x000ee40000000c00 */
[----:B------:R-:W-:Y:S06]  /*183b0*/  BAR.SYNC.DEFER_BLOCKING 0x0 ;  /* 0x0000000000007b1d */ /* 0x000fec0000010000 */
[----:B--2---:R-:W-:Y:S02]  /*183c0*/  STSM.16.M88.4 [R0], R188 ;  /* 0x000000bc00007844 */ /* 0x004fe40000000200 */
[----:B------:R-:W-:Y:S06]  /*183d0*/  BAR.SYNC.DEFER_BLOCKING 0x0 ;  /* 0x0000000000007b1d */ /* 0x000fec0000010000 */
[----:B------:R-:W2:Y:S02]  /*183e0*/  LDS.128 R188, [R252] ;  /* 0x00000000fcbc7984 */ /* 0x000ea40000000c00 */
[----:B------:R-:W-:Y:S06]  /*183f0*/  BAR.SYNC.DEFER_BLOCKING 0x0 ;  /* 0x0000000000007b1d */ /* 0x000fec0000010000 */
[----:B------:R1:W-:Y:S02]  /*18400*/  STSM.16.M88.4 [R0], R52 ;  /* 0x0000003400007844 */ /* 0x0003e40000000200 */
[----:B-1----:R-:W-:-:S02]  /*18410*/  IMAD.MOV.U32 R52, RZ, RZ, R109 ;  /* 0x000000ffff347224 */ /* 0x002fc400078e006d */
[----:B------:R-:W-:Y:S01]  /*18420*/  IMAD.MOV.U32 R53, RZ, RZ, R111 ;  /* 0x000000ffff357224 */ /* 0x000fe200078e006f */
[----:B------:R-:W-:Y:S01]  /*18430*/  BAR.SYNC.DEFER_BLOCKING 0x0 ;  /* 0x0000000000007b1d */ /* 0x000fe20000010000 */
[----:B------:R-:W-:Y:S02]  /*18440*/  IMAD.MOV.U32 R54, RZ, RZ, R137 ;  /* 0x000000ffff367224 */ /* 0x000fe400078e0089 */
[----:B------:R-:W-:-:S03]  /*18450*/  IMAD.MOV.U32 R55, RZ, RZ, R139 ;  /* 0x000000ffff377224 */ /* 0x000fc600078e008b */
[----:B------:R-:W1:Y:S02]  /*18460*/  LDS.128 R108, [R252] ;  /* 0x00000000fc6c7984 */ /* 0x000e640000000c00 */
[----:B------:R-:W-:Y:S06]  /*18470*/  BAR.SYNC.DEFER_BLOCKING 0x0 ;  /* 0x0000000000007b1d */ /* 0x000fec0000010000 */
[----:B------:R-:W-:Y:S02]  /*18480*/  STSM.16.M88.4 [R0], R52 ;  /* 0x0000003400007844 */ /* 0x000fe40000000200 */
[----:B------:R-:W-:Y:S01]  /*18490*/  BAR.SYNC.DEFER_BLOCKING 0x0 ;  /* 0x0000000000007b1d */ /* 0x000fe20000010000 */
[----:B------:R-:W-:Y:S01]  /*184a0*/  IMAD.MOV.U32 R137, RZ, RZ, R147 ;  /* 0x000000ffff897224 */ /* 0x000fe200078e0093 */
[----:B------:R-:W-:-:S04]  /*184b0*/  MOV R139, R195 ;  /* 0x000000c3008b7202 */ /* 0x000fc80000000f00 */
[----:B------:R-:W1:Y:S02]  /*184c0*/  LDS.128 R52, [R252] ;  /* 0x00000000fc347984 */ /* 0x000e640000000c00 */
[----:B------:R-:W-:Y:S06]  /*184d0*/  BAR.SYNC.DEFER_BLOCKING 0x0 ;  /* 0x0000000000007b1d */ /* 0x000fec0000010000 */
[----:B------:R4:W-:Y:S02]  /*184e0*/  STSM.16.M88.4 [R0], R136 ;  /* 0x0000008800007844 */ /* 0x0009e40000000200 */
[----:B------:R-:W-:Y:S06]  /*184f0*/  BAR.SYNC.DEFER_BLOCKING 0x0 ;  /* 0x0000000000007b1d */ /* 0x000fec0000010000 */
[----:B----4-:R-:W4:Y:S04]  /*18500*/  LDL.LU R136, [R1+0x34] ;  /* 0x0000340001887983 */ /* 0x010f280000300800 */
[----:B------:R-:W4:Y:S04]  /*18510*/  LDL.LU R137, [R1+0x3c] ;  /* 0x00003c0001897983 */ /* 0x000f280000300800 */
[----:B------:R-:W2:Y:S04]  /*18520*/  LDL.LU R241, [R1+0x130] ;  /* 0x0001300001f17983 */ /* 0x000ea80000300800 */
[----:B------:R-:W4:Y:S04]  /*18530*/  LDL.LU R138, [R1+0x74] ;  /* 0x00007400018a7983 */ /* 0x000f280000300800 */
[----:B------:R-:W4:Y:S04]  /*18540*/  LDL.LU R139, [R1+0x7c] ;  /* 0x00007c00018b7983 */ /* 0x000f280000300800 */
[----:B------:R-:W2:Y:S04]  /*18550*/  LDL.LU R251, [R1+0x120] ;  /* 0x0001200001fb7983 */ /* 0x000ea80000300800 */
[----:B------:R-:W2:Y:S04]  /*18560*/  LDL.LU R231, [R1+0x100] ;  /* 0x0001000001e77983 */ /* 0x000ea80000300800 */
[----:B------:R-:W2:Y:S04]  /*18570*/  LDL.LU R233, [R1+0xf0] ;  /* 0x0000f00001e97983 */ /* 0x000ea80000300800 */
[----:B------:R-:W2:Y:S04]  /*18580*/  LDL.LU R235, [R1+0x2d8] ;  /* 0x0002d80001eb7983 */ /* 0x000ea80000300800 */
[----:B------:R-:W2:Y:S04]  /*18590*/  LDL.LU R234, [R1+0x2d4] ;  /* 0x0002d40001ea7983 */ /* 0x000ea80000300800 */
[----:B------:R-:W2:Y:S04]  /*185a0*/  LDL.LU R232, [R1+0x2d0] ;  /* 0x0002d00001e87983 */ /* 0x000ea80000300800 */
[----:B------:R-:W1:Y:S01]  /*185b0*/  LDS.128 R144, [R252] ;  /* 0x00000000fc907984 */ /* 0x000e620000000c00 */
[----:B------:R-:W-:Y:S01]  /*185c0*/  BAR.SYNC.DEFER_BLOCKING 0x0 ;  /* 0x0000000000007b1d */ /* 0x000fe20000010000 */
[----:B------:R-:W-:Y:S01]  /*185d0*/  ISETP.GE.AND P0, PT, R3, UR6, PT ;  /* 0x0000000603007c0c */ /* 0x000fe2000bf06270 */
[----:B------:R-:W-:Y:S01]  /*185e0*/  IMAD R3, R240, UR4, RZ ;  /* 0x00000004f0037c24 */ /* 0x000fe2000f8e02ff */
[----:B------:R-:W-:-:S03]  /*185f0*/  ISETP.GE.AND P2, PT, R2, UR5, PT ;  /* 0x0000000502007c0c */ /* 0x000fc6000bf46270 */
[----:B------:R-:W-:Y:S01]  /*18600*/  ULDC.64 UR4, c[0x0][0x220] ;  /* 0x0000880000047ab9 */ /* 0x000fe20000000a00 */
[C---:B------:R-:W-:Y:S01]  /*18610*/  ISETP.LT.AND P3, PT, R242.reuse, UR29, !P3 ;  /* 0x0000001df2007c0c */ /* 0x040fe2000df61270 */
[----:B------:R-:W-:Y:S01]  /*18620*/  ULDC.64 UR6, c[0x0][0x220] ;  /* 0x0000880000067ab9 */ /* 0x000fe20000000a00 */
[----:B------:R-:W-:Y:S01]  /*18630*/  LEA R2, P4, R3, UR4, 0x2 ;  /* 0x0000000403027c11 */ /* 0x000fe2000f8810ff */
[----:B------:R-:W-:Y:S01]  /*18640*/  ULDC UR4, c[0x0][0x248] ;  /* 0x0000920000047ab9 */ /* 0x000fe20000000800 */
[----:B------:R-:W2:Y:S01]  /*18650*/  LDL.LU R243, [R1+0x50] ;  /* 0x0000500001f37983 */ /* 0x000ea20000300800 */
[----:B------:R-:W-:-:S03]  /*18660*/  IMAD R224, R242, UR4, RZ ;  /* 0x00000004f2e07c24 */ /* 0x000fc6000f8e02ff */
[----:B----4-:R4:W-:Y:S02]  /*18670*/  STSM.16.M88.4 [R0], R136 ;  /* 0x0000008800007844 */ /* 0x0109e40000000200 */
[----:B----4-:R-:W-:Y:S01]  /*18680*/  IMAD R137, R194, 0x40, R3 ;  /* 0x00000040c2897824 */ /* 0x010fe200078e0203 */
[----:B------:R-:W-:Y:S01]  /*18690*/  LEA.HI.X.SX32 R3, R3, UR5, 0x2, P4 ;  /* 0x0000000503037c11 */ /* 0x000fe2000a0f16ff */
[----:B------:R-:W-:Y:S02]  /*186a0*/  ULDC.64 UR4, c[0x0][0x220] ;  /* 0x0000880000047ab9 */ /* 0x000fe40000000a00 */
[----:B------:R-:W-:Y:S01]  /*186b0*/  IMAD R0, R192, 0x40, R137 ;  /* 0x00000040c0007824 */ /* 0x000fe200078e0289 */
[----:B------:R-:W-:Y:S01]  /*186c0*/  BAR.SYNC.DEFER_BLOCKING 0x0 ;  /* 0x0000000000007b1d */ /* 0x000fe20000010000 */
[----:B------:R-:W-:-:S03]  /*186d0*/  LEA R136, P4, R137, UR6, 0x2 ;  /* 0x0000000689887c11 */ /* 0x000fc6000f8810ff */
[----:B------:R-:W-:Y:S01]  /*186e0*/  LEA R138, P5, R0, UR8, 0x2 ;  /* 0x00000008008a7c11 */ /* 0x000fe2000f8a10ff */
[----:B------:R-:W-:Y:S01]  /*186f0*/  IMAD.WIDE R194, R224, 0x4, R2 ;  /* 0x00000004e0c27825 */ /* 0x000fe200078e0202 */
[----:B------:R-:W-:Y:S01]  /*18700*/  LEA.HI.X.SX32 R137, R137, UR7, 0x2, P4 ;  /* 0x0000000789897c11 */ /* 0x000fe2000a0f16ff */
[----:B------:R-:W-:Y:S01]  /*18710*/  ULDC.64 UR6, c[0x0][0x228] ;  /* 0x00008a0000067ab9 */ /* 0x000fe20000000a00 */
[----:B------:R-:W-:Y:S01]  /*18720*/  LEA.HI.X.SX32 R139, R0, UR9, 0x2, P5 ;  /* 0x00000009008b7c11 */ /* 0x000fe2000a8f16ff */
[----:B---3--:R-:W-:Y:S01]  /*18730*/  IMAD R193, R193, 0x40, R0 ;  /* 0x00000040c1c17824 */ /* 0x008fe200078e0200 */
[----:B------:R-:W-:Y:S01]  /*18740*/  ULDC.64 UR8, c[0x0][0x228] ;  /* 0x00008a0000087ab9 */ /* 0x000fe20000000a00 */
[----:B------:R-:W-:Y:S01]  /*18750*/  VIADD R0, R242, 0x3 ;  /* 0x00000003f2007836 */ /* 0x000fe20000000000 */
[----:B--2---:R-:W-:Y:S01]  /*18760*/  ISETP.LT.AND P4, PT, R235, UR10, !P1 ;  /* 0x0000000aeb007c0c */ /* 0x004fe2000cf81270 */
[----:B------:R2:W-:Y:S01]  /*18770*/  @P3 STG.E desc[UR22][R194.64], R241 ;  /* 0x000000f1c2003986 */ /* 0x0005e2000c101916 */
[----:B------:R-:W-:Y:S01]  /*18780*/  ISETP.LT.AND P5, PT, R234, UR8, !P1 ;  /* 0x00000008ea007c0c */ /* 0x000fe2000cfa1270 */
[----:B------:R-:W-:Y:S01]  /*18790*/  VIADD R230, R224, UR12 ;  /* 0x0000000ce0e67c36 */ /* 0x000fe20008000000 */
[----:B------:R-:W-:Y:S01]  /*187a0*/  ISETP.LT.AND P3, PT, R232, UR6, !P1 ;  /* 0x00000006e8007c0c */ /* 0x000fe2000cf61270 */
[----:B------:R-:W-:Y:S01]  /*187b0*/  IMAD.WIDE R228, R224, 0x4, R136 ;  /* 0x00000004e0e47825 */ /* 0x000fe200078e0288 */
[----:B------:R-:W-:Y:S01]  /*187c0*/  ISETP.GE.AND P1, PT, R0, UR13, PT ;  /* 0x0000000d00007c0c */ /* 0x000fe2000bf26270 */
[----:B------:R-:W-:Y:S01]  /*187d0*/  ULDC.64 UR12, c[0x0][0x228] ;  /* 0x00008a00000c7ab9 */ /* 0x000fe20000000a00 */
[C---:B------:R-:W-:Y:S01]  /*187e0*/  LEA R192, P6, R193.reuse, UR4, 0x2 ;  /* 0x00000004c1c07c11 */ /* 0x040fe2000f8c10ff */
[----:B------:R-:W-:Y:S01]  /*187f0*/  IMAD.WIDE R226, R224, 0x4, R138 ;  /* 0x00000004e0e27825 */ /* 0x000fe200078e028a */
[----:B------:R-:W-:Y:S01]  /*18800*/  ULDC UR6, c[0x0][0x228] ;  /* 0x00008a0000067ab9 */ /* 0x000fe20000000800 */
[----:B------:R-:W-:Y:S01]  /*18810*/  ULDC UR8, c[0x0][0x228] ;  /* 0x00008a0000087ab9 */ /* 0x000fe20000000800 */
[----:B------:R-:W-:Y:S01]  /*18820*/  ULDC UR10, c[0x0][0x228] ;  /* 0x00008a00000a7ab9 */ /* 0x000fe20000000800 */
[----:B--2---:R-:W2:Y:S04]  /*18830*/  LDL.LU R241, [R1+0x134] ;  /* 0x0001340001f17983 */ /* 0x004ea80000300800 */
[----:B------:R-:W3:Y:S01]  /*18840*/  LDL.LU R0, [R1+0x110] ;  /* 0x0001100001007983 */ /* 0x000ee20000300800 */
[----:B------:R-:W-:Y:S01]  /*18850*/  LEA.HI.X.SX32 R193, R193, UR5, 0x2, P6 ;  /* 0x00000005c1c17c11 */ /* 0x000fe2000b0f16ff */
[----:B------:R-:W-:-:S02]  /*18860*/  ULDC.64 UR4, c[0x0][0x228] ;  /* 0x00008a0000047ab9 */ /* 0x000fc40000000a00 */
[----:B------:R-:W-:Y:S01]  /*18870*/  ISETP.LT.AND P6, PT, R240, UR4, !P2 ;  /* 0x00000004f0007c0c */ /* 0x000fe2000d7c1270 */
[----:B------:R-:W-:Y:S01]  /*18880*/  IMAD.WIDE R194, R230, 0x4, R2 ;  /* 0x00000004e6c27825 */ /* 0x000fe200078e0202 */
[----:B------:R4:W-:Y:S01]  /*18890*/  @P4 STG.E desc[UR22][R228.64], R251 ;  /* 0x000000fbe4004986 */ /* 0x0009e2000c101916 */
[----:B------:R-:W-:Y:S02]  /*188a0*/  ULDC UR4, c[0x0][0x248] ;  /* 0x0000920000047ab9 */ /* 0x000fe40000000800 */
[----:B------:R-:W-:Y:S01]  /*188b0*/  IMAD.WIDE R224, R224, 0x4, R192 ;  /* 0x00000004e0e07825 */ /* 0x000fe200078e02c0 */
[----:B----4-:R-:W4:Y:S03]  /*188c0*/  LDL.LU R251, [R1+0x814] ;  /* 0x0008140001fb7983 */ /* 0x010f260000300800 */
[C---:B------:R-:W-:Y:S01]  /*188d0*/  IMAD.WIDE R228, R230.reuse, 0x4, R136 ;  /* 0x00000004e6e47825 */ /* 0x040fe200078e0288 */
[----:B---3--:R3:W-:Y:S04]  /*188e0*/  @P5 STG.E desc[UR22][R226.64], R0 ;  /* 0x00000000e2005986 */ /* 0x0087e8000c101916 */
[----:B------:R1:W-:Y:S04]  /*188f0*/  @P3 STG.E desc[UR22][R224.64], R231 ;  /* 0x000000e7e0003986 */ /* 0x0003e8000c101916 */
[----:B------:R2:W-:Y:S01]  /*18900*/  @P6 STG.E desc[UR22][R194.64], R233 ;  /* 0x000000e9c2006986 */ /* 0x0005e2000c101916 */
[----:B---3--:R-:W-:-:S02]  /*18910*/  VIADD R0, R230, UR4 ;  /* 0x00000004e6007c36 */ /* 0x008fc40008000000 */
[----:B------:R-:W-:-:S04]  /*18920*/  IMAD.WIDE R226, R230, 0x4, R138 ;  /* 0x00000004e6e27825 */ /* 0x000fc800078e028a */
[----:B-1----:R-:W-:Y:S01]  /*18930*/  IMAD.WIDE R224, R230, 0x4, R192 ;  /* 0x00000004e6e07825 */ /* 0x002fe200078e02c0 */
[----:B--2---:R-:W2:Y:S01]  /*18940*/  LDL.LU R233, [R1+0xf4] ;  /* 0x0000f40001e97983 */ /* 0x004ea20000300800 */
[----:B------:R-:W-:Y:S02]  /*18950*/  ISETP.LT.AND P4, PT, R235, UR18, !P2 ;  /* 0x00000012eb007c0c */ /* 0x000fe4000d781270 */
[----:B------:R-:W-:Y:S01]  /*18960*/  ISETP.LT.AND P5, PT, R234, UR16, !P2 ;  /* 0x00000010ea007c0c */ /* 0x000fe2000d7a1270 */
[----:B------:R-:W3:Y:S01]  /*18970*/  LDL.LU R230, [R1+0x60] ;  /* 0x0000600001e67983 */ /* 0x000ee20000300800 */
[----:B------:R-:W-:Y:S02]  /*18980*/  ISETP.LT.AND P3, PT, R232, UR14, !P2 ;  /* 0x0000000ee8007c0c */ /* 0x000fe4000d761270 */
[----:B------:R-:W-:Y:S01]  /*18990*/  ISETP.LT.AND P6, PT, R240, UR12, !P0 ;  /* 0x0000000cf0007c0c */ /* 0x000fe2000c7c1270 */
[----:B------:R-:W-:Y:S01]  /*189a0*/  VIADD R231, R242, 0x4 ;  /* 0x00000004f2e77836 */ /* 0x000fe20000000000 */
[----:B------:R-:W-:Y:S01]  /*189b0*/  ULDC UR4, c[0x0][0x22c] ;  /* 0x00008b0000047ab9 */ /* 0x000fe20000000800 */
[C---:B------:R-:W-:Y:S01]  /*189c0*/  IMAD.WIDE R194, R0.reuse, 0x4, R2 ;  /* 0x0000000400c27825 */ /* 0x040fe200078e0202 */
[----:B------:R-:W-:Y:S01]  /*189d0*/  ULDC UR12, c[0x0][0x228] ;  /* 0x00008a00000c7ab9 */ /* 0x000fe20000000800 */
[----:B------:R-:W-:Y:S01]  /*189e0*/  ULDC UR14, c[0x0][0x228] ;  /* 0x00008a00000e7ab9 */ /* 0x000fe20000000800 */
[----:B------:R-:W-:Y:S01]  /*189f0*/  ISETP.GE.AND P2, PT, R231, UR4, PT ;  /* 0x00000004e7007c0c */ /* 0x000fe2000bf46270 */
[----:B------:R-:W-:Y:S01]  /*18a00*/  ULDC UR4, c[0x0][0x248] ;  /* 0x0000920000047ab9 */ /* 0x000fe20000000800 */
[----:B---3--:R1:W-:Y:S04]  /*18a10*/  @P4 STG.E desc[UR22][R228.64], R230 ;  /* 0x000000e6e4004986 */ /* 0x0083e8000c101916 */
[----:B------:R-:W-:Y:S04]  /*18a20*/  @P5 STG.E desc[UR22][R226.64], R243 ;  /* 0x000000f3e2005986 */ /* 0x000fe8000c101916 */
[----:B------:R3:W-:Y:S04]  /*18a30*/  @P3 STG.E desc[UR22][R224.64], R248 ;  /* 0x000000f8e0003986 */ /* 0x0007e8000c101916 */
[----:B------:R4:W-:Y:S01]  /*18a40*/  @P6 STG.E desc[UR22][R194.64], R241 ;  /* 0x000000f1c2006986 */ /* 0x0009e2000c101916 */
[----:B------:R-:W-:Y:S01]  /*18a50*/  ISETP.LT.AND P4, PT, R235, UR24, !P0 ;  /* 0x00000018eb007c0c */ /* 0x000fe2000c781270 */
[----:B-1----:R-:W-:Y:S01]  /*18a60*/  IMAD.WIDE R230, R0, 0x4, R136 ;  /* 0x0000000400e67825 */ /* 0x002fe200078e0288 */
[----:B------:R-:W-:-:S02]  /*18a70*/  ISETP.LT.AND P5, PT, R234, UR20, !P0 ;  /* 0x00000014ea007c0c */ /* 0x000fc4000c7a1270 */
[----:B------:R-:W-:Y:S01]  /*18a80*/  ISETP.LT.AND P3, PT, R232, UR26, !P0 ;  /* 0x0000001ae8007c0c */ /* 0x000fe2000c761270 */
[----:B------:R-:W-:Y:S01]  /*18a90*/  IMAD.WIDE R228, R0, 0x4, R138 ;  /* 0x0000000400e47825 */ /* 0x000fe200078e028a */
[----:B---3--:R-:W3:Y:S03]  /*18aa0*/  LDL.LU R248, [R1+0x104] ;  /* 0x0001040001f87983 */ /* 0x008ee60000300800 */
[----:B----4-:R-:W-:Y:S01]  /*18ab0*/  VIADD R195, R242, 0x5 ;  /* 0x00000005f2c37836 */ /* 0x010fe20000000000 */
[----:B------:R-:W4:Y:S01]  /*18ac0*/  LDL.LU R243, [R1+0x54] ;  /* 0x0000540001f37983 */ /* 0x000f220000300800 */
[C---:B------:R-:W-:Y:S01]  /*18ad0*/  VIADD R194, R0.reuse, UR4 ;  /* 0x0000000400c27c36 */ /* 0x040fe20008000000 */
[----:B------:R-:W-:Y:S01]  /*18ae0*/  ULDC UR4, c[0x0][0x22c] ;  /* 0x00008b0000047ab9 */ /* 0x000fe20000000800 */
[----:B------:R-:W-:Y:S01]  /*18af0*/  IMAD.WIDE R226, R0, 0x4, R192 ;  /* 0x0000000400e27825 */ /* 0x000fe200078e02c0 */
[----:B------:R-:W4:Y:S01]  /*18b00*/  LDL.LU R241, [R1+0x138] ;  /* 0x0001380001f17983 */ /* 0x000f220000300800 */
[----:B------:R-:W-:Y:S01]  /*18b10*/  ISETP.GE.AND P0, PT, R195, UR4, PT ;  /* 0x00000004c3007c0c */ /* 0x000fe2000bf06270 */
[----:B------:R-:W-:-:S02]  /*18b20*/  ULDC UR4, c[0x0][0x228] ;  /* 0x00008a0000047ab9 */ /* 0x000fc40000000800 */
[----:B------:R-:W2:Y:S04]  /*18b30*/  LDL.LU R0, [R1+0x114] ;  /* 0x0001140001007983 */ /* 0x000ea80000300800 */
[----:B------:R-:W3:Y:S01]  /*18b40*/  LDL.LU R195, [R1+0x124] ;  /* 0x0001240001c37983 */ /* 0x000ee20000300800 */
[----:B------:R-:W-:Y:S01]  /*18b50*/  ISETP.LT.AND P6, PT, R240, UR28, !P1 ;  /* 0x0000001cf0007c0c */ /* 0x000fe2000cfc1270 */
[----:B------:R-:W-:Y:S02]  /*18b60*/  IMAD.WIDE R224, R194, 0x4, R2 ;  /* 0x00000004c2e07825 */ /* 0x000fe400078e0202 */
[----:B---3--:R1:W-:Y:S04]  /*18b70*/  @P4 STG.E desc[UR22][R230.64], R195 ;  /* 0x000000c3e6004986 */ /* 0x0083e8000c101916 */
[----:B-1----:R-:W3:Y:S01]  /*18b80*/  LDL.LU R231, [R1+0x64] ;  /* 0x0000640001e77983 */ /* 0x002ee20000300800 */
[----:B------:R-:W-:Y:S01]  /*18b90*/  ISETP.LT.AND P4, PT, R235, UR4, !P1 ;  /* 0x00000004eb007c0c */ /* 0x000fe2000cf81270 */
[----:B------:R-:W-:-:S02]  /*18ba0*/  ULDC UR4, c[0x0][0x248] ;  /* 0x0000920000047ab9 */ /* 0x000fc40000000800 */
[----:B--2---:R1:W-:Y:S01]  /*18bb0*/  @P5 STG.E desc[UR22][R228.64], R0 ;  /* 0x00000000e4005986 */ /* 0x0043e2000c101916 */
[----:B------:R-:W-:Y:S01]  /*18bc0*/  ISETP.LT.AND P5, PT, R234, UR6, !P1 ;  /* 0x00000006ea007c0c */ /* 0x000fe2000cfa1270 */
[----:B------:R-:W-:Y:S02]  /*18bd0*/  ULDC UR6, c[0x0][0x228] ;  /* 0x00008a0000067ab9 */ /* 0x000fe40000000800 */
[----:B------:R2:W-:Y:S01]  /*18be0*/  @P3 STG.E desc[UR22][R226.64], R248 ;  /* 0x000000f8e2003986 */ /* 0x0005e2000c101916 */
[----:B------:R-:W-:Y:S01]  /*18bf0*/  ISETP.LT.AND P3, PT, R232, UR8, !P1 ;  /* 0x00000008e8007c0c */ /* 0x000fe2000cf61270 */
[----:B------:R-:W-:Y:S02]  /*18c00*/  ULDC UR8, c[0x0][0x228] ;  /* 0x00008a0000087ab9 */ /* 0x000fe40000000800 */
[----:B------:R4:W-:Y:S01]  /*18c10*/  @P6 STG.E desc[UR22][R224.64], R233 ;  /* 0x000000e9e0006986 */ /* 0x0009e2000c101916 */
[----:B------:R-:W-:Y:S01]  /*18c20*/  ISETP.LT.AND P6, PT, R240, UR10, !P2 ;  /* 0x0000000af0007c0c */ /* 0x000fe2000d7c1270 */
[----:B------:R-:W-:Y:S01]  /*18c30*/  ULDC UR10, c[0x0][0x228] ;  /* 0x00008a00000a7ab9 */ /* 0x000fe20000000800 */
[----:B------:R-:W-:Y:S01]  /*18c40*/  IADD3 R230, R242, 0x6, RZ ;  /* 0x00000006f2e67810 */ /* 0x000fe20007ffe0ff */
[C---:B-1----:R-:W-:Y:S01]  /*18c50*/  VIADD R0, R194.reuse, UR4 ;  /* 0x00000004c2007c36 */ /* 0x042fe20008000000 */
[----:B------:R-:W-:Y:S01]  /*18c60*/  ULDC UR4, c[0x0][0x22c] ;  /* 0x00008b0000047ab9 */ /* 0x000fe20000000800 */
[----:B------:R-:W-:Y:S01]  /*18c70*/  IMAD.WIDE R228, R194, 0x4, R136 ;  /* 0x00000004c2e47825 */ /* 0x000fe200078e0288 */
[----:B------:R-:W-:Y:S01]  /*18c80*/  ISETP.GE.AND P1, PT, R230, UR4, PT ;  /* 0x00000004e6007c0c */ /* 0x000fe2000bf26270 */
[----:B------:R-:W-:Y:S01]  /*18c90*/  ULDC UR4, c[0x0][0x228] ;  /* 0x00008a0000047ab9 */ /* 0x000fe20000000800 */
[----:B--2---:R-:W2:Y:S01]  /*18ca0*/  LDL.LU R248, [R1+0x108] ;  /* 0x0001080001f87983 */ /* 0x004ea20000300800 */
[----:B------:R-:W-:-:S03]  /*18cb0*/  IMAD.WIDE R226, R194, 0x4, R138 ;  /* 0x00000004c2e27825 */ /* 0x000fc600078e028a */
[----:B----4-:R-:W4:Y:S01]  /*18cc0*/  LDL.LU R233, [R1+0xf8] ;  /* 0x0000f80001e97983 */ /* 0x010f220000300800 */
[----:B------:R-:W-:-:S04]  /*18cd0*/  IMAD.WIDE R224, R194, 0x4, R192 ;  /* 0x00000004c2e07825 */ /* 0x000fc800078e02c0 */
[C---:B------:R-:W-:Y:S01]  /*18ce0*/  IMAD.WIDE R194, R0.reuse, 0x4, R2 ;  /* 0x0000000400c27825 */ /* 0x040fe200078e0202 */
[----:B---3--:R1:W-:Y:S01]  /*18cf0*/  @P4 STG.E desc[UR22][R228.64], R231 ;  /* 0x000000e7e4004986 */ /* 0x0083e2000c101916 */
[----:B------:R-:W-:Y:S01]  /*18d00*/  ISETP.LT.AND P4, PT, R235, UR4, !P2 ;  /* 0x00000004eb007c0c */ /* 0x000fe2000d781270 */
[----:B------:R-:W-:Y:S02]  /*18d10*/  ULDC UR4, c[0x0][0x248] ;  /* 0x0000920000047ab9 */ /* 0x000fe40000000800 */
[----:B------:R-:W-:Y:S04]  /*18d20*/  @P5 STG.E desc[UR22][R226.64], R243 ;  /* 0x000000f3e2005986 */ /* 0x000fe8000c101916 */
[----:B------:R3:W-:Y:S04]  /*18d30*/  @P3 STG.E desc[UR22][R224.64], R249 ;  /* 0x000000f9e0003986 */ /* 0x0007e8000c101916 */
[----:B------:R2:W-:Y:S01]  /*18d40*/  @P6 STG.E desc[UR22][R194.64], R241 ;  /* 0x000000f1c2006986 */ /* 0x0005e2000c101916 */
[----:B-1----:R-:W-:-:S04]  /*18d50*/  IMAD.WIDE R230, R0, 0x4, R136 ;  /* 0x0000000400e67825 */ /* 0x002fc800078e0288 */
[C---:B------:R-:W-:Y:S01]  /*18d60*/  IMAD.WIDE R228, R0.reuse, 0x4, R138 ;  /* 0x0000000400e47825 */ /* 0x040fe200078e028a */
[----:B---3--:R-:W3:Y:S03]  /*18d70*/  LDL.LU R249, [R1+0x118] ;  /* 0x0001180001f97983 */ /* 0x008ee60000300800 */
[C---:B------:R-:W-:Y:S02]  /*18d80*/  VIADD R224, R0.reuse, UR4 ;  /* 0x0000000400e07c36 */ /* 0x040fe40008000000 */
[----:B------:R-:W-:Y:S01]  /*18d90*/  IMAD.WIDE R226, R0, 0x4, R192 ;  /* 0x0000000400e27825 */ /* 0x000fe200078e02c0 */
[----:B------:R-:W4:Y:S01]  /*18da0*/  LDL.LU R243, [R1+0x58] ;  /* 0x0000580001f37983 */ /* 0x000f220000300800 */
[----:B------:R-:W-:Y:S01]  /*18db0*/  ISETP.LT.AND P5, PT, R234, UR6, !P2 ;  /* 0x00000006ea007c0c */ /* 0x000fe2000d7a1270 */
[----:B------:R-:W-:Y:S01]  /*18dc0*/  ULDC UR4, c[0x0][0x22c] ;  /* 0x00008b0000047ab9 */ /* 0x000fe20000000800 */
[----:B------:R-:W-:Y:S01]  /*18dd0*/  ISETP.LT.AND P3, PT, R232, UR8, !P2 ;  /* 0x00000008e8007c0c */ /* 0x000fe2000d761270 */
[----:B--2---:R-:W2:Y:S01]  /*18de0*/  LDL.LU R241, [R1+0x13c] ;  /* 0x00013c0001f17983 */ /* 0x004ea20000300800 */
[----:B------:R-:W-:Y:S01]  /*18df0*/  VIADD R225, R242, 0x7 ;  /* 0x00000007f2e17836 */ /* 0x000fe20000000000 */
[----:B------:R-:W-:Y:S01]  /*18e00*/  ISETP.LT.AND P6, PT, R240, UR10, !P0 ;  /* 0x0000000af0007c0c */ /* 0x000fe2000c7c1270 */
[----:B------:R-:W-:Y:S01]  /*18e10*/  ULDC UR6, c[0x0][0x228] ;  /* 0x00008a0000067ab9 */ /* 0x000fe20000000800 */
[----:B------:R-:W3:Y:S01]  /*18e20*/  LDL.LU R0, [R1+0x128] ;  /* 0x0001280001007983 */ /* 0x000ee20000300800 */
[----:B------:R-:W-:Y:S01]  /*18e30*/  ULDC UR8, c[0x0][0x228] ;  /* 0x00008a0000087ab9 */ /* 0x000fe20000000800 */
[----:B------:R-:W-:Y:S01]  /*18e40*/  ISETP.GE.AND P2, PT, R225, UR4, PT ;  /* 0x00000004e1007c0c */ /* 0x000fe2000bf46270 */
[----:B------:R-:W-:Y:S01]  /*18e50*/  ULDC UR4, c[0x0][0x228] ;  /* 0x00008a0000047ab9 */ /* 0x000fe20000000800 */
[----:B------:R-:W-:Y:S01]  /*18e60*/  IMAD.WIDE R194, R224, 0x4, R2 ;  /* 0x00000004e0c27825 */ /* 0x000fe200078e0202 */
[----:B------:R-:W-:Y:S01]  /*18e70*/  ULDC UR10, c[0x0][0x228] ;  /* 0x00008a00000a7ab9 */ /* 0x000fe20000000800 */
[----:B---3--:R1:W-:Y:S04]  /*18e80*/  @P4 STG.E desc[UR22][R230.64], R0 ;  /* 0x00000000e6004986 */ /* 0x0083e8000c101916 */
[----:B-1----:R-:W3:Y:S01]  /*18e90*/  LDL.LU R231, [R1+0x68] ;  /* 0x0000680001e77983 */ /* 0x002ee20000300800 */
[----:B------:R-:W-:Y:S01]  /*18ea0*/  ISETP.LT.AND P4, PT, R235, UR4, !P0 ;  /* 0x00000004eb007c0c */ /* 0x000fe2000c781270 */
[----:B------:R-:W-:-:S02]  /*18eb0*/  ULDC UR4, c[0x0][0x248] ;  /* 0x0000920000047ab9 */ /* 0x000fc40000000800 */
[----:B------:R1:W-:Y:S01]  /*18ec0*/  @P5 STG.E desc[UR22][R228.64], R249 ;  /* 0x000000f9e4005986 */ /* 0x0003e2000c101916 */
[----:B------:R-:W-:Y:S01]  /*18ed0*/  ISETP.LT.AND P5, PT, R234, UR6, !P0 ;  /* 0x00000006ea007c0c */ /* 0x000fe2000c7a1270 */
[----:B------:R-:W-:Y:S01]  /*18ee0*/  VIADD R0, R224, UR4 ;  /* 0x00000004e0007c36 */ /* 0x000fe20008000000 */
[----:B------:R-:W-:Y:S01]  /*18ef0*/  ULDC UR4, c[0x0][0x22c] ;  /* 0x00008b0000047ab9 */ /* 0x000fe20000000800 */
[----:B------:R2:W-:Y:S01]  /*18f00*/  @P3 STG.E desc[UR22][R226.64], R248 ;  /* 0x000000f8e2003986 */ /* 0x0005e2000c101916 */
[----:B------:R-:W-:Y:S01]  /*18f10*/  ISETP.LT.AND P3, PT, R232, UR8, !P0 ;  /* 0x00000008e8007c0c */ /* 0x000fe2000c761270 */
[----:B------:R-:W-:Y:S01]  /*18f20*/  VIADD R230, R242, 0x8 ;  /* 0x00000008f2e67836 */ /* 0x000fe20000000000 */
[----:B------:R-:W-:Y:S01]  /*18f30*/  ULDC UR6, c[0x0][0x228] ;  /* 0x00008a0000067ab9 */ /* 0x000fe20000000800 */
[----:B----4-:R4:W-:Y:S01]  /*18f40*/  @P6 STG.E desc[UR22][R194.64], R233 ;  /* 0x000000e9c2006986 */ /* 0x0109e2000c101916 */
[----:B-1----:R-:W-:-:S03]  /*18f50*/  IMAD.WIDE R228, R224, 0x4, R136 ;  /* 0x00000004e0e47825 */ /* 0x002fc600078e0288 */
[----:B------:R-:W3:Y:S01]  /*18f60*/  LDL.LU R249, [R1+0x11c] ;  /* 0x00011c0001f97983 */ /* 0x000ee20000300800 */
[----:B--2---:R-:W-:-:S03]  /*18f70*/  IMAD.WIDE R226, R224, 0x4, R138 ;  /* 0x00000004e0e27825 */ /* 0x004fc600078e028a */
[----:B------:R-:W2:Y:S01]  /*18f80*/  LDL.LU R248, [R1+0x10c] ;  /* 0x00010c0001f87983 */ /* 0x000ea20000300800 */
[----:B------:R-:W-:Y:S01]  /*18f90*/  ULDC UR8, c[0x0][0x228] ;  /* 0x00008a0000087ab9 */ /* 0x000fe20000000800 */
[----:B------:R-:W-:Y:S02]  /*18fa0*/  IMAD.WIDE R224, R224, 0x4, R192 ;  /* 0x00000004e0e07825 */ /* 0x000fe400078e02c0 */
[----:B----4-:R-:W4:Y:S01]  /*18fb0*/  LDL.LU R233, [R1+0xfc] ;  /* 0x0000fc0001e97983 */ /* 0x010f220000300800 */
[----:B------:R-:W-:Y:S01]  /*18fc0*/  ISETP.LT.AND P6, PT, R240, UR10, !P1 ;  /* 0x0000000af0007c0c */ /* 0x000fe2000cfc1270 */
[----:B------:R-:W-:Y:S01]  /*18fd0*/  ULDC UR10, c[0x0][0x228] ;  /* 0x00008a00000a7ab9 */ /* 0x000fe20000000800 */
[----:B------:R-:W-:Y:S01]  /*18fe0*/  IMAD.WIDE R194, R0, 0x4, R2 ;  /* 0x0000000400c27825 */ /* 0x000fe200078e0202 */
[----:B---3--:R-:W-:Y:S04]  /*18ff0*/  @P4 STG.E desc[UR22][R228.64], R231 ;  /* 0x000000e7e4004986 */ /* 0x008fe8000c101916 */
[----:B------:R-:W-:Y:S04]  /*19000*/  @P5 STG.E desc[UR22][R226.64], R243 ;  /* 0x000000f3e2005986 */ /* 0x000fe8000c101916 */
[----:B------:R1:W-:Y:S04]  /*19010*/  @P3 STG.E desc[UR22][R224.64], R250 ;  /* 0x000000fae0003986 */ /* 0x0003e8000c101916 */
[----:B-1----:R-:W3:Y:S04]  /*19020*/  LDL.LU R250, [R1+0x12c] ;  /* 0x00012c0001fa7983 */ /* 0x002ee80000300800 */
[----:B------:R1:W-:Y:S04]  /*19030*/  @P6 STG.E desc[UR22][R194.64], R241 ;  /* 0x000000f1c2006986 */ /* 0x0003e8000c101916 */
[----:B------:R-:W4:Y:S04]  /*19040*/  LDL.LU R243, [R1+0x6c] ;  /* 0x00006c0001f37983 */ /* 0x000f280000300800 */
[----:B-1----:R-:W4:Y:S01]  /*19050*/  LDL.LU R241, [R1+0x5c] ;  /* 0x00005c0001f17983 */ /* 0x002f220000300800 */
[----:B------:R-:W-:Y:S01]  /*19060*/  ISETP.GE.AND P0, PT, R230, UR4, PT ;  /* 0x00000004e6007c0c */ /* 0x000fe2000bf06270 */
[----:B------:R-:W-:Y:S01]  /*19070*/  ULDC UR4, c[0x0][0x228] ;  /* 0x00008a0000047ab9 */ /* 0x000fe20000000800 */
[----:B------:R-:W-:Y:S01]  /*19080*/  ISETP.LT.AND P5, PT, R234, UR6, !P1 ;  /* 0x00000006ea007c0c */ /* 0x000fe2000cfa1270 */
[----:B------:R-:W-:Y:S01]  /*19090*/  VIADD R231, R242, 0x9 ;  /* 0x00000009f2e77836 */ /* 0x000fe20000000000 */
[----:B------:R-:W-:Y:S01]  /*190a0*/  ISETP.LT.AND P4, PT, R235, UR4, !P1 ;  /* 0x00000004eb007c0c */ /* 0x000fe2000cf81270 */
[----:B------:R-:W-:Y:S01]  /*190b0*/  ULDC UR4, c[0x0][0x248] ;  /* 0x0000920000047ab9 */ /* 0x000fe20000000800 */
[----:B------:R-:W-:Y:S01]  /*190c0*/  ISETP.LT.AND P3, PT, R232, UR8, !P1 ;  /* 0x00000008e8007c0c */ /* 0x000fe2000cf61270 */
[----:B------:R-:W-:Y:S01]  /*190d0*/  VIADD R230, R0, UR4 ;  /* 0x0000000400e67c36 */ /* 0x000fe20008000000 */
[----:B------:R-:W-:Y:S01]  /*190e0*/  ISETP.LT.AND P6, PT, R240, UR10, !P2 ;  /* 0x0000000af0007c0c */ /* 0x000fe2000d7c1270 */
[----:B------:R-:W-:Y:S01]  /*190f0*/  IMAD.WIDE R228, R0, 0x4, R136 ;  /* 0x0000000400e47825 */ /* 0x000fe200078e0288 */
[----:B------:R-:W-:Y:S01]  /*19100*/  ULDC UR4, c[0x0][0x22c] ;  /* 0x00008b0000047ab9 */ /* 0x000fe20000000800 */
[----:B------:R-:W-:-:S02]  /*19110*/  ULDC UR6, c[0x0][0x228] ;  /* 0x00008a0000067ab9 */ /* 0x000fc40000000800 */
[C---:B------:R-:W-:Y:S01]  /*19120*/  IMAD.WIDE R226, R0.reuse, 0x4, R138 ;  /* 0x0000000400e27825 */ /* 0x040fe200078e028a */
[----:B------:R-:W-:Y:S01]  /*19130*/  ISETP.GE.AND P1, PT, R231, UR4, PT ;  /* 0x00000004e7007c0c */ /* 0x000fe2000bf26270 */
[----:B------:R-:W-:Y:S01]  /*19140*/  ULDC UR4, c[0x0][0x228] ;  /* 0x00008a0000047ab9 */ /* 0x000fe20000000800 */
[----:B------:R-:W-:Y:S01]  /*19150*/  ULDC UR8, c[0x0][0x228] ;  /* 0x00008a0000087ab9 */ /* 0x000fe20000000800 */
[----:B------:R-:W-:Y:S01]  /*19160*/  IMAD.WIDE R224, R0, 0x4, R192 ;  /* 0x0000000400e07825 */ /* 0x000fe200078e02c0 */
[----:B------:R-:W-:-:S03]  /*19170*/  ULDC UR10, c[0x0][0x228] ;  /* 0x00008a00000a7ab9 */ /* 0x000fc60000000800 */
[----:B------:R-:W-:-:S04]  /*19180*/  IMAD.WIDE R194, R230, 0x4, R2 ;  /* 0x00000004e6c27825 */ /* 0x000fc800078e0202 */
[----:B------:R-:W-:Y:S01]  /*19190*/  VIADD R0, R242, 0xa ;  /* 0x0000000af2007836 */ /* 0x000fe20000000000 */
[----:B---3--:R1:W-:Y:S01]  /*191a0*/  @P4 STG.E desc[UR22][R228.64], R250 ;  /* 0x000000fae4004986 */ /* 0x0083e2000c101916 */
[----:B------:R-:W-:Y:S01]  /*191b0*/  ISETP.LT.AND P4, PT, R235, UR4, !P2 ;  /* 0x00000004eb007c0c */ /* 0x000fe2000d781270 */
[----:B------:R-:W-:Y:S02]  /*191c0*/  ULDC UR4, c[0x0][0x248] ;  /* 0x0000920000047ab9 */ /* 0x000fe40000000800 */
[----:B------:R3:W-:Y:S01]  /*191d0*/  @P5 STG.E desc[UR22][R226.64], R249 ;  /* 0x000000f9e2005986 */ /* 0x0007e2000c101916 */
[----:B------:R-:W-:Y:S01]  /*191e0*/  ISETP.LT.AND P5, PT, R234, UR6, !P2 ;  /* 0x00000006ea007c0c */ /* 0x000fe2000d7a1270 */
[----:B------:R-:W-:Y:S01]  /*191f0*/  VIADD R231, R230, UR4 ;  /* 0x00000004e6e77c36 */ /* 0x000fe20008000000 */
[----:B------:R-:W-:Y:S01]  /*19200*/  ULDC UR4, c[0x0][0x22c] ;  /* 0x00008b0000047ab9 */ /* 0x000fe20000000800 */
[----:B--2---:R2:W-:Y:S01]  /*19210*/  @P3 STG.E desc[UR22][R224.64], R248 ;  /* 0x000000f8e0003986 */ /* 0x0045e2000c101916 */
[----:B------:R-:W-:Y:S01]  /*19220*/  ISETP.LT.AND P3, PT, R232, UR8, !P2 ;  /* 0x00000008e8007c0c */ /* 0x000fe2000d761270 */
[----:B------:R-:W-:-:S02]  /*19230*/  ULDC UR6, c[0x0][0x228] ;  /* 0x00008a0000067ab9 */ /* 0x000fc40000000800 */
[----:B----4-:R4:W-:Y:S01]  /*19240*/  @P6 STG.E desc[UR22][R194.64], R233 ;  /* 0x000000e9c2006986 */ /* 0x0109e2000c101916 */
[----:B------:R-:W-:Y:S01]  /*19250*/  ISETP.LT.AND P6, PT, R240, UR10, !P0 ;  /* 0x0000000af0007c0c */ /* 0x000fe2000c7c1270 */
[----:B-1----:R-:W-:Y:S01]  /*19260*/  IMAD.WIDE R228, R230, 0x4, R136 ;  /* 0x00000004e6e47825 */ /* 0x002fe200078e0288 */
[----:B------:R-:W-:Y:S01]  /*19270*/  ISETP.GE.AND P2, PT, R0, UR4, PT ;  /* 0x0000000400007c0c */ /* 0x000fe2000bf46270 */
[----:B------:R-:W-:Y:S01]  /*19280*/  ULDC UR4, c[0x0][0x228] ;  /* 0x00008a0000047ab9 */ /* 0x000fe20000000800 */
[----:B------:R-:W-:Y:S01]  /*19290*/  ULDC UR8, c[0x0][0x228] ;  /* 0x00008a0000087ab9 */ /* 0x000fe20000000800 */
[----:B---3--:R-:W-:Y:S01]  /*192a0*/  IMAD.WIDE R226, R231, 0x4, R2 ;  /* 0x00000004e7e27825 */ /* 0x008fe200078e0202 */
[----:B------:R-:W-:Y:S03]  /*192b0*/  @P4 STG.E desc[UR22][R228.64], R243 ;  /* 0x000000f3e4004986 */ /* 0x000fe6000c101916 */
[----:B--2---:R-:W-:-:S04]  /*192c0*/  IMAD.WIDE R224, R230, 0x4, R192 ;  /* 0x00000004e6e07825 */ /* 0x004fc800078e02c0 */
[----:B----4-:R-:W-:Y:S01]  /*192d0*/  IMAD.WIDE R194, R230, 0x4, R138 ;  /* 0x00000004e6c27825 */ /* 0x010fe200078e028a */
[----:B------:R-:W-:Y:S01]  /*192e0*/  ISETP.LT.AND P4, PT, R235, UR4, !P0 ;  /* 0x00000004eb007c0c */ /* 0x000fe2000c781270 */
[----:B------:R-:W-:Y:S01]  /*192f0*/  ULDC UR10, c[0x0][0x228] ;  /* 0x00008a00000a7ab9 */ /* 0x000fe20000000800 */
[----:B------:R-:W-:Y:S02]  /*19300*/  ULDC UR4, c[0x0][0x248] ;  /* 0x0000920000047ab9 */ /* 0x000fe40000000800 */
[----:B------:R1:W-:Y:S01]  /*19310*/  @P5 STG.E desc[UR22][R194.64], R241 ;  /* 0x000000f1c2005986 */ /* 0x0003e2000c101916 */
[----:B------:R-:W-:Y:S01]  /*19320*/  ISETP.LT.AND P5, PT, R234, UR6, !P0 ;  /* 0x00000006ea007c0c */ /* 0x000fe2000c7a1270 */
[C---:B------:R-:W-:Y:S01]  /*19330*/  VIADD R233, R231.reuse, UR4 ;  /* 0x00000004e7e97c36 */ /* 0x040fe20008000000 */
[----:B------:R-:W-:Y:S01]  /*19340*/  IADD3 R0, R242, 0xb, RZ ;  /* 0x0000000bf2007810 */ /* 0x000fe20007ffe0ff */
[----:B------:R2:W-:Y:S01]  /*19350*/  @P3 STG.E desc[UR22][R224.64], R251 ;  /* 0x000000fbe0003986 */ /* 0x0005e2000c101916 */
[----:B------:R-:W-:Y:S01]  /*19360*/  ISETP.LT.AND P3, PT, R232, UR8, !P0 ;  /* 0x00000008e8007c0c */ /* 0x000fe2000c761270 */
[----:B------:R-:W-:Y:S01]  /*19370*/  ULDC UR4, c[0x0][0x22c] ;  /* 0x00008b0000047ab9 */ /* 0x000fe20000000800 */
[----:B------:R-:W-:Y:S01]  /*19380*/  ULDC UR6, c[0x0][0x228] ;  /* 0x00008a0000067ab9 */ /* 0x000fe20000000800 */
[----:B------:R3:W-:Y:S01]  /*19390*/  @P6 STG.E desc[UR22][R226.64], R244 ;  /* 0x000000f4e2006986 */ /* 0x0007e2000c101916 */
[----:B------:R-:W-:Y:S01]  /*193a0*/  ISETP.LT.AND P6, PT, R240, UR10, !P1 ;  /* 0x0000000af0007c0c */ /* 0x000fe2000cfc1270 */
[----:B------:R-:W-:Y:S01]  /*193b0*/  ULDC UR8, c[0x0][0x228] ;  /* 0x00008a0000087ab9 */ /* 0x000fe20000000800 */
[C---:B-1----:R-:W-:Y:S01]  /*193c0*/  IMAD.WIDE R194, R231.reuse, 0x4, R136 ;  /* 0x00000004e7c27825 */ /* 0x042fe200078e0288 */
[----:B------:R-:W-:Y:S01]  /*193d0*/  ISETP.GE.AND P0, PT, R0, UR4, PT ;  /* 0x0000000400007c0c */ /* 0x000fe2000bf06270 */
[----:B------:R-:W-:Y:S01]  /*193e0*/  ULDC UR4, c[0x0][0x228] ;  /* 0x00008a0000047ab9 */ /* 0x000fe20000000800 */
[----:B------:R-:W-:Y:S01]  /*193f0*/  ULDC UR10, c[0x0][0x228] ;  /* 0x00008a00000a7ab9 */ /* 0x000fe20000000800 */
[C---:B--2---:R-:W-:Y:S01]  /*19400*/  IMAD.WIDE R224, R231.reuse, 0x4, R138 ;  /* 0x00000004e7e07825 */ /* 0x044fe200078e028a */
[----:B------:R1:W-:Y:S03]  /*19410*/  @P4 STG.E desc[UR22][R194.64], R236 ;  /* 0x000000ecc2004986 */ /* 0x0003e6000c101916 */
[----:B---3--:R-:W-:Y:S01]  /*19420*/  IMAD.WIDE R226, R231, 0x4, R192 ;  /* 0x00000004e7e27825 */ /* 0x008fe200078e02c0 */
[----:B------:R2:W-:Y:S01]  /*19430*/  @P5 STG.E desc[UR22][R224.64], R220 ;  /* 0x000000dce0005986 */ /* 0x0005e2000c101916 */
[----:B------:R-:W-:Y:S01]  /*19440*/  ISETP.LT.AND P4, PT, R235, UR4, !P1 ;  /* 0x00000004eb007c0c */ /* 0x000fe2000cf81270 */
[----:B------:R-:W-:Y:S01]  /*19450*/  ULDC UR4, c[0x0][0x248] ;  /* 0x0000920000047ab9 */ /* 0x000fe20000000800 */
[C---:B------:R-:W-:Y:S01]  /*19460*/  IMAD.WIDE R228, R233.reuse, 0x4, R2 ;  /* 0x00000004e9e47825 */ /* 0x040fe200078e0202 */
[----:B------:R3:W-:Y:S01]  /*19470*/  @P3 STG.E desc[UR22][R226.64], R4 ;  /* 0x00000004e2003986 */ /* 0x0007e2000c101916 */
[----:B------:R-:W-:Y:S01]  /*19480*/  ISETP.LT.AND P5, PT, R234, UR6, !P1 ;  /* 0x00000006ea007c0c */ /* 0x000fe2000cfa1270 */
[----:B------:R-:W-:Y:S01]  /*19490*/  ULDC UR6, c[0x0][0x228] ;  /* 0x00008a0000067ab9 */ /* 0x000fe20000000800 */
[----:B------:R-:W-:Y:S01]  /*194a0*/  ISETP.LT.AND P3, PT, R232, UR8, !P1 ;  /* 0x00000008e8007c0c */ /* 0x000fe2000cf61270 */
[----:B------:R4:W-:Y:S01]  /*194b0*/  @P6 STG.E desc[UR22][R228.64], R12 ;  /* 0x0000000ce4006986 */ /* 0x0009e2000c101916 */
[----:B------:R-:W-:Y:S01]  /*194c0*/  VIADD R0, R242, 0xc ;  /* 0x0000000cf2007836 */ /* 0x000fe20000000000 */
[----:B------:R-:W-:Y:S01]  /*194d0*/  ISETP.LT.AND P6, PT, R240, UR10, !P2 ;  /* 0x0000000af0007c0c */ /* 0x000fe2000d7c1270 */
[C---:B------:R-:W-:Y:S01]  /*194e0*/  VIADD R231, R233.reuse, UR4 ;  /* 0x00000004e9e77c36 */ /* 0x040fe20008000000 */
        /* <DEDUP_REMOVED lines=11> */
[C---:B----4-:R-:W-:Y:S01]  /*195a0*/  IMAD.WIDE R228, R231.reuse, 0x4, R2 ;  /* 0x00000004e7e47825 */ /* 0x050fe200078e0202 */
        /* <DEDUP_REMOVED lines=13> */
[----:B--2---:R-:W-:Y:S01]  /*19680*/  IMAD.WIDE R224, R231, 0x4, R138 ;  /* 0x00000004e7e07825 */ /* 0x004fe200078e028a */
[----:B------:R1:W-:Y:S01]  /*19690*/  @P4 STG.E desc[UR22][R194.64], R237 ;  /* 0x000000edc2004986 */ /* 0x0003e2000c101916 */
[----:B------:R-:W-:-:S02]  /*196a0*/  ULDC UR8, c[0x0][0x228] ;  /* 0x00008a0000087ab9 */ /* 0x000fc40000000800 */
        /* <DEDUP_REMOVED lines=12> */
[C---:B-1----:R-:W-:Y:S01]  /*19770*/  IMAD.WIDE R194, R233.reuse, 0x4, R192 ;  /* 0x00000004e9c27825 */ /* 0x042fe200078e02c0 */
[----:B------:R-:W-:Y:S01]  /*19780*/  ULDC UR6, c[0x0][0x228] ;  /* 0x00008a0000067ab9 */ /* 0x000fe20000000800 */
[----:B------:R-:W-:Y:S01]  /*19790*/  ULDC UR8, c[0x0][0x228] ;  /* 0x00008a0000087ab9 */ /* 0x000fe20000000800 */
[----:B------:R-:W-:Y:S01]  /*197a0*/  ULDC UR10, c[0x0][0x228] ;  /* 0x00008a00000a7ab9 */ /* 0x000fe20000000800 */
[C---:B--2---:R-:W-:Y:S01]  /*197b0*/  VIADD R225, R233.reuse, UR4 ;  /* 0x00000004e9e17c36 */ /* 0x044fe20008000000 */
[----:B------:R-:W-:Y:S01]  /*197c0*/  ULDC UR4, c[0x0][0x22c] ;  /* 0x00008b0000047ab9 */ /* 0x000fe20000000800 */
[----:B---3--:R-:W-:Y:S01]  /*197d0*/  IMAD.WIDE R4, R233, 0x4, R136 ;  /* 0x00000004e9047825 */ /* 0x008fe200078e0288 */
[----:B------:R-:W-:Y:S01]  /*197e0*/  ISETP.GE.AND P0, PT, R0, UR4, PT ;  /* 0x0000000400007c0c */ /* 0x000fe2000bf06270 */
[----:B------:R-:W-:-:S02]  /*197f0*/  ULDC UR4, c[0x0][0x228] ;  /* 0x00008a0000047ab9 */ /* 0x000fc40000000800 */
[----:B----4-:R-:W-:Y:S01]  /*19800*/  IMAD.WIDE R12, R233, 0x4, R138 ;  /* 0x00000004e90c7825 */ /* 0x010fe200078e028a */
[----:B------:R1:W-:Y:S01]  /*19810*/  @P4 STG.E desc[UR22][R4.64], R9 ;  /* 0x0000000904004986 */ /* 0x0003e2000c101916 */
[----:B------:R-:W-:Y:S01]  /*19820*/  ISETP.LT.AND P4, PT, R235, UR4, !P1 ;  /* 0x00000004eb007c0c */ /* 0x000fe2000cf81270 */
[----:B------:R-:W-:Y:S01]  /*19830*/  ULDC UR4, c[0x0][0x248] ;  /* 0x0000920000047ab9 */ /* 0x000fe20000000800 */
[C---:B------:R-:W-:Y:S01]  /*19840*/  IMAD.WIDE R220, R225.reuse, 0x4, R2 ;  /* 0x00000004e1dc7825 */ /* 0x040fe200078e0202 */
[----:B------:R-:W-:Y:S01]  /*19850*/  @P5 STG.E desc[UR22][R12.64], R29 ;  /* 0x0000001d0c005986 */ /* 0x000fe2000c101916 */
[----:B------:R-:W-:Y:S01]  /*19860*/  ISETP.LT.AND P5, PT, R234, UR6, !P1 ;  /* 0x00000006ea007c0c */ /* 0x000fe2000cfa1270 */
[----:B------:R-:W-:Y:S02]  /*19870*/  ULDC UR6, c[0x0][0x228] ;  /* 0x00008a0000067ab9 */ /* 0x000fe40000000800 */
[----:B------:R2:W-:Y:S01]  /*19880*/  @P3 STG.E desc[UR22][R194.64], R33 ;  /* 0x00000021c2003986 */ /* 0x0005e2000c101916 */
[----:B------:R-:W-:Y:S01]  /*19890*/  ISETP.LT.AND P3, PT, R232, UR8, !P1 ;  /* 0x00000008e8007c0c */ /* 0x000fe2000cf61270 */
[----:B------:R-:W-:Y:S01]  /*198a0*/  VIADD R0, R242, 0xf ;  /* 0x0000000ff2007836 */ /* 0x000fe20000000000 */
[----:B------:R-:W-:Y:S01]  /*198b0*/  ULDC UR8, c[0x0][0x228] ;  /* 0x00008a0000087ab9 */ /* 0x000fe20000000800 */
[----:B------:R-:W-:Y:S01]  /*198c0*/  @P6 STG.E desc[UR22][R220.64], R246 ;  /* 0x000000f6dc006986 */ /* 0x000fe2000c101916 */
[----:B------:R-:W-:Y:S01]  /*198d0*/  ISETP.LT.AND P6, PT, R240, UR10, !P2 ;  /* 0x0000000af0007c0c */ /* 0x000fe2000d7c1270 */
[----:B-1----:R-:W-:Y:S01]  /*198e0*/  IMAD.WIDE R4, R225, 0x4, R136 ;  /* 0x00000004e1047825 */ /* 0x002fe200078e0288 */
[----:B------:R-:W-:-:S03]  /*198f0*/  ULDC UR10, c[0x0][0x228] ;  /* 0x00008a00000a7ab9 */ /* 0x000fc60000000800 */
[----:B------:R-:W-:-:S04]  /*19900*/  IMAD.WIDE R8, R225, 0x4, R138 ;  /* 0x00000004e1087825 */ /* 0x000fc800078e028a */
[C---:B--2---:R-:W-:Y:S01]  /*19910*/  VIADD R33, R225.reuse, UR4 ;  /* 0x00000004e1217c36 */ /* 0x044fe20008000000 */
[----:B------:R-:W-:Y:S01]  /*19920*/  ULDC UR4, c[0x0][0x22c] ;  /* 0x00008b0000047ab9 */ /* 0x000fe20000000800 */
[----:B------:R-:W-:Y:S01]  /*19930*/  IMAD.WIDE R12, R225, 0x4, R192 ;  /* 0x00000004e10c7825 */ /* 0x000fe200078e02c0 */
[----:B------:R-:W-:Y:S01]  /*19940*/  ISETP.GE.AND P1, PT, R0, UR4, PT ;  /* 0x0000000400007c0c */ /* 0x000fe2000bf26270 */
[----:B------:R-:W-:Y:S01]  /*19950*/  ULDC UR4, c[0x0][0x228] ;  /* 0x00008a0000047ab9 */ /* 0x000fe20000000800 */
[----:B------:R1:W-:Y:S01]  /*19960*/  @P4 STG.E desc[UR22][R4.64], R238 ;  /* 0x000000ee04004986 */ /* 0x0003e2000c101916 */
[----:B------:R-:W-:Y:S01]  /*19970*/  ISETP.LT.AND P4, PT, R235, UR4, !P2 ;  /* 0x00000004eb007c0c */ /* 0x000fe2000d781270 */
[C---:B------:R-:W-:Y:S01]  /*19980*/  IMAD.WIDE R28, R33.reuse, 0x4, R2 ;  /* 0x00000004211c7825 */ /* 0x040fe200078e0202 */
[----:B------:R-:W-:Y:S01]  /*19990*/  ULDC UR4, c[0x0][0x248] ;  /* 0x0000920000047ab9 */ /* 0x000fe20000000800 */
        /* <DEDUP_REMOVED lines=53> */
[----:B--2---:R-:W-:-:S04]  /*19cf0*/  IMAD.WIDE R8, R33, 0x4, R192 ;  /* 0x0000000421087825 */ /* 0x004fc800078e02c0 */
[----:B---3--:R-:W-:-:S04]  /*19d00*/  IMAD.WIDE R6, R33, 0x4, R138 ;  /* 0x0000000421067825 */ /* 0x008fc800078e028a */
[----:B----4-:R-:W-:Y:S01]  /*19d10*/  VIADD R15, R33, UR4 ;  /* 0x00000004210f7c36 */ /* 0x010fe20008000000 */
[----:B------:R-:W-:Y:S02]  /*19d20*/  ULDC UR4, c[0x0][0x22c] ;  /* 0x00008b0000047ab9 */ /* 0x000fe40000000800 */
[----:B------:R-:W-:Y:S01]  /*19d30*/  ISETP.GE.AND P1, PT, R0, UR4, PT ;  /* 0x0000000400007c0c */ /* 0x000fe2000bf26270 */
[----:B------:R-:W-:Y:S01]  /*19d40*/  ULDC UR4, c[0x0][0x228] ;  /* 0x00008a0000047ab9 */ /* 0x000fe20000000800 */
[----:B------:R1:W-:Y:S01]  /*19d50*/  @P4 STG.E desc[UR22][R4.64], R11 ;  /* 0x0000000b04004986 */ /* 0x0003e2000c101916 */
[----:B------:R-:W-:Y:S01]  /*19d60*/  ISETP.LT.AND P4, PT, R235, UR4, !P2 ;  /* 0x00000004eb007c0c */ /* 0x000fe2000d781270 */
[----:B------:R-:W-:Y:S01]  /*19d70*/  IMAD.WIDE R12, R15, 0x4, R2 ;  /* 0x000000040f0c7825 */ /* 0x000fe200078e0202 */
[----:B------:R-:W-:Y:S01]  /*19d80*/  ULDC UR4, c[0x0][0x248] ;  /* 0x0000920000047ab9 */ /* 0x000fe20000000800 */
[----:B------:R2:W-:Y:S01]  /*19d90*/  @P5 STG.E desc[UR22][R6.64], R31 ;  /* 0x0000001f06005986 */ /* 0x0005e2000c101916 */
[----:B------:R-:W-:Y:S01]  /*19da0*/  ISETP.LT.AND P5, PT, R234, UR6, !P2 ;  /* 0x00000006ea007c0c */ /* 0x000fe2000d7a1270 */
[----:B------:R-:W-:Y:S01]  /*19db0*/  VIADD R0, R242, 0x13 ;  /* 0x00000013f2007836 */ /* 0x000fe20000000000 */
[----:B------:R-:W-:Y:S01]  /*19dc0*/  ULDC UR6, c[0x0][0x228] ;  /* 0x00008a0000067ab9 */ /* 0x000fe20000000800 */
[----:B------:R3:W-:Y:S01]  /*19dd0*/  @P3 STG.E desc[UR22][R8.64], R35 ;  /* 0x0000002308003986 */ /* 0x0007e2000c101916 */
[----:B------:R-:W-:Y:S01]  /*19de0*/  ISETP.LT.AND P3, PT, R232, UR8, !P2 ;  /* 0x00000008e8007c0c */ /* 0x000fe2000d761270 */
[----:B------:R-:W-:-:S02]  /*19df0*/  ULDC UR8, c[0x0][0x228] ;  /* 0x00008a0000087ab9 */ /* 0x000fc40000000800 */
[----:B------:R4:W-:Y:S01]  /*19e00*/  @P6 STG.E desc[UR22][R12.64], R24 ;  /* 0x000000180c006986 */ /* 0x0009e2000c101916 */
[----:B------:R-:W-:Y:S01]  /*19e10*/  ISETP.LT.AND P6, PT, R240, UR10, !P0 ;  /* 0x0000000af0007c0c */ /* 0x000fe2000c7c1270 */
[----:B-1----:R-:W-:Y:S01]  /*19e20*/  IMAD.WIDE R4, R15, 0x4, R136 ;  /* 0x000000040f047825 */ /* 0x002fe200078e0288 */
[----:B------:R-:W-:-:S03]  /*19e30*/  ULDC UR10, c[0x0][0x228] ;  /* 0x00008a00000a7ab9 */ /* 0x000fc60000000800 */
[C---:B--2---:R-:W-:Y:S01]  /*19e40*/  IMAD.WIDE R6, R15.reuse, 0x4, R138 ;  /* 0x000000040f067825 */ /* 0x044fe200078e028a */
[----:B------:R1:W-:Y:S03]  /*19e50*/  @P4 STG.E desc[UR22][R4.64], R20 ;  /* 0x0000001404004986 */ /* 0x0003e6000c101916 */
[----:B---3--:R-:W-:-:S04]  /*19e60*/  IMAD.WIDE R8, R15, 0x4, R192 ;  /* 0x000000040f087825 */ /* 0x008fc800078e02c0 */
[----:B----4-:R-:W-:Y:S01]  /*19e70*/  VIADD R13, R15, UR4 ;  /* 0x000000040f0d7c36 */ /* 0x010fe20008000000 */
[----:B------:R-:W-:Y:S02]  /*19e80*/  ULDC UR4, c[0x0][0x22c] ;  /* 0x00008b0000047ab9 */ /* 0x000fe40000000800 */
[----:B------:R-:W-:Y:S01]  /*19e90*/  ISETP.GE.AND P2, PT, R0, UR4, PT ;  /* 0x0000000400007c0c */ /* 0x000fe2000bf46270 */
[----:B------:R-:W-:Y:S01]  /*19ea0*/  ULDC UR4, c[0x0][0x228] ;  /* 0x00008a0000047ab9 */ /* 0x000fe20000000800 */
[----:B------:R2:W-:Y:S01]  /*19eb0*/  @P5 STG.E desc[UR22][R6.64], R40 ;  /* 0x0000002806005986 */ /* 0x0005e2000c101916 */
[----:B------:R-:W-:Y:S01]  /*19ec0*/  ISETP.LT.AND P4, PT, R235, UR4, !P0 ;  /* 0x00000004eb007c0c */ /* 0x000fe2000c781270 */
[C---:B------:R-:W-:Y:S01]  /*19ed0*/  IMAD.WIDE R10, R13.reuse, 0x4, R2 ;  /* 0x000000040d0a7825 */ /* 0x040fe200078e0202 */
[----:B------:R-:W-:Y:S01]  /*19ee0*/  ISETP.LT.AND P5, PT, R234, UR6, !P0 ;  /* 0x00000006ea007c0c */ /* 0x000fe2000c7a1270 */
[----:B------:R3:W-:Y:S01]  /*19ef0*/  @P3 STG.E desc[UR22][R8.64], R16 ;  /* 0x0000001008003986 */ /* 0x0007e2000c101916 */
[----:B------:R-:W-:Y:S01]  /*19f00*/  ISETP.LT.AND P3, PT, R232, UR8, !P0 ;  /* 0x00000008e8007c0c */ /* 0x000fe2000c761270 */
[----:B------:R-:W-:Y:S01]  /*19f10*/  ULDC UR4, c[0x0][0x248] ;  /* 0x0000920000047ab9 */ /* 0x000fe20000000800 */
[----:B------:R-:W-:Y:S01]  /*19f20*/  VIADD R0, R242, 0x14 ;  /* 0x00000014f2007836 */ /* 0x000fe20000000000 */
[----:B------:R4:W-:Y:S01]  /*19f30*/  @P6 STG.E desc[UR22][R10.64], R44 ;  /* 0x0000002c0a006986 */ /* 0x0009e2000c101916 */
        /* <DEDUP_REMOVED lines=20> */
[----:B------:R-:W-:Y:S01]  /*1a080*/  ISETP.LT.AND P6, PT, R240, UR10, !P2 ;  /* 0x0000000af0007c0c */ /* 0x000fe2000d7c1270 */
[C---:B------:R-:W-:Y:S01]  /*1a090*/  VIADD R13, R15.reuse, UR4 ;  /* 0x000000040f0d7c36 */ /* 0x040fe20008000000 */
[----:B------:R-:W-:Y:S01]  /*1a0a0*/  IADD3 R0, R242, 0x15, RZ ;  /* 0x00000015f2007810 */ /* 0x000fe20007ffe0ff */
[----:B-1----:R-:W-:Y:S01]  /*1a0b0*/  IMAD.WIDE R4, R15, 0x4, R136 ;  /* 0x000000040f047825 */ /* 0x002fe200078e0288 */
[----:B------:R-:W-:Y:S01]  /*1a0c0*/  ULDC UR4, c[0x0][0x22c] ;  /* 0x00008b0000047ab9 */ /* 0x000fe20000000800 */
[----:B------:R-:W-:-:S02]  /*1a0d0*/  ULDC UR6, c[0x0][0x228] ;  /* 0x00008a0000067ab9 */ /* 0x000fc40000000800 */
[C---:B--2---:R-:W-:Y:S01]  /*1a0e0*/  IMAD.WIDE R6, R15.reuse, 0x4, R138 ;  /* 0x000000040f067825 */ /* 0x044fe200078e028a */
[----:B------:R-:W-:Y:S01]  /*1a0f0*/  ISETP.GE.AND P1, PT, R0, UR4, PT ;  /* 0x0000000400007c0c */ /* 0x000fe2000bf26270 */
[----:B------:R-:W-:Y:S02]  /*1a100*/  ULDC UR4, c[0x0][0x228] ;  /* 0x00008a0000047ab9 */ /* 0x000fe40000000800 */
[----:B---3--:R-:W-:Y:S01]  /*1a110*/  IMAD.WIDE R8, R15, 0x4, R192 ;  /* 0x000000040f087825 */ /* 0x008fe200078e02c0 */
[----:B------:R1:W-:Y:S01]  /*1a120*/  @P4 STG.E desc[UR22][R4.64], R21 ;  /* 0x0000001504004986 */ /* 0x0003e2000c101916 */
[----:B------:R-:W-:Y:S01]  /*1a130*/  ULDC UR8, c[0x0][0x228] ;  /* 0x00008a0000087ab9 */ /* 0x000fe20000000800 */
[----:B------:R-:W-:Y:S01]  /*1a140*/  ISETP.LT.AND P4, PT, R235, UR4, !P2 ;  /* 0x00000004eb007c0c */ /* 0x000fe2000d781270 */
[C---:B----4-:R-:W-:Y:S01]  /*1a150*/  IMAD.WIDE R10, R13.reuse, 0x4, R2 ;  /* 0x000000040d0a7825 */ /* 0x050fe200078e0202 */
[----:B------:R2:W-:Y:S01]  /*1a160*/  @P5 STG.E desc[UR22][R6.64], R41 ;  /* 0x0000002906005986 */ /* 0x0005e2000c101916 */
[----:B------:R-:W-:Y:S01]  /*1a170*/  ISETP.LT.AND P5, PT, R234, UR6, !P2 ;  /* 0x00000006ea007c0c */ /* 0x000fe2000d7a1270 */
[----:B------:R-:W-:Y:S01]  /*1a180*/  ULDC UR10, c[0x0][0x228] ;  /* 0x00008a00000a7ab9 */ /* 0x000fe20000000800 */
[----:B------:R-:W-:Y:S01]  /*1a190*/  ULDC UR4, c[0x0][0x248] ;  /* 0x0000920000047ab9 */ /* 0x000fe20000000800 */
[----:B------:R3:W-:Y:S01]  /*1a1a0*/  @P3 STG.E desc[UR22][R8.64], R17 ;  /* 0x0000001108003986 */ /* 0x0007e2000c101916 */
[----:B------:R-:W-:Y:S01]  /*1a1b0*/  ISETP.LT.AND P3, PT, R232, UR8, !P2 ;  /* 0x00000008e8007c0c */ /* 0x000fe2000d761270 */
[----:B------:R-:W-:Y:S01]  /*1a1c0*/  VIADD R0, R242, 0x16 ;  /* 0x00000016f2007836 */ /* 0x000fe20000000000 */
[----:B------:R-:W-:Y:S01]  /*1a1d0*/  ULDC UR6, c[0x0][0x228] ;  /* 0x00008a0000067ab9 */ /* 0x000fe20000000800 */
        /* <DEDUP_REMOVED lines=86> */
[C---:B-1----:R-:W-:Y:S01]  /*1a740*/  IMAD.WIDE R4, R13.reuse, 0x4, R136 ;  /* 0x000000040d047825 */ /* 0x042fe200078e0288 */
[----:B------:R-:W-:Y:S01]  /*1a750*/  ULDC UR4, c[0x0][0x22c] ;  /* 0x00008b0000047ab9 */ /* 0x000fe20000000800 */
[----:B------:R-:W-:Y:S01]  /*1a760*/  ULDC UR6, c[0x0][0x228] ;  /* 0x00008a0000067ab9 */ /* 0x000fe20000000800 */
[----:B------:R-:W1:Y:S01]  /*1a770*/  LDS.128 R20, [R252] ;  /* 0x00000000fc147984 */ /* 0x000e620000000c00 */
[----:B--2---:R-:W-:Y:S01]  /*1a780*/  IMAD.WIDE R6, R13, 0x4, R138 ;  /* 0x000000040d067825 */ /* 0x004fe200078e028a */
[----:B------:R-:W-:Y:S01]  /*1a790*/  ISETP.GE.AND P0, PT, R0, UR4, PT ;  /* 0x0000000400007c0c */ /* 0x000fe2000bf06270 */
[----:B------:R-:W-:-:S02]  /*1a7a0*/  ULDC UR4, c[0x0][0x228] ;  /* 0x00008a0000047ab9 */ /* 0x000fc40000000800 */
        /* <DEDUP_REMOVED lines=17> */
[C---:B--2---:R-:W-:Y:S01]  /*1a8c0*/  IMAD.WIDE R4, R15.reuse, 0x4, R136 ;  /* 0x000000040f047825 */ /* 0x044fe200078e0288 */
[----:B------:R-:W-:Y:S01]  /*1a8d0*/  ISETP.GE.AND P1, PT, R0, UR4, PT ;  /* 0x0000000400007c0c */ /* 0x000fe2000bf26270 */
[----:B------:R-:W-:Y:S01]  /*1a8e0*/  ULDC UR4, c[0x0][0x228] ;  /* 0x00008a0000047ab9 */ /* 0x000fe20000000800 */
[----:B------:R-:W-:Y:S01]  /*1a8f0*/  ULDC UR8, c[0x0][0x228] ;  /* 0x00008a0000087ab9 */ /* 0x000fe20000000800 */
[C---:B---3--:R-:W-:Y:S01]  /*1a900*/  IMAD.WIDE R6, R15.reuse, 0x4, R138 ;  /* 0x000000040f067825 */ /* 0x048fe200078e028a */
[----:B------:R2:W-:Y:S03]  /*1a910*/  @P4 STG.E desc[UR22][R4.64], R56 ;  /* 0x0000003804004986 */ /* 0x0005e6000c101916 */
[----:B----4-:R-:W-:Y:S01]  /*1a920*/  IMAD.WIDE R8, R15, 0x4, R192 ;  /* 0x000000040f087825 */ /* 0x010fe200078e02c0 */
        /* <DEDUP_REMOVED lines=13> */
[C---:B--2---:R-:W-:Y:S01]  /*1aa00*/  IMAD.WIDE R4, R13.reuse, 0x4, R136 ;  /* 0x000000040d047825 */ /* 0x044fe200078e0288 */
[----:B------:R-:W-:Y:S01]  /*1aa10*/  ISETP.GE.AND P2, PT, R0, UR4, PT ;  /* 0x0000000400007c0c */ /* 0x000fe2000bf46270 */
[----:B------:R-:W-:Y:S01]  /*1aa20*/  ULDC UR4, c[0x0][0x228] ;  /* 0x00008a0000047ab9 */ /* 0x000fe20000000800 */
[----:B------:R-:W-:Y:S01]  /*1aa30*/  ULDC UR6, c[0x0][0x228] ;  /* 0x00008a0000067ab9 */ /* 0x000fe20000000800 */
[----:B---3--:R-:W-:Y:S01]  /*1aa40*/  IMAD.WIDE R6, R13, 0x4, R138 ;  /* 0x000000040d067825 */ /* 0x008fe200078e028a */
[----:B------:R2:W-:Y:S01]  /*1aa50*/  @P4 STG.E desc[UR22][R4.64], R92 ;  /* 0x0000005c04004986 */ /* 0x0005e2000c101916 */
[----:B------:R-:W-:-:S02]  /*1aa60*/  ULDC UR8, c[0x0][0x228] ;  /* 0x00008a0000087ab9 */ /* 0x000fc40000000800 */
[----:B----4-:R-:W-:Y:S01]  /*1aa70*/  IMAD.WIDE R8, R13, 0x4, R192 ;  /* 0x000000040d087825 */ /* 0x010fe200078e02c0 */
[----:B------:R3:W-:Y:S01]  /*1aa80*/  @P5 STG.E desc[UR22][R6.64], R148 ;  /* 0x0000009406005986 */ /* 0x0007e2000c101916 */
[----:B------:R-:W-:Y:S01]  /*1aa90*/  ISETP.LT.AND P4, PT, R235, UR4, !P0 ;  /* 0x00000004eb007c0c */ /* 0x000fe2000c781270 */
[----:B------:R-:W-:Y:S01]  /*1aaa0*/  ULDC UR10, c[0x0][0x228] ;  /* 0x00008a00000a7ab9 */ /* 0x000fe20000000800 */
[C---:B-1----:R-:W-:Y:S01]  /*1aab0*/  IMAD.WIDE R10, R15.reuse, 0x4, R2 ;  /* 0x000000040f0a7825 */ /* 0x042fe200078e0202 */
        /* <DEDUP_REMOVED lines=16> */
[----:B-1----:R-:W-:Y:S01]  /*1abc0*/  IMAD.WIDE R8, R15, 0x4, R192 ;  /* 0x000000040f087825 */ /* 0x002fe200078e02c0 */
        /* <DEDUP_REMOVED lines=17> */
[----:B-1----:R-:W-:Y:S01]  /*1ace0*/  IMAD.WIDE R6, R13, 0x4, R138 ;  /* 0x000000040d067825 */ /* 0x002fe200078e028a */
        /* <DEDUP_REMOVED lines=307> */
[----:B------:R-:W-:Y:S01]  /*1c020*/  VIADD R0, R242, 0x2d ;  /* 0x0000002df2007836 */ /* 0x000fe20000000000 */
[----:B------:R-:W-:Y:S01]  /*1c030*/  ULDC UR6, c[0x0][0x228] ;  /* 0x00008a0000067ab9 */ /* 0x000fe20000000800 */
[----:B-1----:R-:W-:Y:S01]  /*1c040*/  IMAD.WIDE R4, R15, 0x4, R136 ;  /* 0x000000040f047825 */ /* 0x002fe200078e0288 */
[----:B------:R-:W-:Y:S01]  /*1c050*/  ULDC UR8, c[0x0][0x228] ;  /* 0x00008a0000087ab9 */ /* 0x000fe20000000800 */
[----:B------:R-:W-:-:S02]  /*1c060*/  ULDC UR10, c[0x0][0x228] ;  /* 0x00008a00000a7ab9 */ /* 0x000fc40000000800 */
[C---:B--2---:R-:W-:Y:S01]  /*1c070*/  IMAD.WIDE R6, R15.reuse, 0x4, R138 ;  /* 0x000000040f067825 */ /* 0x044fe200078e028a */
[----:B------:R1:W-:Y:S03]  /*1c080*/  @P4 STG.E desc[UR22][R4.64], R161 ;  /* 0x000000a104004986 */ /* 0x0003e6000c101916 */
[C---:B------:R-:W-:Y:S01]  /*1c090*/  VIADD R13, R15.reuse, UR4 ;  /* 0x000000040f0d7c36 */ /* 0x040fe20008000000 */
[----:B------:R-:W-:Y:S01]  /*1c0a0*/  ULDC UR4, c[0x0][0x22c] ;  /* 0x00008b0000047ab9 */ /* 0x000fe20000000800 */
[----:B---3--:R-:W-:Y:S01]  /*1c0b0*/  IMAD.WIDE R8, R15, 0x4, R192 ;  /* 0x000000040f087825 */ /* 0x008fe200078e02c0 */
[----:B------:R-:W-:Y:S01]  /*1c0c0*/  ISETP.GE.AND P1, PT, R0, UR4, PT ;  /* 0x0000000400007c0c */ /* 0x000fe2000bf26270 */
[----:B------:R2:W-:Y:S01]  /*1c0d0*/  @P5 STG.E desc[UR22][R6.64], R73 ;  /* 0x0000004906005986 */ /* 0x0005e2000c101916 */
[----:B------:R-:W-:Y:S01]  /*1c0e0*/  ULDC UR4, c[0x0][0x228] ;  /* 0x00008a0000047ab9 */ /* 0x000fe20000000800 */
[----:B----4-:R-:W-:-:S02]  /*1c0f0*/  IMAD.WIDE R10, R13, 0x4, R2 ;  /* 0x000000040d0a7825 */ /* 0x010fc400078e0202 */
[----:B------:R3:W-:Y:S01]  /*1c100*/  @P3 STG.E desc[UR22][R8.64], R157 ;  /* 0x0000009d08003986 */ /* 0x0007e2000c101916 */
[----:B------:R-:W-:Y:S01]  /*1c110*/  ISETP.LT.AND P3, PT, R235, UR4, !P2 ;  /* 0x00000004eb007c0c */ /* 0x000fe2000d761270 */
[----:B------:R-:W-:Y:S01]  /*1c120*/  ULDC UR4, c[0x0][0x248] ;  /* 0x0000920000047ab9 */ /* 0x000fe20000000800 */
[----:B------:R-:W-:Y:S01]  /*1c130*/  ISETP.LT.AND P5, PT, R234, UR6, !P2 ;  /* 0x00000006ea007c0c */ /* 0x000fe2000d7a1270 */
[----:B------:R4:W-:Y:S01]  /*1c140*/  @P6 STG.E desc[UR22][R10.64], R129 ;  /* 0x000000810a006986 */ /* 0x0009e2000c101916 */
[----:B------:R-:W-:Y:S01]  /*1c150*/  ISETP.LT.AND P2, PT, R232, UR8, !P2 ;  /* 0x00000008e8007c0c */ /* 0x000fe2000d741270 */
[C---:B------:R-:W-:Y:S01]  /*1c160*/  VIADD R15, R13.reuse, UR4 ;  /* 0x000000040d0f7c36 */ /* 0x040fe20008000000 */
[----:B------:R-:W-:Y:S01]  /*1c170*/  ISETP.LT.AND P6, PT, R240, UR10, !P0 ;  /* 0x0000000af0007c0c */ /* 0x000fe2000c7c1270 */
[C---:B-1----:R-:W-:Y:S01]  /*1c180*/  IMAD.WIDE R4, R13.reuse, 0x4, R136 ;  /* 0x000000040d047825 */ /* 0x042fe200078e0288 */
[----:B------:R-:W-:Y:S01]  /*1c190*/  IADD3 R0, R242, 0x2e, RZ ;  /* 0x0000002ef2007810 */ /* 0x000fe20007ffe0ff */
[----:B------:R-:W-:Y:S01]  /*1c1a0*/  ULDC UR4, c[0x0][0x22c] ;  /* 0x00008b0000047ab9 */ /* 0x000fe20000000800 */
[----:B------:R-:W-:Y:S01]  /*1c1b0*/  ULDC UR6, c[0x0][0x228] ;  /* 0x00008a0000067ab9 */ /* 0x000fe20000000800 */
[C---:B--2---:R-:W-:Y:S01]  /*1c1c0*/  IMAD.WIDE R6, R13.reuse, 0x4, R138 ;  /* 0x000000040d067825 */ /* 0x044fe200078e028a */
[----:B------:R-:W-:Y:S01]  /*1c1d0*/  ISETP.GE.AND P4, PT, R0, UR4, PT ;  /* 0x0000000400007c0c */ /* 0x000fe2000bf86270 */
[----:B------:R-:W-:Y:S01]  /*1c1e0*/  ULDC UR4, c[0x0][0x228] ;  /* 0x00008a0000047ab9 */ /* 0x000fe20000000800 */
[----:B------:R1:W-:Y:S01]  /*1c1f0*/  @P3 STG.E desc[UR22][R4.64], R101 ;  /* 0x0000006504003986 */ /* 0x0003e2000c101916 */
[----:B---3--:R-:W-:Y:S01]  /*1c200*/  IMAD.WIDE R8, R13, 0x4, R192 ;  /* 0x000000040d087825 */ /* 0x008fe200078e02c0 */
[----:B------:R-:W-:Y:S01]  /*1c210*/  ULDC UR8, c[0x0][0x228] ;  /* 0x00008a0000087ab9 */ /* 0x000fe20000000800 */
[----:B------:R-:W-:Y:S01]  /*1c220*/  ISETP.LT.AND P3, PT, R235, UR4, !P0 ;  /* 0x00000004eb007c0c */ /* 0x000fe2000c761270 */
[----:B------:R2:W-:Y:S01]  /*1c230*/  @P5 STG.E desc[UR22][R6.64], R197 ;  /* 0x000000c506005986 */ /* 0x0005e2000c101916 */
[C---:B----4-:R-:W-:Y:S01]  /*1c240*/  IMAD.WIDE R10, R15.reuse, 0x4, R2 ;  /* 0x000000040f0a7825 */ /* 0x050fe200078e0202 */
[----:B------:R-:W-:Y:S01]  /*1c250*/  ISETP.LT.AND P5, PT, R234, UR6, !P0 ;  /* 0x00000006ea007c0c */ /* 0x000fe2000c7a1270 */
[----:B------:R-:W-:Y:S01]  /*1c260*/  ULDC UR10, c[0x0][0x228] ;  /* 0x00008a00000a7ab9 */ /* 0x000fe20000000800 */
[----:B------:R-:W-:Y:S01]  /*1c270*/  ISETP.LT.AND P0, PT, R232, UR8, !P0 ;  /* 0x00000008e8007c0c */ /* 0x000fe2000c701270 */
[----:B------:R3:W-:Y:S01]  /*1c280*/  @P2 STG.E desc[UR22][R8.64], R201 ;  /* 0x000000c908002986 */ /* 0x0007e2000c101916 */
[----:B------:R-:W-:Y:S01]  /*1c290*/  ULDC UR4, c[0x0][0x248] ;  /* 0x0000920000047ab9 */ /* 0x000fe20000000800 */
[----:B------:R-:W-:Y:S01]  /*1c2a0*/  VIADD R0, R242, 0x2f ;  /* 0x0000002ff2007836 */ /* 0x000fe20000000000 */
[----:B------:R-:W-:Y:S01]  /*1c2b0*/  ULDC UR6, c[0x0][0x228] ;  /* 0x00008a0000067ab9 */ /* 0x000fe20000000800 */
[----:B------:R4:W-:Y:S01]  /*1c2c0*/  @P6 STG.E desc[UR22][R10.64], R170 ;  /* 0x000000aa0a006986 */ /* 0x0009e2000c101916 */
[----:B------:R-:W-:Y:S01]  /*1c2d0*/  ISETP.LT.AND P6, PT, R240, UR10, !P1 ;  /* 0x0000000af0007c0c */ /* 0x000fe2000cfc1270 */
[----:B-1----:R-:W-:Y:S01]  /*1c2e0*/  IMAD.WIDE R4, R15, 0x4, R136 ;  /* 0x000000040f047825 */ /* 0x002fe200078e0288 */
[----:B------:R-:W-:Y:S01]  /*1c2f0*/  ULDC UR8, c[0x0][0x228] ;  /* 0x00008a0000087ab9 */ /* 0x000fe20000000800 */
[----:B------:R-:W-:-:S02]  /*1c300*/  ULDC UR10, c[0x0][0x228] ;  /* 0x00008a00000a7ab9 */ /* 0x000fc40000000800 */
[C---:B------:R-:W-:Y:S01]  /*1c310*/  VIADD R13, R15.reuse, UR4 ;  /* 0x000000040f0d7c36 */ /* 0x040fe20008000000 */
[----:B------:R-:W-:Y:S01]  /*1c320*/  ULDC UR4, c[0x0][0x22c] ;  /* 0x00008b0000047ab9 */ /* 0x000fe20000000800 */
[----:B--2---:R-:W-:Y:S01]  /*1c330*/  IMAD.WIDE R6, R15, 0x4, R138 ;  /* 0x000000040f067825 */ /* 0x004fe200078e028a */
[----:B------:R-:W-:-:S03]  /*1c340*/  ISETP.GE.AND P2, PT, R0, UR4, PT ;  /* 0x0000000400007c0c */ /* 0x000fc6000bf46270 */
[----:B---3--:R-:W-:Y:S01]  /*1c350*/  IMAD.WIDE R8, R15, 0x4, R192 ;  /* 0x000000040f087825 */ /* 0x008fe200078e02c0 */
[----:B------:R1:W-:Y:S01]  /*1c360*/  @P3 STG.E desc[UR22][R4.64], R162 ;  /* 0x000000a204003986 */ /* 0x0003e2000c101916 */
[----:B------:R-:W-:Y:S02]  /*1c370*/  ULDC UR4, c[0x0][0x228] ;  /* 0x00008a0000047ab9 */ /* 0x000fe40000000800 */
[----:B----4-:R-:W-:Y:S01]  /*1c380*/  IMAD.WIDE R10, R13, 0x4, R2 ;  /* 0x000000040d0a7825 */ /* 0x010fe200078e0202 */
[----:B------:R2:W-:Y:S01]  /*1c390*/  @P5 STG.E desc[UR22][R6.64], R74 ;  /* 0x0000004a06005986 */ /* 0x0005e2000c101916 */
[----:B------:R-:W-:Y:S01]  /*1c3a0*/  ISETP.LT.AND P5, PT, R234, UR6, !P1 ;  /* 0x00000006ea007c0c */ /* 0x000fe2000cfa1270 */
[----:B------:R-:W-:Y:S02]  /*1c3b0*/  ULDC UR6, c[0x0][0x228] ;  /* 0x00008a0000067ab9 */ /* 0x000fe40000000800 */
[----:B------:R3:W-:Y:S01]  /*1c3c0*/  @P0 STG.E desc[UR22][R8.64], R158 ;  /* 0x0000009e08000986 */ /* 0x0007e2000c101916 */
[----:B------:R-:W-:Y:S01]  /*1c3d0*/  ISETP.LT.AND P0, PT, R235, UR4, !P1 ;  /* 0x00000004eb007c0c */ /* 0x000fe2000cf01270 */
[----:B------:R-:W-:Y:S01]  /*1c3e0*/  ULDC UR4, c[0x0][0x248] ;  /* 0x0000920000047ab9 */ /* 0x000fe20000000800 */
[----:B------:R-:W-:Y:S01]  /*1c3f0*/  ISETP.LT.AND P1, PT, R232, UR8, !P1 ;  /* 0x00000008e8007c0c */ /* 0x000fe2000cf21270 */
[----:B------:R4:W-:Y:S01]  /*1c400*/  @P6 STG.E desc[UR22][R10.64], R130 ;  /* 0x000000820a006986 */ /* 0x0009e2000c101916 */
[----:B------:R-:W-:Y:S01]  /*1c410*/  ISETP.LT.AND P6, PT, R240, UR10, !P4 ;  /* 0x0000000af0007c0c */ /* 0x000fe2000e7c1270 */
[C---:B------:R-:W-:Y:S01]  /*1c420*/  VIADD R15, R13.reuse, UR4 ;  /* 0x000000040d0f7c36 */ /* 0x040fe20008000000 */
[----:B------:R-:W-:Y:S01]  /*1c430*/  ULDC UR4, c[0x0][0x22c] ;  /* 0x00008b0000047ab9 */ /* 0x000fe20000000800 */
[----:B------:R-:W-:Y:S01]  /*1c440*/  VIADD R0, R242, 0x30 ;  /* 0x00000030f2007836 */ /* 0x000fe20000000000 */
[----:B------:R-:W-:Y:S01]  /*1c450*/  ULDC UR8, c[0x0][0x228] ;  /* 0x00008a0000087ab9 */ /* 0x000fe20000000800 */
[----:B-1----:R-:W-:Y:S01]  /*1c460*/  IMAD.WIDE R4, R13, 0x4, R136 ;  /* 0x000000040d047825 */ /* 0x002fe200078e0288 */
[----:B------:R-:W-:-:S03]  /*1c470*/  ULDC UR10, c[0x0][0x228] ;  /* 0x00008a00000a7ab9 */ /* 0x000fc60000000800 */
        /* <DEDUP_REMOVED lines=9> */
[----:B------:R3:W-:Y:S04]  /*1c510*/  @P1 STG.E desc[UR22][R8.64], R202 ;  /* 0x000000ca08001986 */ /* 0x0007e8000c101916 */
[----:B------:R4:W-:Y:S01]  /*1c520*/  @P6 STG.E desc[UR22][R10.64], R171 ;  /* 0x000000ab0a006986 */ /* 0x0009e2000c101916 */
[----:B------:R-:W-:Y:S01]  /*1c530*/  ISETP.LT.AND P6, PT, R234, UR6, !P4 ;  /* 0x00000006ea007c0c */ /* 0x000fe2000e7c1270 */
[----:B------:R-:W-:Y:S01]  /*1c540*/  VIADD R0, R242, 0x31 ;  /* 0x00000031f2007836 */ /* 0x000fe20000000000 */
[----:B------:R-:W-:Y:S01]  /*1c550*/  ISETP.LT.AND P4, PT, R232, UR8, !P4 ;  /* 0x00000008e8007c0c */ /* 0x000fe2000e781270 */
[----:B------:R-:W-:Y:S01]  /*1c560*/  ULDC UR6, c[0x0][0x228] ;  /* 0x00008a0000067ab9 */ /* 0x000fe20000000800 */
[C---:B-1----:R-:W-:Y:S01]  /*1c570*/  IMAD.WIDE R4, R15.reuse, 0x4, R136 ;  /* 0x000000040f047825 */ /* 0x042fe200078e0288 */
[----:B------:R-:W-:Y:S01]  /*1c580*/  ISETP.LT.AND P5, PT, R240, UR6, !P2 ;  /* 0x00000006f0007c0c */ /* 0x000fe2000d7a1270 */
[----:B------:R-:W-:Y:S01]  /*1c590*/  ULDC UR6, c[0x0][0x22c] ;  /* 0x00008b0000067ab9 */ /* 0x000fe20000000800 */
[----:B------:R-:W-:Y:S01]  /*1c5a0*/  ULDC UR8, c[0x0][0x228] ;  /* 0x00008a0000087ab9 */ /* 0x000fe20000000800 */
[----:B--2---:R-:W-:Y:S01]  /*1c5b0*/  IMAD.WIDE R6, R15, 0x4, R138 ;  /* 0x000000040f067825 */ /* 0x004fe200078e028a */
[----:B------:R-:W-:-:S03]  /*1c5c0*/  ISETP.GE.AND P1, PT, R0, UR6, PT ;  /* 0x0000000600007c0c */ /* 0x000fc6000bf26270 */
[C---:B---3--:R-:W-:Y:S01]  /*1c5d0*/  IMAD.WIDE R8, R15.reuse, 0x4, R192 ;  /* 0x000000040f087825 */ /* 0x048fe200078e02c0 */
[----:B------:R1:W-:Y:S01]  /*1c5e0*/  @P0 STG.E desc[UR22][R4.64], R163 ;  /* 0x000000a304000986 */ /* 0x0003e2000c101916 */
[----:B------:R-:W-:Y:S02]  /*1c5f0*/  ULDC UR6, c[0x0][0x228] ;  /* 0x00008a0000067ab9 */ /* 0x000fe40000000800 */
[----:B------:R-:W-:Y:S01]  /*1c600*/  VIADD R13, R15, UR4 ;  /* 0x000000040f0d7c36 */ /* 0x000fe20008000000 */
[----:B------:R-:W-:Y:S01]  /*1c610*/  ULDC UR4, c[0x0][0x228] ;  /* 0x00008a0000047ab9 */ /* 0x000fe20000000800 */
[----:B------:R2:W-:Y:S01]  /*1c620*/  @P6 STG.E desc[UR22][R6.64], R75 ;  /* 0x0000004b06006986 */ /* 0x0005e2000c101916 */
[----:B------:R-:W-:Y:S01]  /*1c630*/  ISETP.LT.AND P0, PT, R235, UR4, !P2 ;  /* 0x00000004eb007c0c */ /* 0x000fe2000d701270 */
[C---:B----4-:R-:W-:Y:S01]  /*1c640*/  IMAD.WIDE R10, R13.reuse, 0x4, R2 ;  /* 0x000000040d0a7825 */ /* 0x050fe200078e0202 */
[----:B------:R-:W-:Y:S01]  /*1c650*/  ULDC UR4, c[0x0][0x248] ;  /* 0x0000920000047ab9 */ /* 0x000fe20000000800 */
[----:B------:R3:W-:Y:S01]  /*1c660*/  @P4 STG.E desc[UR22][R8.64], R159 ;  /* 0x0000009f08004986 */ /* 0x0007e2000c101916 */
[----:B------:R-:W-:Y:S01]  /*1c670*/  ISETP.LT.AND P4, PT, R234, UR6, !P2 ;  /* 0x00000006ea007c0c */ /* 0x000fe2000d781270 */
[----:B------:R-:W-:Y:S01]  /*1c680*/  VIADD R0, R242, 0x32 ;  /* 0x00000032f2007836 */ /* 0x000fe20000000000 */
[----:B------:R-:W-:Y:S01]  /*1c690*/  ISETP.LT.AND P2, PT, R232, UR8, !P2 ;  /* 0x00000008e8007c0c */ /* 0x000fe2000d741270 */
[C---:B-1----:R-:W-:Y:S01]  /*1c6a0*/  IMAD.WIDE R4, R13.reuse, 0x4, R136 ;  /* 0x000000040d047825 */ /* 0x042fe200078e0288 */
[----:B------:R1:W-:Y:S03]  /*1c6b0*/  @P5 STG.E desc[UR22][R10.64], R131 ;  /* 0x000000830a005986 */ /* 0x0003e6000c101916 */
[----:B--2---:R-:W-:Y:S01]  /*1c6c0*/  IMAD.WIDE R6, R13, 0x4, R138 ;  /* 0x000000040d067825 */ /* 0x004fe200078e028a */
[----:B------:R-:W-:Y:S01]  /*1c6d0*/  ISETP.LT.AND P6, PT, R235, UR12, !P3 ;  /* 0x0000000ceb007c0c */ /* 0x000fe2000dfc1270 */
[----:B------:R2:W-:Y:S02]  /*1c6e0*/  @P0 STG.E desc[UR22][R4.64], R103 ;  /* 0x0000006704000986 */ /* 0x0005e4000c101916 */
[C---:B------:R-:W-:Y:S01]  /*1c6f0*/  VIADD R15, R13.reuse, UR4 ;  /* 0x000000040d0f7c36 */ /* 0x040fe20008000000 */
[----:B------:R-:W-:Y:S01]  /*1c700*/  ULDC UR4, c[0x0][0x22c] ;  /* 0x00008b0000047ab9 */ /* 0x000fe20000000800 */
[----:B---3--:R-:W-:Y:S01]  /*1c710*/  IMAD.WIDE R8, R13, 0x4, R192 ;  /* 0x000000040d087825 */ /* 0x008fe200078e02c0 */
[----:B------:R-:W-:Y:S01]  /*1c720*/  ISETP.GE.AND P0, PT, R0, UR4, PT ;  /* 0x0000000400007c0c */ /* 0x000fe2000bf06270 */
[----:B------:R3:W-:Y:S01]  /*1c730*/  @P4 STG.E desc[UR22][R6.64], R199 ;  /* 0x000000c706004986 */ /* 0x0007e2000c101916 */
[----:B------:R-:W-:Y:S01]  /*1c740*/  ISETP.LT.AND P5, PT, R240, UR10, !P3 ;  /* 0x0000000af0007c0c */ /* 0x000fe2000dfa1270 */
[----:B------:R-:W-:Y:S01]  /*1c750*/  ULDC UR4, c[0x0][0x228] ;  /* 0x00008a0000047ab9 */ /* 0x000fe20000000800 */
[----:B------:R-:W-:Y:S01]  /*1c760*/  ULDC UR6, c[0x0][0x228] ;  /* 0x00008a0000067ab9 */ /* 0x000fe20000000800 */
[----:B------:R4:W-:Y:S01]  /*1c770*/  @P2 STG.E desc[UR22][R8.64], R203 ;  /* 0x000000cb08002986 */ /* 0x0009e2000c101916 */
[----:B------:R-:W-:Y:S01]  /*1c780*/  ISETP.LT.AND P2, PT, R234, UR4, !P3 ;  /* 0x00000004ea007c0c */ /* 0x000fe2000df41270 */
[C---:B-1----:R-:W-:Y:S01]  /*1c790*/  IMAD.WIDE R10, R15.reuse, 0x4, R2 ;  /* 0x000000040f0a7825 */ /* 0x042fe200078e0202 */
[----:B------:R-:W-:Y:S01]  /*1c7a0*/  ISETP.LT.AND P3, PT, R232, UR6, !P3 ;  /* 0x00000006e8007c0c */ /* 0x000fe2000df61270 */
[----:B------:R-:W-:Y:S01]  /*1c7b0*/  ULDC UR6, c[0x0][0x22c] ;  /* 0x00008b0000067ab9 */ /* 0x000fe20000000800 */
[----:B------:R-:W-:Y:S01]  /*1c7c0*/  ULDC UR8, c[0x0][0x228] ;  /* 0x00008a0000087ab9 */ /* 0x000fe20000000800 */
[C---:B------:R-:W-:Y:S01]  /*1c7d0*/  IMAD.WIDE R12, R15.reuse, 0x4, R136 ;  /* 0x000000040f0c7825 */ /* 0x040fe200078e0288 */
[----:B------:R-:W-:Y:S01]  /*1c7e0*/  IADD3 R0, R242, 0x33, RZ ;  /* 0x00000033f2007810 */ /* 0x000fe20007ffe0ff */
[----:B------:R-:W-:Y:S01]  /*1c7f0*/  ULDC UR4, c[0x0][0x248] ;  /* 0x0000920000047ab9 */ /* 0x000fe20000000800 */
[----:B------:R-:W-:Y:S01]  /*1c800*/  ULDC UR10, c[0x0][0x228] ;  /* 0x00008a00000a7ab9 */ /* 0x000fe20000000800 */
[----:B--2---:R-:W-:Y:S01]  /*1c810*/  IMAD.WIDE R4, R15, 0x4, R138 ;  /* 0x000000040f047825 */ /* 0x004fe200078e028a */
[----:B------:R1:W-:Y:S01]  /*1c820*/  @P5 STG.E desc[UR22][R10.64], R184 ;  /* 0x000000b80a005986 */ /* 0x0003e2000c101916 */
[----:B------:R-:W-:-:S03]  /*1c830*/  ULDC UR12, c[0x0][0x228] ;  /* 0x00008a00000c7ab9 */ /* 0x000fc60000000800 */
[----:B------:R2:W-:Y:S01]  /*1c840*/  @P6 STG.E desc[UR22][R12.64], R180 ;  /* 0x000000b40c006986 */ /* 0x0005e2000c101916 */
[----:B---3--:R-:W-:-:S03]  /*1c850*/  IMAD.WIDE R6, R15, 0x4, R192 ;  /* 0x000000040f067825 */ /* 0x008fc600078e02c0 */
[----:B------:R3:W-:Y:S01]  /*1c860*/  @P2 STG.E desc[UR22][R4.64], R76 ;  /* 0x0000004c04002986 */ /* 0x0007e2000c101916 */
[----:B------:R-:W-:Y:S01]  /*1c870*/  ISETP.GE.AND P2, PT, R0, UR6, PT ;  /* 0x0000000600007c0c */ /* 0x000fe2000bf46270 */
[----:B------:R-:W-:Y:S01]  /*1c880*/  VIADD R0, R242, 0x34 ;  /* 0x00000034f2007836 */ /* 0x000fe20000000000 */
[----:B------:R-:W-:Y:S01]  /*1c890*/  ISETP.LT.AND P4, PT, R240, UR8, !P1 ;  /* 0x00000008f0007c0c */ /* 0x000fe2000cf81270 */
[----:B------:R-:W-:Y:S01]  /*1c8a0*/  VIADD R15, R15, UR4 ;  /* 0x000000040f0f7c36 */ /* 0x000fe20008000000 */
[----:B------:R-:W-:Y:S01]  /*1c8b0*/  ULDC UR4, c[0x0][0x22c] ;  /* 0x00008b0000047ab9 */ /* 0x000fe20000000800 */
[----:B------:R-:W-:Y:S01]  /*1c8c0*/  ISETP.LT.AND P5, PT, R235, UR10, !P1 ;  /* 0x0000000aeb007c0c */ /* 0x000fe2000cfa1270 */
[----:B------:R-:W-:Y:S01]  /*1c8d0*/  @P3 STG.E desc[UR22][R6.64], R164 ;  /* 0x000000a406003986 */ /* 0x000fe2000c101916 */
[----:B------:R-:W-:Y:S01]  /*1c8e0*/  ISETP.LT.AND P6, PT, R234, UR12, !P1 ;  /* 0x0000000cea007c0c */ /* 0x000fe2000cfc1270 */
[C---:B----4-:R-:W-:Y:S01]  /*1c8f0*/  IMAD.WIDE R8, R15.reuse, 0x4, R2 ;  /* 0x000000040f087825 */ /* 0x050fe200078e0202 */
[----:B------:R-:W-:Y:S01]  /*1c900*/  ISETP.GE.AND P3, PT, R0, UR4, PT ;  /* 0x0000000400007c0c */ /* 0x000fe2000bf66270 */
[----:B------:R-:W-:Y:S01]  /*1c910*/  ULDC UR4, c[0x0][0x228] ;  /* 0x00008a0000047ab9 */ /* 0x000fe20000000800 */
[----:B------:R-:W-:Y:S01]  /*1c920*/  ULDC UR6, c[0x0][0x228] ;  /* 0x00008a0000067ab9 */ /* 0x000fe20000000800 */
[----:B------:R-:W-:Y:S01]  /*1c930*/  ISETP.LT.AND P1, PT, R232, UR4, !P1 ;  /* 0x00000004e8007c0c */ /* 0x000fe2000cf21270 */
[----:B-1----:R-:W-:Y:S01]  /*1c940*/  IMAD.WIDE R10, R15, 0x4, R136 ;  /* 0x000000040f0a7825 */ /* 0x002fe200078e0288 */
[----:B------:R-:W-:-:S03]  /*1c950*/  ULDC UR8, c[0x0][0x228] ;  /* 0x00008a0000087ab9 */ /* 0x000fc60000000800 */
[C---:B--2---:R-:W-:Y:S01]  /*1c960*/  IMAD.WIDE R12, R15.reuse, 0x4, R138 ;  /* 0x000000040f0c7825 */ /* 0x044fe200078e028a */
[----:B------:R-:W-:Y:S01]  /*1c970*/  @P4 STG.E desc[UR22][R8.64], R104 ;  /* 0x0000006808004986 */ /* 0x000fe2000c101916 */
[----:B------:R-:W-:Y:S02]  /*1c980*/  ULDC UR10, c[0x0][0x228] ;  /* 0x00008a00000a7ab9 */ /* 0x000fe40000000800 */
[----:B---3--:R-:W-:Y:S01]  /*1c990*/  IMAD.WIDE R4, R15, 0x4, R192 ;  /* 0x000000040f047825 */ /* 0x008fe200078e02c0 */
[----:B------:R-:W-:Y:S01]  /*1c9a0*/  @P5 STG.E desc[UR22][R10.64], R132 ;  /* 0x000000840a005986 */ /* 0x000fe2000c101916 */
[----:B------:R-:W-:Y:S01]  /*1c9b0*/  ISETP.LT.AND P4, PT, R240, UR6, !P0 ;  /* 0x00000006f0007c0c */ /* 0x000fe2000c781270 */
[----:B------:R-:W-:Y:S01]  /*1c9c0*/  ULDC UR12, c[0x0][0x228] ;  /* 0x00008a00000c7ab9 */ /* 0x000fe20000000800 */
[----:B------:R-:W-:Y:S01]  /*1c9d0*/  ULDC UR4, c[0x0][0x248] ;  /* 0x0000920000047ab9 */ /* 0x000fe20000000800 */
[----:B------:R1:W-:Y:S01]  /*1c9e0*/  @P6 STG.E desc[UR22][R12.64], R216 ;  /* 0x000000d80c006986 */ /* 0x0003e2000c101916 */
[----:B------:R-:W-:Y:S01]  /*1c9f0*/  ISETP.LT.AND P6, PT, R235, UR8, !P0 ;  /* 0x00000008eb007c0c */ /* 0x000fe2000c7c1270 */
[----:B------:R-:W-:Y:S01]  /*1ca00*/  ULDC UR6, c[0x0][0x228] ;  /* 0x00008a0000067ab9 */ /* 0x000fe20000000800 */
[----:B------:R-:W-:Y:S01]  /*1ca10*/  ISETP.LT.AND P5, PT, R234, UR10, !P0 ;  /* 0x0000000aea007c0c */ /* 0x000fe2000c7a1270 */
[----:B------:R2:W-:Y:S01]  /*1ca20*/  @P1 STG.E desc[UR22][R4.64], R212 ;  /* 0x000000d404001986 */ /* 0x0005e2000c101916 */
[----:B------:R-:W-:Y:S01]  /*1ca30*/  ISETP.LT.AND P0, PT, R232, UR12, !P0 ;  /* 0x0000000ce8007c0c */ /* 0x000fe2000c701270 */
[----:B------:R-:W-:Y:S01]  /*1ca40*/  ULDC UR8, c[0x0][0x228] ;  /* 0x00008a0000087ab9 */ /* 0x000fe20000000800 */
[----:B------:R-:W-:Y:S01]  /*1ca50*/  ISETP.LT.AND P1, PT, R240, UR14, !P2 ;  /* 0x0000000ef0007c0c */ /* 0x000fe2000d721270 */
[----:B------:R-:W-:Y:S01]  /*1ca60*/  VIADD R0, R242, 0x35 ;  /* 0x00000035f2007836 */ /* 0x000fe20000000000 */
[----:B------:R-:W-:Y:S01]  /*1ca70*/  ULDC UR10, c[0x0][0x228] ;  /* 0x00008a00000a7ab9 */ /* 0x000fe20000000800 */
[----:B------:R-:W-:Y:S01]  /*1ca80*/  ULDC UR12, c[0x0][0x228] ;  /* 0x00008a00000c7ab9 */ /* 0x000fe20000000800 */
[----:B-1----:R-:W-:Y:S01]  /*1ca90*/  VIADD R13, R15, UR4 ;  /* 0x000000040f0d7c36 */ /* 0x002fe20008000000 */
[----:B------:R-:W-:-:S03]  /*1caa0*/  ULDC UR4, c[0x0][0x248] ;  /* 0x0000920000047ab9 */ /* 0x000fc60000000800 */
[----:B------:R-:W-:-:S04]  /*1cab0*/  IMAD.WIDE R6, R13, 0x4, R2 ;  /* 0x000000040d067825 */ /* 0x000fc800078e0202 */
[C---:B------:R-:W-:Y:S02]  /*1cac0*/  VIADD R17, R13.reuse, UR4 ;  /* 0x000000040d117c36 */ /* 0x040fe40008000000 */
[C---:B------:R-:W-:Y:S01]  /*1cad0*/  IMAD.WIDE R8, R13.reuse, 0x4, R136 ;  /* 0x000000040d087825 */ /* 0x040fe200078e0288 */
[----:B------:R1:W-:Y:S01]  /*1cae0*/  @P4 STG.E desc[UR22][R6.64], R185 ;  /* 0x000000b906004986 */ /* 0x0003e2000c101916 */
[----:B------:R-:W-:Y:S02]  /*1caf0*/  ULDC UR4, c[0x0][0x228] ;  /* 0x00008a0000047ab9 */ /* 0x000fe40000000800 */
[C---:B------:R-:W-:Y:S01]  /*1cb00*/  IMAD.WIDE R10, R13.reuse, 0x4, R138 ;  /* 0x000000040d0a7825 */ /* 0x040fe200078e028a */
[----:B------:R3:W-:Y:S03]  /*1cb10*/  @P6 STG.E desc[UR22][R8.64], R181 ;  /* 0x000000b508006986 */ /* 0x0007e6000c101916 */
[----:B------:R-:W-:Y:S01]  /*1cb20*/  IMAD.WIDE R12, R13, 0x4, R192 ;  /* 0x000000040d0c7825 */ /* 0x000fe200078e02c0 */
[----:B------:R-:W-:Y:S03]  /*1cb30*/  @P5 STG.E desc[UR22][R10.64], R77 ;  /* 0x0000004d0a005986 */ /* 0x000fe6000c101916 */
[----:B------:R-:W-:Y:S01]  /*1cb40*/  IMAD.WIDE R14, R17, 0x4, R2 ;  /* 0x00000004110e7825 */ /* 0x000fe200078e0202 */
[----:B------:R-:W-:Y:S04]  /*1cb50*/  @P0 STG.E desc[UR22][R12.64], R165 ;  /* 0x000000a50c000986 */ /* 0x000fe8000c101916 */
[----:B------:R4:W-:Y:S01]  /*1cb60*/  @P1 STG.E desc[UR22][R14.64], R105 ;  /* 0x000000690e001986 */ /* 0x0009e2000c101916 */
[----:B------:R-:W-:Y:S01]  /*1cb70*/  ISETP.LT.AND P1, PT, R235, UR4, !P2 ;  /* 0x00000004eb007c0c */ /* 0x000fe2000d721270 */
[C---:B--2---:R-:W-:Y:S01]  /*1cb80*/  IMAD.WIDE R4, R17.reuse, 0x4, R136 ;  /* 0x0000000411047825 */ /* 0x044fe200078e0288 */
[----:B------:R-:W-:Y:S01]  /*1cb90*/  ISETP.LT.AND P4, PT, R234, UR6, !P2 ;  /* 0x00000006ea007c0c */ /* 0x000fe2000d781270 */
[----:B------:R-:W-:Y:S01]  /*1cba0*/  ULDC UR4, c[0x0][0x248] ;  /* 0x0000920000047ab9 */ /* 0x000fe20000000800 */
[----:B------:R-:W-:Y:S01]  /*1cbb0*/  ISETP.LT.AND P0, PT, R232, UR8, !P2 ;  /* 0x00000008e8007c0c */ /* 0x000fe2000d701270 */
[----:B-1----:R-:W-:Y:S01]  /*1cbc0*/  IMAD.WIDE R6, R17, 0x4, R138 ;  /* 0x0000000411067825 */ /* 0x002fe200078e028a */
[----:B------:R-:W-:Y:S01]  /*1cbd0*/  ISETP.LT.AND P5, PT, R240, UR10, !P3 ;  /* 0x0000000af0007c0c */ /* 0x000fe2000dfa1270 */
[----:B------:R-:W-:Y:S01]  /*1cbe0*/  ULDC UR6, c[0x0][0x228] ;  /* 0x00008a0000067ab9 */ /* 0x000fe20000000800 */
[----:B------:R-:W-:Y:S01]  /*1cbf0*/  ISETP.LT.AND P6, PT, R235, UR12, !P3 ;  /* 0x0000000ceb007c0c */ /* 0x000fe2000dfc1270 */
[C---:B---3--:R-:W-:Y:S01]  /*1cc00*/  IMAD.WIDE R8, R17.reuse, 0x4, R192 ;  /* 0x0000000411087825 */ /* 0x048fe200078e02c0 */
[----:B------:R-:W-:Y:S01]  /*1cc10*/  ISETP.GE.AND P2, PT, R0, UR11, PT ;  /* 0x0000000b00007c0c */ /* 0x000fe2000bf46270 */
[----:B------:R-:W-:Y:S01]  /*1cc20*/  ULDC UR8, c[0x0][0x228] ;  /* 0x00008a0000087ab9 */ /* 0x000fe20000000800 */
[----:B------:R-:W-:Y:S01]  /*1cc30*/  ULDC UR10, c[0x0][0x228] ;  /* 0x00008a00000a7ab9 */ /* 0x000fe20000000800 */
[----:B----4-:R-:W-:Y:S01]  /*1cc40*/  VIADD R15, R17, UR4 ;  /* 0x00000004110f7c36 */ /* 0x010fe20008000000 */
[----:B------:R-:W-:Y:S01]  /*1cc50*/  ULDC UR4, c[0x0][0x228] ;  /* 0x00008a0000047ab9 */ /* 0x000fe20000000800 */
[----:B------:R1:W-:Y:S01]  /*1cc60*/  @P1 STG.E desc[UR22][R4.64], R133 ;  /* 0x0000008504001986 */ /* 0x0003e2000c101916 */
[----:B------:R-:W-:Y:S01]  /*1cc70*/  ISETP.LT.AND P1, PT, R234, UR4, !P3 ;  /* 0x00000004ea007c0c */ /* 0x000fe2000df21270 */
[----:B------:R-:W-:Y:S01]  /*1cc80*/  VIADD R0, R242, 0x3f ;  /* 0x0000003ff2007836 */ /* 0x000fe20000000000 */
[----:B------:R-:W-:Y:S01]  /*1cc90*/  ISETP.LT.AND P3, PT, R232, UR6, !P3 ;  /* 0x00000006e8007c0c */ /* 0x000fe2000df61270 */
[----:B------:R2:W-:Y:S01]  /*1cca0*/  @P4 STG.E desc[UR22][R6.64], R217 ;  /* 0x000000d906004986 */ /* 0x0005e2000c101916 */
[----:B------:R-:W-:Y:S01]  /*1ccb0*/  ISETP.LT.AND P4, PT, R240, UR8, !P2 ;  /* 0x00000008f0007c0c */ /* 0x000fe2000d781270 */
[C---:B------:R-:W-:Y:S01]  /*1ccc0*/  IMAD.WIDE R10, R15.reuse, 0x4, R2 ;  /* 0x000000040f0a7825 */ /* 0x040fe200078e0202 */
[----:B------:R-:W-:Y:S01]  /*1ccd0*/  ULDC UR4, c[0x0][0x248] ;  /* 0x0000920000047ab9 */ /* 0x000fe20000000800 */
[----:B------:R3:W-:Y:S01]  /*1cce0*/  @P0 STG.E desc[UR22][R8.64], R213 ;  /* 0x000000d508000986 */ /* 0x0007e2000c101916 */
[----:B------:R-:W-:Y:S01]  /*1ccf0*/  ISETP.GE.AND P0, PT, R0, UR27, PT ;  /* 0x0000001b00007c0c */ /* 0x000fe2000bf06270 */
[C---:B------:R-:W-:Y:S01]  /*1cd00*/  IMAD.WIDE R12, R15.reuse, 0x4, R136 ;  /* 0x000000040f0c7825 */ /* 0x040fe200078e0288 */
[----:B------:R-:W-:Y:S01]  /*1cd10*/  ULDC UR11, c[0x0][0x228] ;  /* 0x00008a00000b7ab9 */ /* 0x000fe20000000800 */
[----:B------:R4:W-:Y:S01]  /*1cd20*/  @P5 STG.E desc[UR22][R10.64], R186 ;  /* 0x000000ba0a005986 */ /* 0x0009e2000c101916 */
[----:B------:R-:W-:Y:S01]  /*1cd30*/  ULDC UR6, c[0x0][0x228] ;  /* 0x00008a0000067ab9 */ /* 0x000fe20000000800 */
[----:B-1----:R-:W-:Y:S01]  /*1cd40*/  IMAD.WIDE R4, R15, 0x4, R138 ;  /* 0x000000040f047825 */ /* 0x002fe200078e028a */
[----:B------:R-:W-:Y:S01]  /*1cd50*/  ISETP.LT.AND P5, PT, R235, UR10, !P2 ;  /* 0x0000000aeb007c0c */ /* 0x000fe2000d7a1270 */
[----:B------:R-:W-:-:S02]  /*1cd60*/  ULDC UR8, c[0x0][0x228] ;  /* 0x00008a0000087ab9 */ /* 0x000fc40000000800 */
[C---:B------:R-:W-:Y:S02]  /*1cd70*/  VIADD R17, R15.reuse, UR4 ;  /* 0x000000040f117c36 */ /* 0x040fe40008000000 */
[----:B------:R-:W-:Y:S01]  /*1cd80*/  VIADD R0, R242, 0x36 ;  /* 0x00000036f2007836 */ /* 0x000fe20000000000 */
[----:B------:R1:W-:Y:S01]  /*1cd90*/  @P6 STG.E desc[UR22][R12.64], R182 ;  /* 0x000000b60c006986 */ /* 0x0003e2000c101916 */
[----:B--2---:R-:W-:Y:S01]  /*1cda0*/  IMAD.WIDE R6, R15, 0x4, R192 ;  /* 0x000000040f067825 */ /* 0x004fe200078e02c0 */
[----:B------:R-:W-:Y:S01]  /*1cdb0*/  ISETP.LT.AND P6, PT, R234, UR11, !P2 ;  /* 0x0000000bea007c0c */ /* 0x000fe2000d7c1270 */
[----:B------:R-:W-:Y:S01]  /*1cdc0*/  ULDC UR4, c[0x0][0x248] ;  /* 0x0000920000047ab9 */ /* 0x000fe20000000800 */
[----:B------:R2:W-:Y:S01]  /*1cdd0*/  @P1 STG.E desc[UR22][R4.64], R78 ;  /* 0x0000004e04001986 */ /* 0x0005e2000c101916 */
[C---:B---3--:R-:W-:Y:S01]  /*1cde0*/  IMAD.WIDE R8, R17.reuse, 0x4, R2 ;  /* 0x0000000411087825 */ /* 0x048fe200078e0202 */
[----:B------:R-:W-:Y:S02]  /*1cdf0*/  ISETP.GE.AND P1, PT, R0, UR9, PT ;  /* 0x0000000900007c0c */ /* 0x000fe4000bf26270 */
[----:B------:R3:W-:Y:S01]  /*1ce00*/  @P3 STG.E desc[UR22][R6.64], R166 ;  /* 0x000000a606003986 */ /* 0x0007e2000c101916 */
[----:B------:R-:W-:Y:S01]  /*1ce10*/  ISETP.LT.AND P2, PT, R232, UR6, !P2 ;  /* 0x00000006e8007c0c */ /* 0x000fe2000d741270 */
[C---:B----4-:R-:W-:Y:S01]  /*1ce20*/  IMAD.WIDE R10, R17.reuse, 0x4, R136 ;  /* 0x00000004110a7825 */ /* 0x050fe200078e0288 */
[----:B------:R-:W-:Y:S01]  /*1ce30*/  ULDC UR6, c[0x0][0x228] ;  /* 0x00008a0000067ab9 */ /* 0x000fe20000000800 */
[----:B------:R4:W-:Y:S01]  /*1ce40*/  @P4 STG.E desc[UR22][R8.64], R106 ;  /* 0x0000006a08004986 */ /* 0x0009e2000c101916 */
[----:B------:R-:W-:Y:S01]  /*1ce50*/  ISETP.LT.AND P4, PT, R240, UR8, !P1 ;  /* 0x00000008f0007c0c */ /* 0x000fe2000cf81270 */
[C---:B-1----:R-:W-:Y:S01]  /*1ce60*/  IMAD.WIDE R12, R17.reuse, 0x4, R138 ;  /* 0x00000004110c7825 */ /* 0x042fe200078e028a */
[----:B------:R-:W-:Y:S01]  /*1ce70*/  IADD3 R14, R242, 0x37, RZ ;  /* 0x00000037f20e7810 */ /* 0x000fe20007ffe0ff */
[----:B------:R1:W-:Y:S02]  /*1ce80*/  @P5 STG.E desc[UR22][R10.64], R134 ;  /* 0x000000860a005986 */ /* 0x0003e4000c101916 */
[----:B------:R-:W-:Y:S01]  /*1ce90*/  VIADD R15, R17, UR4 ;  /* 0x00000004110f7c36 */ /* 0x000fe20008000000 */
[----:B------:R-:W-:Y:S01]  /*1cea0*/  ISETP.LT.AND P5, PT, R235, UR6, !P1 ;  /* 0x00000006eb007c0c */ /* 0x000fe2000cfa1270 */
[----:B--2---:R-:W-:Y:S01]  /*1ceb0*/  IMAD.WIDE R4, R17, 0x4, R192 ;  /* 0x0000000411047825 */ /* 0x004fe200078e02c0 */
[----:B------:R-:W-:Y:S01]  /*1cec0*/  ULDC UR6, c[0x0][0x228] ;  /* 0x00008a0000067ab9 */ /* 0x000fe20000000800 */
[----:B------:R2:W-:Y:S01]  /*1ced0*/  @P6 STG.E desc[UR22][R12.64], R218 ;  /* 0x000000da0c006986 */ /* 0x0005e2000c101916 */
[----:B------:R-:W-:Y:S01]  /*1cee0*/  ULDC UR4, c[0x0][0x228] ;  /* 0x00008a0000047ab9 */ /* 0x000fe20000000800 */
[C---:B---3--:R-:W-:Y:S01]  /*1cef0*/  IMAD.WIDE R6, R15.reuse, 0x4, R2 ;  /* 0x000000040f067825 */ /* 0x048fe200078e0202 */
[----:B------:R-:W-:Y:S01]  /*1cf00*/  ISETP.LT.AND P6, PT, R234, UR6, !P1 ;  /* 0x00000006ea007c0c */ /* 0x000fe2000cfc1270 */
[----:B------:R-:W-:Y:S01]  /*1cf10*/  ULDC UR8, c[0x0][0x228] ;  /* 0x00008a0000087ab9 */ /* 0x000fe20000000800 */
[----:B------:R-:W-:Y:S01]  /*1cf20*/  ISETP.GE.AND P3, PT, R14, UR7, PT ;  /* 0x000000070e007c0c */ /* 0x000fe2000bf66270 */
[----:B------:R3:W-:Y:S01]  /*1cf30*/  @P2 STG.E desc[UR22][R4.64], R214 ;  /* 0x000000d604002986 */ /* 0x0007e2000c101916 */
[----:B------:R-:W-:Y:S01]  /*1cf40*/  ISETP.LT.AND P1, PT, R232, UR4, !P1 ;  /* 0x00000004e8007c0c */ /* 0x000fe2000cf21270 */
[----:B------:R-:W-:Y:S01]  /*1cf50*/  ULDC UR4, c[0x0][0x228] ;  /* 0x00008a0000047ab9 */ /* 0x000fe20000000800 */
[C---:B----4-:R-:W-:Y:S01]  /*1cf60*/  IMAD.WIDE R8, R15.reuse, 0x4, R136 ;  /* 0x000000040f087825 */ /* 0x050fe200078e0288 */
[----:B------:R4:W-:Y:S01]  /*1cf70*/  @P4 STG.E desc[UR22][R6.64], R187 ;  /* 0x000000bb06004986 */ /* 0x0009e2000c101916 */
[----:B------:R-:W-:Y:S01]  /*1cf80*/  ISETP.LT.AND P4, PT, R240, UR4, !P3 ;  /* 0x00000004f0007c0c */ /* 0x000fe2000df81270 */
[----:B------:R-:W-:Y:S01]  /*1cf90*/  ULDC UR4, c[0x0][0x248] ;  /* 0x0000920000047ab9 */ /* 0x000fe20000000800 */
[----:B-1----:R-:W-:-:S04]  /*1cfa0*/  IMAD.WIDE R10, R15, 0x4, R138 ;  /* 0x000000040f0a7825 */ /* 0x002fc800078e028a */
[C---:B--2---:R-:W-:Y:S01]  /*1cfb0*/  IMAD.WIDE R12, R15.reuse, 0x4, R192 ;  /* 0x000000040f0c7825 */ /* 0x044fe200078e02c0 */
[----:B------:R-:W-:Y:S01]  /*1cfc0*/  ULDC UR6, c[0x0][0x228] ;  /* 0x00008a0000067ab9 */ /* 0x000fe20000000800 */
[----:B------:R-:W-:Y:S02]  /*1cfd0*/  ULDC UR7, c[0x0][0x228] ;  /* 0x00008a0000077ab9 */ /* 0x000fe40000000800 */
[----:B------:R-:W-:Y:S02]  /*1cfe0*/  VIADD R0, R242, 0x38 ;  /* 0x00000038f2007836 */ /* 0x000fe40000000000 */
[----:B------:R-:W-:Y:S01]  /*1cff0*/  VIADD R15, R15, UR4 ;  /* 0x000000040f0f7c36 */ /* 0x000fe20008000000 */
[----:B------:R-:W-:Y:S01]  /*1d000*/  ULDC UR4, c[0x0][0x228] ;  /* 0x00008a0000047ab9 */ /* 0x000fe20000000800 */
[----:B------:R1:W-:Y:S01]  /*1d010*/  @P5 STG.E desc[UR22][R8.64], R183 ;  /* 0x000000b708005986 */ /* 0x0003e2000c101916 */
[----:B------:R-:W-:Y:S01]  /*1d020*/  ISETP.GE.AND P2, PT, R0, UR5, PT ;  /* 0x0000000500007c0c */ /* 0x000fe2000bf46270 */
[----:B---3--:R-:W-:Y:S01]  /*1d030*/  IMAD.WIDE R4, R15, 0x4, R2 ;  /* 0x000000040f047825 */ /* 0x008fe200078e0202 */
[----:B------:R-:W-:Y:S01]  /*1d040*/  ULDC UR5, c[0x0][0x228] ;  /* 0x00008a0000057ab9 */ /* 0x000fe20000000800 */
        /* <DEDUP_REMOVED lines=8> */
[----:B------:R3:W-:Y:S01]  /*1d0d0*/  @P4 STG.E desc[UR22][R4.64], R107 ;  /* 0x0000006b04004986 */ /* 0x0007e2000c101916 */
[----:B------:R-:W-:Y:S01]  /*1d0e0*/  ISETP.LT.AND P4, PT, R240, UR7, !P2 ;  /* 0x00000007f0007c0c */ /* 0x000fe2000d781270 */
[C---:B----4-:R-:W-:Y:S01]  /*1d0f0*/  IMAD.WIDE R6, R15.reuse, 0x4, R136 ;  /* 0x000000040f067825 */ /* 0x050fe200078e0288 */
[----:B------:R-:W-:Y:S01]  /*1d100*/  ULDC UR5, c[0x0][0x228] ;  /* 0x00008a0000057ab9 */ /* 0x000fe20000000800 */
[----:B------:R-:W-:Y:S01]  /*1d110*/  ULDC UR6, c[0x0][0x228] ;  /* 0x00008a0000067ab9 */ /* 0x000fe20000000800 */
[----:B------:R-:W-:Y:S01]  /*1d120*/  ULDC UR7, c[0x0][0x228] ;  /* 0x00008a0000077ab9 */ /* 0x000fe20000000800 */
[C---:B-1----:R-:W-:Y:S01]  /*1d130*/  IMAD.WIDE R8, R15.reuse, 0x4, R138 ;  /* 0x000000040f087825 */ /* 0x042fe200078e028a */
[----:B------:R1:W-:Y:S03]  /*1d140*/  @P5 STG.E desc[UR22][R6.64], R135 ;  /* 0x0000008706005986 */ /* 0x0003e6000c101916 */
[----:B--2---:R-:W-:Y:S01]  /*1d150*/  IMAD.WIDE R10, R15, 0x4, R192 ;  /* 0x000000040f0a7825 */ /* 0x004fe200078e02c0 */
[----:B------:R2:W-:Y:S03]  /*1d160*/  @P6 STG.E desc[UR22][R8.64], R219 ;  /* 0x000000db08006986 */ /* 0x0005e6000c101916 */
[----:B---3--:R-:W-:Y:S01]  /*1d170*/  IMAD.WIDE R12, R17, 0x4, R2 ;  /* 0x00000004110c7825 */ /* 0x008fe200078e0202 */
[----:B------:R3:W-:Y:S03]  /*1d180*/  @P3 STG.E desc[UR22][R10.64], R215 ;  /* 0x000000d70a003986 */ /* 0x0007e6000c101916 */
[----:B------:R-:W-:Y:S01]  /*1d190*/  VIADD R0, R242, 0x39 ;  /* 0x00000039f2007836 */ /* 0x000fe20000000000 */
[----:B------:R4:W-:Y:S01]  /*1d1a0*/  @P4 STG.E desc[UR22][R12.64], R208 ;  /* 0x000000d00c004986 */ /* 0x0009e2000c101916 */
[----:B------:R-:W-:Y:S01]  /*1d1b0*/  ISETP.LT.AND P4, PT, R235, UR4, !P2 ;  /* 0x00000004eb007c0c */ /* 0x000fe2000d781270 */
[----:B------:R-:W-:-:S02]  /*1d1c0*/  ULDC UR4, c[0x0][0x228] ;  /* 0x00008a0000047ab9 */ /* 0x000fc40000000800 */
[----:B------:R-:W-:Y:S02]  /*1d1d0*/  ISETP.GE.AND P1, PT, R0, UR19, PT ;  /* 0x0000001300007c0c */ /* 0x000fe4000bf26270 */
[----:B------:R-:W-:Y:S01]  /*1d1e0*/  ISETP.LT.AND P3, PT, R234, UR4, !P2 ;  /* 0x00000004ea007c0c */ /* 0x000fe2000d761270 */
[----:B------:R-:W-:Y:S01]  /*1d1f0*/  ULDC UR4, c[0x0][0x248] ;  /* 0x0000920000047ab9 */ /* 0x000fe20000000800 */
[----:B------:R-:W-:Y:S02]  /*1d200*/  ISETP.LT.AND P2, PT, R232, UR5, !P2 ;  /* 0x00000005e8007c0c */ /* 0x000fe4000d741270 */
[----:B------:R-:W-:Y:S02]  /*1d210*/  ISETP.LT.AND P6, PT, R240, UR6, !P1 ;  /* 0x00000006f0007c0c */ /* 0x000fe4000cfc1270 */
[----:B------:R-:W-:Y:S01]  /*1d220*/  ISETP.LT.AND P5, PT, R235, UR7, !P1 ;  /* 0x00000007eb007c0c */ /* 0x000fe2000cfa1270 */
[C---:B------:R-:W-:Y:S01]  /*1d230*/  IMAD.WIDE R4, R17.reuse, 0x4, R136 ;  /* 0x0000000411047825 */ /* 0x040fe200078e0288 */
[----:B------:R-:W-:Y:S01]  /*1d240*/  ULDC UR5, c[0x0][0x228] ;  /* 0x00008a0000057ab9 */ /* 0x000fe20000000800 */
[----:B------:R-:W-:Y:S01]  /*1d250*/  ULDC UR6, c[0x0][0x228] ;  /* 0x00008a0000067ab9 */ /* 0x000fe20000000800 */
[----:B------:R-:W-:Y:S01]  /*1d260*/  ULDC UR7, c[0x0][0x228] ;  /* 0x00008a0000077ab9 */ /* 0x000fe20000000800 */
[----:B------:R-:W-:-:S02]  /*1d270*/  VIADD R15, R17, UR4 ;  /* 0x00000004110f7c36 */ /* 0x000fc40008000000 */
[----:B------:R-:W-:Y:S02]  /*1d280*/  VIADD R0, R242, 0x3a ;  /* 0x0000003af2007836 */ /* 0x000fe40000000000 */
[C---:B-1----:R-:W-:Y:S01]  /*1d290*/  IMAD.WIDE R6, R17.reuse, 0x4, R138 ;  /* 0x0000000411067825 */ /* 0x042fe200078e028a */
[----:B------:R1:W-:Y:S01]  /*1d2a0*/  @P4 STG.E desc[UR22][R4.64], R204 ;  /* 0x000000cc04004986 */ /* 0x0003e2000c101916 */
[----:B------:R-:W-:Y:S02]  /*1d2b0*/  ULDC UR4, c[0x0][0x228] ;  /* 0x00008a0000047ab9 */ /* 0x000fe40000000800 */
[----:B--2---:R-:W-:Y:S01]  /*1d2c0*/  IMAD.WIDE R8, R17, 0x4, R192 ;  /* 0x0000000411087825 */ /* 0x004fe200078e02c0 */
[----:B------:R-:W-:Y:S01]  /*1d2d0*/  ISETP.GE.AND P4, PT, R0, UR17, PT ;  /* 0x0000001100007c0c */ /* 0x000fe2000bf86270 */
[----:B------:R2:W-:Y:S02]  /*1d2e0*/  @P3 STG.E desc[UR22][R6.64], R80 ;  /* 0x0000005006003986 */ /* 0x0005e4000c101916 */
[----:B---3--:R-:W-:-:S02]  /*1d2f0*/  IMAD.WIDE R10, R15, 0x4, R2 ;  /* 0x000000040f0a7825 */ /* 0x008fc400078e0202 */
[----:B------:R3:W-:Y:S02]  /*1d300*/  @P2 STG.E desc[UR22][R8.64], R188 ;  /* 0x000000bc08002986 */ /* 0x0007e4000c101916 */
[----:B----4-:R-:W-:Y:S01]  /*1d310*/  IMAD.WIDE R12, R15, 0x4, R136 ;  /* 0x000000040f0c7825 */ /* 0x010fe200078e0288 */
[----:B------:R-:W-:Y:S01]  /*1d320*/  ISETP.LT.AND P2, PT, R234, UR4, !P1 ;  /* 0x00000004ea007c0c */ /* 0x000fe2000cf41270 */
        /* <DEDUP_REMOVED lines=8> */
[----:B-1----:R-:W-:Y:S01]  /*1d3b0*/  IMAD.WIDE R4, R15, 0x4, R138 ;  /* 0x000000040f047825 */ /* 0x002fe200078e028a */
[----:B------:R-:W-:Y:S01]  /*1d3c0*/  ULDC UR4, c[0x0][0x228] ;  /* 0x00008a0000047ab9 */ /* 0x000fe20000000800 */
[----:B------:R-:W-:Y:S01]  /*1d3d0*/  ULDC UR5, c[0x0][0x228] ;  /* 0x00008a0000057ab9 */ /* 0x000fe20000000800 */
[----:B------:R-:W-:Y:S01]  /*1d3e0*/  ULDC UR6, c[0x0][0x228] ;  /* 0x00008a0000067ab9 */ /* 0x000fe20000000800 */
[----:B------:R-:W-:-:S02]  /*1d3f0*/  VIADD R0, R242, 0x3b ;  /* 0x0000003bf2007836 */ /* 0x000fc40000000000 */
[----:B--2---:R-:W-:Y:S01]  /*1d400*/  IMAD.WIDE R6, R15, 0x4, R192 ;  /* 0x000000040f067825 */ /* 0x004fe200078e02c0 */
[----:B------:R1:W-:Y:S03]  /*1d410*/  @P2 STG.E desc[UR22][R4.64], R144 ;  /* 0x0000009004002986 */ /* 0x0003e6000c101916 */
[----:B---3--:R-:W-:Y:S01]  /*1d420*/  IMAD.WIDE R8, R17, 0x4, R2 ;  /* 0x0000000411087825 */ /* 0x008fe200078e0202 */
[----:B------:R-:W-:-:S03]  /*1d430*/  ISETP.GE.AND P2, PT, R0, UR15, PT ;  /* 0x0000000f00007c0c */ /* 0x000fc6000bf46270 */
[C---:B----4-:R-:W-:Y:S01]  /*1d440*/  IMAD.WIDE R10, R17.reuse, 0x4, R136 ;  /* 0x00000004110a7825 */ /* 0x050fe200078e0288 */
[----:B------:R2:W-:Y:S03]  /*1d450*/  @P1 STG.E desc[UR22][R6.64], R20 ;  /* 0x0000001406001986 */ /* 0x0005e6000c101916 */
[C---:B------:R-:W-:Y:S01]  /*1d460*/  IMAD.WIDE R12, R17.reuse, 0x4, R138 ;  /* 0x00000004110c7825 */ /* 0x040fe200078e028a */
[----:B------:R3:W-:Y:S01]  /*1d470*/  @P3 STG.E desc[UR22][R8.64], R209 ;  /* 0x000000d108003986 */ /* 0x0007e2000c101916 */
[----:B------:R-:W-:Y:S01]  /*1d480*/  ISETP.LT.AND P4, PT, R232, UR4, !P4 ;  /* 0x00000004e8007c0c */ /* 0x000fe2000e781270 */
[----:B------:R-:W-:Y:S02]  /*1d490*/  ULDC UR4, c[0x0][0x248] ;  /* 0x0000920000047ab9 */ /* 0x000fe40000000800 */
[----:B------:R4:W-:Y:S04]  /*1d4a0*/  @P6 STG.E desc[UR22][R10.64], R205 ;  /* 0x000000cd0a006986 */ /* 0x0009e8000c101916 */
[----:B------:R4:W-:Y:S01]  /*1d4b0*/  @P5 STG.E desc[UR22][R12.64], R81 ;  /* 0x000000510c005986 */ /* 0x0009e2000c101916 */
[----:B------:R-:W-:Y:S01]  /*1d4c0*/  ISETP.LT.AND P5, PT, R240, UR5, !P2 ;  /* 0x00000005f0007c0c */ /* 0x000fe2000d7a1270 */
[----:B------:R-:W-:Y:S01]  /*1d4d0*/  ULDC UR5, c[0x0][0x228] ;  /* 0x00008a0000057ab9 */ /* 0x000fe20000000800 */
[----:B------:R-:W-:Y:S01]  /*1d4e0*/  VIADD R15, R17, UR4 ;  /* 0x00000004110f7c36 */ /* 0x000fe20008000000 */
[----:B------:R-:W-:Y:S01]  /*1d4f0*/  ULDC UR4, c[0x0][0x228] ;  /* 0x00008a0000047ab9 */ /* 0x000fe20000000800 */
[----:B------:R-:W-:Y:S01]  /*1d500*/  ISETP.LT.AND P3, PT, R235, UR5, !P2 ;  /* 0x00000005eb007c0c */ /* 0x000fe2000d761270 */
[----:B-1----:R-:W-:Y:S01]  /*1d510*/  IMAD.WIDE R4, R17, 0x4, R192 ;  /* 0x0000000411047825 */ /* 0x002fe200078e02c0 */
[----:B------:R-:W-:Y:S01]  /*1d520*/  IADD3 R0, R242, 0x3c, RZ ;  /* 0x0000003cf2007810 */ /* 0x000fe20007ffe0ff */
[----:B------:R-:W-:Y:S01]  /*1d530*/  ULDC UR5, c[0x0][0x228] ;  /* 0x00008a0000057ab9 */ /* 0x000fe20000000800 */
[----:B------:R-:W-:Y:S01]  /*1d540*/  ISETP.LT.AND P6, PT, R234, UR4, !P2 ;  /* 0x00000004ea007c0c */ /* 0x000fe2000d7c1270 */
[C---:B--2---:R-:W-:Y:S01]  /*1d550*/  IMAD.WIDE R6, R15.reuse, 0x4, R2 ;  /* 0x000000040f067825 */ /* 0x044fe200078e0202 */
[----:B------:R-:W-:Y:S01]  /*1d560*/  ISETP.LT.AND P2, PT, R232, UR6, !P2 ;  /* 0x00000006e8007c0c */ /* 0x000fe2000d741270 */
[----:B------:R1:W-:Y:S01]  /*1d570*/  @P4 STG.E desc[UR22][R4.64], R189 ;  /* 0x000000bd04004986 */ /* 0x0003e2000c101916 */
[----:B------:R-:W-:Y:S01]  /*1d580*/  ISETP.GE.AND P1, PT, R0, UR13, PT ;  /* 0x0000000d00007c0c */ /* 0x000fe2000bf26270 */
[----:B------:R-:W-:Y:S01]  /*1d590*/  ULDC UR4, c[0x0][0x228] ;  /* 0x00008a0000047ab9 */ /* 0x000fe20000000800 */
[C---:B---3--:R-:W-:Y:S01]  /*1d5a0*/  IMAD.WIDE R8, R15.reuse, 0x4, R136 ;  /* 0x000000040f087825 */ /* 0x048fe200078e0288 */
[----:B------:R2:W-:Y:S01]  /*1d5b0*/  @P5 STG.E desc[UR22][R6.64], R109 ;  /* 0x0000006d06005986 */ /* 0x0005e2000c101916 */
[----:B------:R-:W-:Y:S01]  /*1d5c0*/  ISETP.LT.AND P5, PT, R240, UR4, !P1 ;  /* 0x00000004f0007c0c */ /* 0x000fe2000cfa1270 */
[----:B------:R-:W-:Y:S01]  /*1d5d0*/  ULDC UR4, c[0x0][0x248] ;  /* 0x0000920000047ab9 */ /* 0x000fe20000000800 */
[----:B----4-:R-:W-:Y:S01]  /*1d5e0*/  IMAD.WIDE R10, R15, 0x4, R138 ;  /* 0x000000040f0a7825 */ /* 0x010fe200078e028a */
[----:B------:R3:W-:Y:S01]  /*1d5f0*/  @P3 STG.E desc[UR22][R8.64], R53 ;  /* 0x0000003508003986 */ /* 0x0007e2000c101916 */
[----:B------:R-:W-:-:S02]  /*1d600*/  ULDC UR6, c[0x0][0x228] ;  /* 0x00008a0000067ab9 */ /* 0x000fc40000000800 */
[C---:B------:R-:W-:Y:S01]  /*1d610*/  IMAD.WIDE R12, R15.reuse, 0x4, R192 ;  /* 0x000000040f0c7825 */ /* 0x040fe200078e02c0 */
[----:B------:R4:W-:Y:S03]  /*1d620*/  @P6 STG.E desc[UR22][R10.64], R145 ;  /* 0x000000910a006986 */ /* 0x0009e6000c101916 */
[----:B------:R-:W-:Y:S02]  /*1d630*/  VIADD R0, R242, 0x3d ;  /* 0x0000003df2007836 */ /* 0x000fe40000000000 */
[----:B------:R-:W-:Y:S01]  /*1d640*/  VIADD R15, R15, UR4 ;  /* 0x000000040f0f7c36 */ /* 0x000fe20008000000 */
[----:B------:R-:W-:Y:S01]  /*1d650*/  ULDC UR4, c[0x0][0x228] ;  /* 0x00008a0000047ab9 */ /* 0x000fe20000000800 */
[----:B------:R-:W-:Y:S01]  /*1d660*/  @P2 STG.E desc[UR22][R12.64], R21 ;  /* 0x000000150c002986 */ /* 0x000fe2000c101916 */
[----:B------:R-:W-:Y:S02]  /*1d670*/  ISETP.LT.AND P3, PT, R235, UR4, !P1 ;  /* 0x00000004eb007c0c */ /* 0x000fe4000cf61270 */
[----:B------:R-:W-:Y:S01]  /*1d680*/  ISETP.GE.AND P4, PT, R0, UR25, PT ;  /* 0x0000001900007c0c */ /* 0x000fe2000bf86270 */
[C---:B-1----:R-:W-:Y:S01]  /*1d690*/  IMAD.WIDE R4, R15.reuse, 0x4, R2 ;  /* 0x000000040f047825 */ /* 0x042fe200078e0202 */
[----:B------:R-:W-:Y:S01]  /*1d6a0*/  ISETP.LT.AND P2, PT, R234, UR5, !P1 ;  /* 0x00000005ea007c0c */ /* 0x000fe2000cf41270 */
[----:B------:R-:W-:Y:S01]  /*1d6b0*/  ULDC UR5, c[0x0][0x228] ;  /* 0x00008a0000057ab9 */ /* 0x000fe20000000800 */
[----:B------:R-:W-:Y:S01]  /*1d6c0*/  ISETP.LT.AND P1, PT, R232, UR6, !P1 ;  /* 0x00000006e8007c0c */ /* 0x000fe2000cf21270 */
[----:B------:R-:W-:Y:S01]  /*1d6d0*/  ULDC UR4, c[0x0][0x248] ;  /* 0x0000920000047ab9 */ /* 0x000fe20000000800 */
[----:B------:R-:W-:Y:S01]  /*1d6e0*/  ISETP.LT.AND P6, PT, R240, UR5, !P4 ;  /* 0x00000005f0007c0c */ /* 0x000fe2000e7c1270 */
[C---:B--2---:R-:W-:Y:S01]  /*1d6f0*/  IMAD.WIDE R6, R15.reuse, 0x4, R136 ;  /* 0x000000040f067825 */ /* 0x044fe200078e0288 */
[----:B------:R1:W-:Y:S01]  /*1d700*/  @P5 STG.E desc[UR22][R4.64], R210 ;  /* 0x000000d204005986 */ /* 0x0003e2000c101916 */
[----:B------:R-:W-:Y:S01]  /*1d710*/  ULDC UR5, c[0x0][0x228] ;  /* 0x00008a0000057ab9 */ /* 0x000fe20000000800 */
[----:B------:R-:W-:Y:S01]  /*1d720*/  ULDC UR6, c[0x0][0x228] ;  /* 0x00008a0000067ab9 */ /* 0x000fe20000000800 */
[----:B---3--:R-:W-:-:S04]  /*1d730*/  IMAD.WIDE R8, R15, 0x4, R138 ;  /* 0x000000040f087825 */ /* 0x008fc800078e028a */
[C---:B----4-:R-:W-:Y:S01]  /*1d740*/  IMAD.WIDE R10, R15.reuse, 0x4, R192 ;  /* 0x000000040f0a7825 */ /* 0x050fe200078e02c0 */
[----:B------:R2:W-:Y:S03]  /*1d750*/  @P3 STG.E desc[UR22][R6.64], R206 ;  /* 0x000000ce06003986 */ /* 0x0005e6000c101916 */
[----:B------:R-:W-:Y:S01]  /*1d760*/  VIADD R15, R15, UR4 ;  /* 0x000000040f0f7c36 */ /* 0x000fe20008000000 */
[----:B------:R-:W-:Y:S01]  /*1d770*/  ULDC UR4, c[0x0][0x228] ;  /* 0x00008a0000047ab9 */ /* 0x000fe20000000800 */
[----:B------:R-:W-:Y:S01]  /*1d780*/  VIADD R0, R242, 0x3e ;  /* 0x0000003ef2007836 */ /* 0x000fe20000000000 */
[----:B------:R3:W-:Y:S01]  /*1d790*/  @P2 STG.E desc[UR22][R8.64], R82 ;  /* 0x0000005208002986 */ /* 0x0007e2000c101916 */
[----:B-1----:R-:W-:Y:S01]  /*1d7a0*/  IMAD.WIDE R4, R15, 0x4, R2 ;  /* 0x000000040f047825 */ /* 0x002fe200078e0202 */
[----:B------:R-:W-:Y:S01]  /*1d7b0*/  ISETP.LT.AND P2, PT, R235, UR4, !P4 ;  /* 0x00000004eb007c0c */ /* 0x000fe2000e741270 */
[----:B------:R-:W-:Y:S01]  /*1d7c0*/  ULDC UR4, c[0x0][0x228] ;  /* 0x00008a0000047ab9 */ /* 0x000fe20000000800 */
[----:B------:R-:W-:Y:S01]  /*1d7d0*/  ISETP.GE.AND P5, PT, R0, UR21, PT ;  /* 0x0000001500007c0c */ /* 0x000fe2000bfa6270 */
[----:B------:R-:W-:Y:S01]  /*1d7e0*/  @P1 STG.E desc[UR22][R10.64], R190 ;  /* 0x000000be0a001986 */ /* 0x000fe2000c101916 */
[----:B------:R-:W-:Y:S01]  /*1d7f0*/  ISETP.LT.AND P1, PT, R234, UR5, !P4 ;  /* 0x00000005ea007c0c */ /* 0x000fe2000e721270 */
[----:B------:R-:W-:Y:S01]  /*1d800*/  ULDC UR5, c[0x0][0x228] ;  /* 0x00008a0000057ab9 */ /* 0x000fe20000000800 */
[----:B------:R-:W-:Y:S01]  /*1d810*/  ISETP.LT.AND P4, PT, R232, UR4, !P4 ;  /* 0x00000004e8007c0c */ /* 0x000fe2000e781270 */
[----:B------:R1:W-:Y:S01]  /*1d820*/  @P6 STG.E desc[UR22][R4.64], R110 ;  /* 0x0000006e04006986 */ /* 0x0003e2000c101916 */
[----:B------:R-:W-:Y:S01]  /*1d830*/  ISETP.LT.AND P6, PT, R240, UR5, !P5 ;  /* 0x00000005f0007c0c */ /* 0x000fe2000efc1270 */
[----:B------:R-:W-:Y:S01]  /*1d840*/  ULDC UR4, c[0x0][0x248] ;  /* 0x0000920000047ab9 */ /* 0x000fe20000000800 */
[----:B--2---:R-:W-:Y:S01]  /*1d850*/  IMAD.WIDE R6, R15, 0x4, R136 ;  /* 0x000000040f067825 */ /* 0x004fe200078e0288 */
[----:B------:R-:W-:-:S03]  /*1d860*/  ULDC UR5, c[0x0][0x228] ;  /* 0x00008a0000057ab9 */ /* 0x000fc60000000800 */
[C---:B------:R-:W-:Y:S02]  /*1d870*/  VIADD R13, R15.reuse, UR4 ;  /* 0x000000040f0d7c36 */ /* 0x040fe40008000000 */
[C---:B---3--:R-:W-:Y:S01]  /*1d880*/  IMAD.WIDE R8, R15.reuse, 0x4, R138 ;  /* 0x000000040f087825 */ /* 0x048fe200078e028a */
[----:B------:R-:W-:Y:S01]  /*1d890*/  @P2 STG.E desc[UR22][R6.64], R54 ;  /* 0x0000003606002986 */ /* 0x000fe2000c101916 */
[----:B------:R-:W-:Y:S02]  /*1d8a0*/  ULDC UR4, c[0x0][0x228] ;  /* 0x00008a0000047ab9 */ /* 0x000fe40000000800 */
[----:B-1----:R-:W-:Y:S01]  /*1d8b0*/  IMAD.WIDE R4, R15, 0x4, R192 ;  /* 0x000000040f047825 */ /* 0x002fe200078e02c0 */
[----:B------:R-:W-:Y:S01]  /*1d8c0*/  ISETP.LT.AND P2, PT, R235, UR5, !P0 ;  /* 0x00000005eb007c0c */ /* 0x000fe2000c741270 */
[----:B------:R-:W-:Y:S01]  /*1d8d0*/  @P1 STG.E desc[UR22][R8.64], R146 ;  /* 0x0000009208001986 */ /* 0x000fe2000c101916 */
[----:B------:R-:W-:Y:S01]  /*1d8e0*/  ULDC UR5, c[0x0][0x228] ;  /* 0x00008a0000057ab9 */ /* 0x000fe20000000800 */
[----:B------:R-:W-:Y:S01]  /*1d8f0*/  IMAD.WIDE R10, R13, 0x4, R2 ;  /* 0x000000040d0a7825 */ /* 0x000fe200078e0202 */
[----:B------:R-:W-:Y:S01]  /*1d900*/  ISETP.LT.AND P1, PT, R235, UR4, !P5 ;  /* 0x00000004eb007c0c */ /* 0x000fe2000ef21270 */
[----:B------:R1:W-:Y:S01]  /*1d910*/  @P4 STG.E desc[UR22][R4.64], R22 ;  /* 0x0000001604004986 */ /* 0x0003e2000c101916 */
[----:B------:R-:W-:Y:S01]  /*1d920*/  ULDC UR4, c[0x0][0x228] ;  /* 0x00008a0000047ab9 */ /* 0x000fe20000000800 */
[C---:B------:R-:W-:Y:S01]  /*1d930*/  ISETP.LT.AND P4, PT, R234.reuse, UR5, !P0 ;  /* 0x00000005ea007c0c */ /* 0x040fe2000c781270 */
[----:B------:R-:W-:Y:S01]  /*1d940*/  ULDC UR5, c[0x0][0x228] ;  /* 0x00008a0000057ab9 */ /* 0x000fe20000000800 */
[----:B------:R2:W-:Y:S01]  /*1d950*/  @P6 STG.E desc[UR22][R10.64], R211 ;  /* 0x000000d30a006986 */ /* 0x0005e2000c101916 */
[----:B------:R-:W-:Y:S01]  /*1d960*/  ISETP.LT.AND P6, PT, R234, UR4, !P5 ;  /* 0x00000004ea007c0c */ /* 0x000fe2000efc1270 */
[----:B------:R-:W-:Y:S01]  /*1d970*/  ULDC UR4, c[0x0][0x248] ;  /* 0x0000920000047ab9 */ /* 0x000fe20000000800 */
[----:B------:R-:W-:Y:S01]  /*1d980*/  ISETP.LT.AND P5, PT, R232, UR5, !P5 ;  /* 0x00000005e8007c0c */ /* 0x000fe2000efa1270 */
[----:B------:R-:W-:Y:S01]  /*1d990*/  ULDC UR5, c[0x0][0x228] ;  /* 0x00008a0000057ab9 */ /* 0x000fe20000000800 */
[----:B------:R-:W-:Y:S01]  /*1d9a0*/  ISETP.LT.AND P3, PT, R240, UR6, !P0 ;  /* 0x00000006f0007c0c */ /* 0x000fe2000c761270 */
[C---:B------:R-:W-:Y:S01]  /*1d9b0*/  VIADD R15, R13.reuse, UR4 ;  /* 0x000000040d0f7c36 */ /* 0x040fe20008000000 */
[----:B------:R-:W-:Y:S01]  /*1d9c0*/  ISETP.LT.AND P0, PT, R232, UR5, !P0 ;  /* 0x00000005e8007c0c */ /* 0x000fe2000c701270 */
[----:B-1----:R-:W-:-:S04]  /*1d9d0*/  IMAD.WIDE R4, R13, 0x4, R136 ;  /* 0x000000040d047825 */ /* 0x002fc800078e0288 */
[C---:B------:R-:W-:Y:S01]  /*1d9e0*/  IMAD.WIDE R6, R13.reuse, 0x4, R138 ;  /* 0x000000040d067825 */ /* 0x040fe200078e028a */
[----:B------:R2:W-:Y:S03]  /*1d9f0*/  @P1 STG.E desc[UR22][R4.64], R207 ;  /* 0x000000cf04001986 */ /* 0x0005e6000c101916 */
[----:B------:R-:W-:Y:S01]  /*1da00*/  IMAD.WIDE R8, R13, 0x4, R192 ;  /* 0x000000040d087825 */ /* 0x000fe200078e02c0 */
[----:B------:R2:W-:Y:S03]  /*1da10*/  @P6 STG.E desc[UR22][R6.64], R83 ;  /* 0x0000005306006986 */ /* 0x0005e6000c101916 */
[C---:B------:R-:W-:Y:S01]  /*1da20*/  IMAD.WIDE R2, R15.reuse, 0x4, R2 ;  /* 0x000000040f027825 */ /* 0x040fe200078e0202 */
[----:B------:R2:W-:Y:S03]  /*1da30*/  @P5 STG.E desc[UR22][R8.64], R191 ;  /* 0x000000bf08005986 */ /* 0x0005e6000c101916 */
[C---:B------:R-:W-:Y:S01]  /*1da40*/  IMAD.WIDE R136, R15.reuse, 0x4, R136 ;  /* 0x000000040f887825 */ /* 0x040fe200078e0288 */
[----:B------:R2:W-:Y:S03]  /*1da50*/  @P3 STG.E desc[UR22][R2.64], R111 ;  /* 0x0000006f02003986 */ /* 0x0005e6000c101916 */
[C---:B------:R-:W-:Y:S01]  /*1da60*/  IMAD.WIDE R138, R15.reuse, 0x4, R138 ;  /* 0x000000040f8a7825 */ /* 0x040fe200078e028a */
[----:B------:R2:W-:Y:S04]  /*1da70*/  @P2 STG.E desc[UR22][R136.64], R55 ;  /* 0x0000003788002986 */ /* 0x0005e8000c101916 */
[----:B------:R2:W-:Y:S01]  /*1da80*/  @P4 STG.E desc[UR22][R138.64], R147 ;  /* 0x000000938a004986 */ /* 0x0005e2000c101916 */
[----:B------:R-:W-:Y:S01]  /*1da90*/  IMAD.WIDE R192, R15, 0x4, R192 ;  /* 0x000000040fc07825 */ /* 0x000fe200078e02c0 */
[----:B------:R-:W-:Y:S06]  /*1daa0*/  @!P0 EXIT ;  /* 0x000000000000894d */ /* 0x000fec0003800000 */
[----:B------:R-:W-:Y:S01]  /*1dab0*/  STG.E desc[UR22][R192.64], R23 ;  /* 0x00000017c0007986 */ /* 0x000fe2000c101916 */
[----:B------:R-:W-:Y:S05]  /*1dac0*/  EXIT ;  /* 0x000000000000794d */ /* 0x000fea0003800000 */
.L_x_2:
[----:B------:R-:W-:-:S00]  /*1dad0*/  BRA `(.L_x_2) ;  /* 0xfffffffc00fc7947 */ /* 0x000fc0000383ffff */
[----:B------:R-:W-:-:S00]  /*1dae0*/  NOP ;  /* 0x0000000000007918 */ /* 0x000fc00000000000 */
        /* <DEDUP_REMOVED lines=9> */
.L_x_3:


//--------------------- .nv.shared.matmul_kernel  --------------------------
	.section	.nv.shared.matmul_kernel,"aw",@nobits
	.sectionflags	@""
	.align	16
	.zero		1024


//--------------------- .nv.shared.reserved.0     --------------------------
	.section	.nv.shared.reserved.0,"aw",@nobits
	.weak		__nv_reservedSMEM_offset_0_alias
	.size		__nv_reservedSMEM_offset_0_alias, 0, 0
	.other		__nv_reservedSMEM_offset_0_alias,@"STO_CUDA_RESERVED_SHARED STV_DEFAULT"
__nv_reservedSMEM_offset_0_alias:
	.zero		0


//--------------------- .nv.constant0.matmul_kernel --------------------------
	.section	.nv.constant0.matmul_kernel,"a",@progbits
	.sectionflags	@""
	.align	4
.nv.constant0.matmul_kernel:
	.zero		608


//--------------------- SYMBOLS --------------------------

	.type		.nv.reservedSmem.offset0,@object
	.size		.nv.reservedSmem.offset0,0x4
